//
// Generated by NVIDIA NVVM Compiler
//
// Compiler Build ID: CL-36424714
// Cuda compilation tools, release 13.0, V13.0.88
// Based on NVVM 20.0.0
//

.version 9.0
.target sm_100
.address_size 64

	// .globl	_ZN3lux4cuda8ringtail22sample_poly_eta_kernelEPNS1_4PolyEjj
.global .align 4 .b8 precalc_xorwow_matrix[102400];
.global .align 4 .b8 precalc_xorwow_offset_matrix[102400];
.global .align 4 .b8 mrg32k3aM1[2304];
.global .align 4 .b8 mrg32k3aM2[2304];
.global .align 4 .b8 mrg32k3aM1SubSeq[2016];
.global .align 4 .b8 mrg32k3aM2SubSeq[2016];
.global .align 4 .b8 mrg32k3aM1Seq[2304];
.global .align 4 .b8 mrg32k3aM2Seq[2304];
.const .align 8 .b8 __cr_lgamma_table[72];
.const .align 4 .u32 _ZN3lux4cuda8ringtail3d_qE = 8380417;
.const .align 4 .u32 _ZN3lux4cuda8ringtail3d_nE = 256;
.const .align 4 .u32 _ZN3lux4cuda8ringtail8d_gamma1E = 131072;
.const .align 4 .u32 _ZN3lux4cuda8ringtail8d_gamma2E = 95232;
.const .align 4 .u32 _ZN3lux4cuda8ringtail6d_betaE = 78;
.const .align 8 .b8 _ZN3lux4cuda8ringtail12GAUSSIAN_CDFE[2048];
.global .align 4 .b8 __cudart_i2opi_f[24] = {65, 144, 67, 60, 153, 149, 98, 219, 192, 221, 52, 245, 209, 87, 39, 252, 41, 21, 68, 78, 110, 131, 249, 162};

.visible .entry _ZN3lux4cuda8ringtail22sample_poly_eta_kernelEPNS1_4PolyEjj(
	.param .u64 .ptr .align 1 _ZN3lux4cuda8ringtail22sample_poly_eta_kernelEPNS1_4PolyEjj_param_0,
	.param .u32 _ZN3lux4cuda8ringtail22sample_poly_eta_kernelEPNS1_4PolyEjj_param_1,
	.param .u32 _ZN3lux4cuda8ringtail22sample_poly_eta_kernelEPNS1_4PolyEjj_param_2
)
{
	.local .align 8 .b8 	__local_depot0[48];
	.reg .b64 	%SP;
	.reg .b64 	%SPL;
	.reg .pred 	%p<65>;
	.reg .b32 	%r<1229>;
	.reg .b64 	%rd<27>;

	mov.u64 	%SPL, __local_depot0;
	ld.param.u64 	%rd10, [_ZN3lux4cuda8ringtail22sample_poly_eta_kernelEPNS1_4PolyEjj_param_0];
	ld.param.u32 	%r561, [_ZN3lux4cuda8ringtail22sample_poly_eta_kernelEPNS1_4PolyEjj_param_1];
	ld.param.u32 	%r562, [_ZN3lux4cuda8ringtail22sample_poly_eta_kernelEPNS1_4PolyEjj_param_2];
	mov.u32 	%r1, %tid.x;
	setp.gt.u32 	%p1, %r1, 255;
	@%p1 bra 	$L__BB0_119;
	add.u64 	%rd1, %SPL, 0;
	cvt.u64.u32 	%rd2, %r1;
	xor.b32  	%r565, %r561, -1429050551;
	mul.lo.s32 	%r566, %r565, 1099087573;
	add.s32 	%r1223, %r566, -638133224;
	add.s32 	%r953, %r566, 123456789;
	st.local.v2.u32 	[%rd1], {%r1223, %r953};
	xor.b32  	%r952, %r566, 362436069;
	mov.b32 	%r951, -123459836;
	st.local.v2.u32 	[%rd1+8], {%r952, %r951};
	add.s32 	%r949, %r566, 5783321;
	mov.b32 	%r950, -589760388;
	st.local.v2.u32 	[%rd1+16], {%r950, %r949};
	setp.eq.s32 	%p2, %r1, 0;
	@%p2 bra 	$L__BB0_116;
	mov.b32 	%r936, 0;
	mov.b32 	%r951, -123459836;
	mov.b32 	%r950, -589760388;
	mov.u64 	%rd13, precalc_xorwow_matrix;
	mov.u64 	%rd26, %rd2;
$L__BB0_3:
	mov.u64 	%rd3, %rd26;
	and.b64  	%rd4, %rd3, 3;
	setp.eq.s64 	%p3, %rd4, 0;
	@%p3 bra 	$L__BB0_115;
	mul.wide.u32 	%rd12, %r936, 3200;
	add.s64 	%rd5, %rd13, %rd12;
	mov.b32 	%r949, 0;
	mov.u32 	%r950, %r949;
	mov.u32 	%r951, %r949;
	mov.u32 	%r952, %r949;
	mov.u32 	%r953, %r949;
	mov.u32 	%r942, %r949;
$L__BB0_5:
	mul.wide.u32 	%rd14, %r942, 4;
	add.s64 	%rd15, %rd1, %rd14;
	ld.local.u32 	%r18, [%rd15+4];
	shl.b32 	%r19, %r942, 5;
	mov.b32 	%r948, 0;
$L__BB0_6:
	.pragma "nounroll";
	shr.u32 	%r572, %r18, %r948;
	and.b32  	%r573, %r572, 1;
	setp.eq.b32 	%p4, %r573, 1;
	not.pred 	%p5, %p4;
	add.s32 	%r574, %r19, %r948;
	mul.lo.s32 	%r575, %r574, 5;
	mul.wide.u32 	%rd16, %r575, 4;
	add.s64 	%rd6, %rd5, %rd16;
	@%p5 bra 	$L__BB0_8;
	ld.global.nc.u32 	%r576, [%rd6];
	xor.b32  	%r953, %r953, %r576;
	ld.global.nc.u32 	%r577, [%rd6+4];
	xor.b32  	%r952, %r952, %r577;
	ld.global.nc.u32 	%r578, [%rd6+8];
	xor.b32  	%r951, %r951, %r578;
	ld.global.nc.u32 	%r579, [%rd6+12];
	xor.b32  	%r950, %r950, %r579;
	ld.global.nc.u32 	%r580, [%rd6+16];
	xor.b32  	%r949, %r949, %r580;
$L__BB0_8:
	and.b32  	%r582, %r572, 2;
	setp.eq.s32 	%p6, %r582, 0;
	@%p6 bra 	$L__BB0_10;
	ld.global.nc.u32 	%r583, [%rd6+20];
	xor.b32  	%r953, %r953, %r583;
	ld.global.nc.u32 	%r584, [%rd6+24];
	xor.b32  	%r952, %r952, %r584;
	ld.global.nc.u32 	%r585, [%rd6+28];
	xor.b32  	%r951, %r951, %r585;
	ld.global.nc.u32 	%r586, [%rd6+32];
	xor.b32  	%r950, %r950, %r586;
	ld.global.nc.u32 	%r587, [%rd6+36];
	xor.b32  	%r949, %r949, %r587;
$L__BB0_10:
	and.b32  	%r589, %r572, 4;
	setp.eq.s32 	%p7, %r589, 0;
	@%p7 bra 	$L__BB0_12;
	ld.global.nc.u32 	%r590, [%rd6+40];
	xor.b32  	%r953, %r953, %r590;
	ld.global.nc.u32 	%r591, [%rd6+44];
	xor.b32  	%r952, %r952, %r591;
	ld.global.nc.u32 	%r592, [%rd6+48];
	xor.b32  	%r951, %r951, %r592;
	ld.global.nc.u32 	%r593, [%rd6+52];
	xor.b32  	%r950, %r950, %r593;
	ld.global.nc.u32 	%r594, [%rd6+56];
	xor.b32  	%r949, %r949, %r594;
$L__BB0_12:
	and.b32  	%r596, %r572, 8;
	setp.eq.s32 	%p8, %r596, 0;
	@%p8 bra 	$L__BB0_14;
	ld.global.nc.u32 	%r597, [%rd6+60];
	xor.b32  	%r953, %r953, %r597;
	ld.global.nc.u32 	%r598, [%rd6+64];
	xor.b32  	%r952, %r952, %r598;
	ld.global.nc.u32 	%r599, [%rd6+68];
	xor.b32  	%r951, %r951, %r599;
	ld.global.nc.u32 	%r600, [%rd6+72];
	xor.b32  	%r950, %r950, %r600;
	ld.global.nc.u32 	%r601, [%rd6+76];
	xor.b32  	%r949, %r949, %r601;
$L__BB0_14:
	and.b32  	%r603, %r572, 16;
	setp.eq.s32 	%p9, %r603, 0;
	@%p9 bra 	$L__BB0_16;
	ld.global.nc.u32 	%r604, [%rd6+80];
	xor.b32  	%r953, %r953, %r604;
	ld.global.nc.u32 	%r605, [%rd6+84];
	xor.b32  	%r952, %r952, %r605;
	ld.global.nc.u32 	%r606, [%rd6+88];
	xor.b32  	%r951, %r951, %r606;
	ld.global.nc.u32 	%r607, [%rd6+92];
	xor.b32  	%r950, %r950, %r607;
	ld.global.nc.u32 	%r608, [%rd6+96];
	xor.b32  	%r949, %r949, %r608;
$L__BB0_16:
	and.b32  	%r610, %r572, 32;
	setp.eq.s32 	%p10, %r610, 0;
	@%p10 bra 	$L__BB0_18;
	ld.global.nc.u32 	%r611, [%rd6+100];
	xor.b32  	%r953, %r953, %r611;
	ld.global.nc.u32 	%r612, [%rd6+104];
	xor.b32  	%r952, %r952, %r612;
	ld.global.nc.u32 	%r613, [%rd6+108];
	xor.b32  	%r951, %r951, %r613;
	ld.global.nc.u32 	%r614, [%rd6+112];
	xor.b32  	%r950, %r950, %r614;
	ld.global.nc.u32 	%r615, [%rd6+116];
	xor.b32  	%r949, %r949, %r615;
$L__BB0_18:
	and.b32  	%r617, %r572, 64;
	setp.eq.s32 	%p11, %r617, 0;
	@%p11 bra 	$L__BB0_20;
	ld.global.nc.u32 	%r618, [%rd6+120];
	xor.b32  	%r953, %r953, %r618;
	ld.global.nc.u32 	%r619, [%rd6+124];
	xor.b32  	%r952, %r952, %r619;
	ld.global.nc.u32 	%r620, [%rd6+128];
	xor.b32  	%r951, %r951, %r620;
	ld.global.nc.u32 	%r621, [%rd6+132];
	xor.b32  	%r950, %r950, %r621;
	ld.global.nc.u32 	%r622, [%rd6+136];
	xor.b32  	%r949, %r949, %r622;
$L__BB0_20:
	and.b32  	%r624, %r572, 128;
	setp.eq.s32 	%p12, %r624, 0;
	@%p12 bra 	$L__BB0_22;
	ld.global.nc.u32 	%r625, [%rd6+140];
	xor.b32  	%r953, %r953, %r625;
	ld.global.nc.u32 	%r626, [%rd6+144];
	xor.b32  	%r952, %r952, %r626;
	ld.global.nc.u32 	%r627, [%rd6+148];
	xor.b32  	%r951, %r951, %r627;
	ld.global.nc.u32 	%r628, [%rd6+152];
	xor.b32  	%r950, %r950, %r628;
	ld.global.nc.u32 	%r629, [%rd6+156];
	xor.b32  	%r949, %r949, %r629;
$L__BB0_22:
	and.b32  	%r631, %r572, 256;
	setp.eq.s32 	%p13, %r631, 0;
	@%p13 bra 	$L__BB0_24;
	ld.global.nc.u32 	%r632, [%rd6+160];
	xor.b32  	%r953, %r953, %r632;
	ld.global.nc.u32 	%r633, [%rd6+164];
	xor.b32  	%r952, %r952, %r633;
	ld.global.nc.u32 	%r634, [%rd6+168];
	xor.b32  	%r951, %r951, %r634;
	ld.global.nc.u32 	%r635, [%rd6+172];
	xor.b32  	%r950, %r950, %r635;
	ld.global.nc.u32 	%r636, [%rd6+176];
	xor.b32  	%r949, %r949, %r636;
$L__BB0_24:
	and.b32  	%r638, %r572, 512;
	setp.eq.s32 	%p14, %r638, 0;
	@%p14 bra 	$L__BB0_26;
	ld.global.nc.u32 	%r639, [%rd6+180];
	xor.b32  	%r953, %r953, %r639;
	ld.global.nc.u32 	%r640, [%rd6+184];
	xor.b32  	%r952, %r952, %r640;
	ld.global.nc.u32 	%r641, [%rd6+188];
	xor.b32  	%r951, %r951, %r641;
	ld.global.nc.u32 	%r642, [%rd6+192];
	xor.b32  	%r950, %r950, %r642;
	ld.global.nc.u32 	%r643, [%rd6+196];
	xor.b32  	%r949, %r949, %r643;
$L__BB0_26:
	and.b32  	%r645, %r572, 1024;
	setp.eq.s32 	%p15, %r645, 0;
	@%p15 bra 	$L__BB0_28;
	ld.global.nc.u32 	%r646, [%rd6+200];
	xor.b32  	%r953, %r953, %r646;
	ld.global.nc.u32 	%r647, [%rd6+204];
	xor.b32  	%r952, %r952, %r647;
	ld.global.nc.u32 	%r648, [%rd6+208];
	xor.b32  	%r951, %r951, %r648;
	ld.global.nc.u32 	%r649, [%rd6+212];
	xor.b32  	%r950, %r950, %r649;
	ld.global.nc.u32 	%r650, [%rd6+216];
	xor.b32  	%r949, %r949, %r650;
$L__BB0_28:
	and.b32  	%r652, %r572, 2048;
	setp.eq.s32 	%p16, %r652, 0;
	@%p16 bra 	$L__BB0_30;
	ld.global.nc.u32 	%r653, [%rd6+220];
	xor.b32  	%r953, %r953, %r653;
	ld.global.nc.u32 	%r654, [%rd6+224];
	xor.b32  	%r952, %r952, %r654;
	ld.global.nc.u32 	%r655, [%rd6+228];
	xor.b32  	%r951, %r951, %r655;
	ld.global.nc.u32 	%r656, [%rd6+232];
	xor.b32  	%r950, %r950, %r656;
	ld.global.nc.u32 	%r657, [%rd6+236];
	xor.b32  	%r949, %r949, %r657;
$L__BB0_30:
	and.b32  	%r659, %r572, 4096;
	setp.eq.s32 	%p17, %r659, 0;
	@%p17 bra 	$L__BB0_32;
	ld.global.nc.u32 	%r660, [%rd6+240];
	xor.b32  	%r953, %r953, %r660;
	ld.global.nc.u32 	%r661, [%rd6+244];
	xor.b32  	%r952, %r952, %r661;
	ld.global.nc.u32 	%r662, [%rd6+248];
	xor.b32  	%r951, %r951, %r662;
	ld.global.nc.u32 	%r663, [%rd6+252];
	xor.b32  	%r950, %r950, %r663;
	ld.global.nc.u32 	%r664, [%rd6+256];
	xor.b32  	%r949, %r949, %r664;
$L__BB0_32:
	and.b32  	%r666, %r572, 8192;
	setp.eq.s32 	%p18, %r666, 0;
	@%p18 bra 	$L__BB0_34;
	ld.global.nc.u32 	%r667, [%rd6+260];
	xor.b32  	%r953, %r953, %r667;
	ld.global.nc.u32 	%r668, [%rd6+264];
	xor.b32  	%r952, %r952, %r668;
	ld.global.nc.u32 	%r669, [%rd6+268];
	xor.b32  	%r951, %r951, %r669;
	ld.global.nc.u32 	%r670, [%rd6+272];
	xor.b32  	%r950, %r950, %r670;
	ld.global.nc.u32 	%r671, [%rd6+276];
	xor.b32  	%r949, %r949, %r671;
$L__BB0_34:
	and.b32  	%r673, %r572, 16384;
	setp.eq.s32 	%p19, %r673, 0;
	@%p19 bra 	$L__BB0_36;
	ld.global.nc.u32 	%r674, [%rd6+280];
	xor.b32  	%r953, %r953, %r674;
	ld.global.nc.u32 	%r675, [%rd6+284];
	xor.b32  	%r952, %r952, %r675;
	ld.global.nc.u32 	%r676, [%rd6+288];
	xor.b32  	%r951, %r951, %r676;
	ld.global.nc.u32 	%r677, [%rd6+292];
	xor.b32  	%r950, %r950, %r677;
	ld.global.nc.u32 	%r678, [%rd6+296];
	xor.b32  	%r949, %r949, %r678;
$L__BB0_36:
	and.b32  	%r680, %r572, 32768;
	setp.eq.s32 	%p20, %r680, 0;
	@%p20 bra 	$L__BB0_38;
	ld.global.nc.u32 	%r681, [%rd6+300];
	xor.b32  	%r953, %r953, %r681;
	ld.global.nc.u32 	%r682, [%rd6+304];
	xor.b32  	%r952, %r952, %r682;
	ld.global.nc.u32 	%r683, [%rd6+308];
	xor.b32  	%r951, %r951, %r683;
	ld.global.nc.u32 	%r684, [%rd6+312];
	xor.b32  	%r950, %r950, %r684;
	ld.global.nc.u32 	%r685, [%rd6+316];
	xor.b32  	%r949, %r949, %r685;
$L__BB0_38:
	add.s32 	%r948, %r948, 16;
	setp.ne.s32 	%p21, %r948, 32;
	@%p21 bra 	$L__BB0_6;
	mad.lo.s32 	%r686, %r942, -31, %r19;
	add.s32 	%r942, %r686, 1;
	setp.ne.s32 	%p22, %r942, 5;
	@%p22 bra 	$L__BB0_5;
	st.local.u32 	[%rd1+4], %r953;
	st.local.v2.u32 	[%rd1+8], {%r952, %r951};
	st.local.v2.u32 	[%rd1+16], {%r950, %r949};
	setp.eq.s64 	%p23, %rd4, 1;
	@%p23 bra 	$L__BB0_115;
	mov.b32 	%r949, 0;
	mov.u32 	%r950, %r949;
	mov.u32 	%r951, %r949;
	mov.u32 	%r952, %r949;
	mov.u32 	%r953, %r949;
	mov.u32 	%r1034, %r949;
$L__BB0_42:
	mul.wide.u32 	%rd17, %r1034, 4;
	add.s64 	%rd18, %rd1, %rd17;
	ld.local.u32 	%r194, [%rd18+4];
	shl.b32 	%r195, %r1034, 5;
	mov.b32 	%r1040, 0;
$L__BB0_43:
	.pragma "nounroll";
	shr.u32 	%r689, %r194, %r1040;
	and.b32  	%r690, %r689, 1;
	setp.eq.b32 	%p24, %r690, 1;
	not.pred 	%p25, %p24;
	add.s32 	%r691, %r195, %r1040;
	mul.lo.s32 	%r692, %r691, 5;
	mul.wide.u32 	%rd19, %r692, 4;
	add.s64 	%rd7, %rd5, %rd19;
	@%p25 bra 	$L__BB0_45;
	ld.global.nc.u32 	%r693, [%rd7];
	xor.b32  	%r953, %r953, %r693;
	ld.global.nc.u32 	%r694, [%rd7+4];
	xor.b32  	%r952, %r952, %r694;
	ld.global.nc.u32 	%r695, [%rd7+8];
	xor.b32  	%r951, %r951, %r695;
	ld.global.nc.u32 	%r696, [%rd7+12];
	xor.b32  	%r950, %r950, %r696;
	ld.global.nc.u32 	%r697, [%rd7+16];
	xor.b32  	%r949, %r949, %r697;
$L__BB0_45:
	and.b32  	%r699, %r689, 2;
	setp.eq.s32 	%p26, %r699, 0;
	@%p26 bra 	$L__BB0_47;
	ld.global.nc.u32 	%r700, [%rd7+20];
	xor.b32  	%r953, %r953, %r700;
	ld.global.nc.u32 	%r701, [%rd7+24];
	xor.b32  	%r952, %r952, %r701;
	ld.global.nc.u32 	%r702, [%rd7+28];
	xor.b32  	%r951, %r951, %r702;
	ld.global.nc.u32 	%r703, [%rd7+32];
	xor.b32  	%r950, %r950, %r703;
	ld.global.nc.u32 	%r704, [%rd7+36];
	xor.b32  	%r949, %r949, %r704;
$L__BB0_47:
	and.b32  	%r706, %r689, 4;
	setp.eq.s32 	%p27, %r706, 0;
	@%p27 bra 	$L__BB0_49;
	ld.global.nc.u32 	%r707, [%rd7+40];
	xor.b32  	%r953, %r953, %r707;
	ld.global.nc.u32 	%r708, [%rd7+44];
	xor.b32  	%r952, %r952, %r708;
	ld.global.nc.u32 	%r709, [%rd7+48];
	xor.b32  	%r951, %r951, %r709;
	ld.global.nc.u32 	%r710, [%rd7+52];
	xor.b32  	%r950, %r950, %r710;
	ld.global.nc.u32 	%r711, [%rd7+56];
	xor.b32  	%r949, %r949, %r711;
$L__BB0_49:
	and.b32  	%r713, %r689, 8;
	setp.eq.s32 	%p28, %r713, 0;
	@%p28 bra 	$L__BB0_51;
	ld.global.nc.u32 	%r714, [%rd7+60];
	xor.b32  	%r953, %r953, %r714;
	ld.global.nc.u32 	%r715, [%rd7+64];
	xor.b32  	%r952, %r952, %r715;
	ld.global.nc.u32 	%r716, [%rd7+68];
	xor.b32  	%r951, %r951, %r716;
	ld.global.nc.u32 	%r717, [%rd7+72];
	xor.b32  	%r950, %r950, %r717;
	ld.global.nc.u32 	%r718, [%rd7+76];
	xor.b32  	%r949, %r949, %r718;
$L__BB0_51:
	and.b32  	%r720, %r689, 16;
	setp.eq.s32 	%p29, %r720, 0;
	@%p29 bra 	$L__BB0_53;
	ld.global.nc.u32 	%r721, [%rd7+80];
	xor.b32  	%r953, %r953, %r721;
	ld.global.nc.u32 	%r722, [%rd7+84];
	xor.b32  	%r952, %r952, %r722;
	ld.global.nc.u32 	%r723, [%rd7+88];
	xor.b32  	%r951, %r951, %r723;
	ld.global.nc.u32 	%r724, [%rd7+92];
	xor.b32  	%r950, %r950, %r724;
	ld.global.nc.u32 	%r725, [%rd7+96];
	xor.b32  	%r949, %r949, %r725;
$L__BB0_53:
	and.b32  	%r727, %r689, 32;
	setp.eq.s32 	%p30, %r727, 0;
	@%p30 bra 	$L__BB0_55;
	ld.global.nc.u32 	%r728, [%rd7+100];
	xor.b32  	%r953, %r953, %r728;
	ld.global.nc.u32 	%r729, [%rd7+104];
	xor.b32  	%r952, %r952, %r729;
	ld.global.nc.u32 	%r730, [%rd7+108];
	xor.b32  	%r951, %r951, %r730;
	ld.global.nc.u32 	%r731, [%rd7+112];
	xor.b32  	%r950, %r950, %r731;
	ld.global.nc.u32 	%r732, [%rd7+116];
	xor.b32  	%r949, %r949, %r732;
$L__BB0_55:
	and.b32  	%r734, %r689, 64;
	setp.eq.s32 	%p31, %r734, 0;
	@%p31 bra 	$L__BB0_57;
	ld.global.nc.u32 	%r735, [%rd7+120];
	xor.b32  	%r953, %r953, %r735;
	ld.global.nc.u32 	%r736, [%rd7+124];
	xor.b32  	%r952, %r952, %r736;
	ld.global.nc.u32 	%r737, [%rd7+128];
	xor.b32  	%r951, %r951, %r737;
	ld.global.nc.u32 	%r738, [%rd7+132];
	xor.b32  	%r950, %r950, %r738;
	ld.global.nc.u32 	%r739, [%rd7+136];
	xor.b32  	%r949, %r949, %r739;
$L__BB0_57:
	and.b32  	%r741, %r689, 128;
	setp.eq.s32 	%p32, %r741, 0;
	@%p32 bra 	$L__BB0_59;
	ld.global.nc.u32 	%r742, [%rd7+140];
	xor.b32  	%r953, %r953, %r742;
	ld.global.nc.u32 	%r743, [%rd7+144];
	xor.b32  	%r952, %r952, %r743;
	ld.global.nc.u32 	%r744, [%rd7+148];
	xor.b32  	%r951, %r951, %r744;
	ld.global.nc.u32 	%r745, [%rd7+152];
	xor.b32  	%r950, %r950, %r745;
	ld.global.nc.u32 	%r746, [%rd7+156];
	xor.b32  	%r949, %r949, %r746;
$L__BB0_59:
	and.b32  	%r748, %r689, 256;
	setp.eq.s32 	%p33, %r748, 0;
	@%p33 bra 	$L__BB0_61;
	ld.global.nc.u32 	%r749, [%rd7+160];
	xor.b32  	%r953, %r953, %r749;
	ld.global.nc.u32 	%r750, [%rd7+164];
	xor.b32  	%r952, %r952, %r750;
	ld.global.nc.u32 	%r751, [%rd7+168];
	xor.b32  	%r951, %r951, %r751;
	ld.global.nc.u32 	%r752, [%rd7+172];
	xor.b32  	%r950, %r950, %r752;
	ld.global.nc.u32 	%r753, [%rd7+176];
	xor.b32  	%r949, %r949, %r753;
$L__BB0_61:
	and.b32  	%r755, %r689, 512;
	setp.eq.s32 	%p34, %r755, 0;
	@%p34 bra 	$L__BB0_63;
	ld.global.nc.u32 	%r756, [%rd7+180];
	xor.b32  	%r953, %r953, %r756;
	ld.global.nc.u32 	%r757, [%rd7+184];
	xor.b32  	%r952, %r952, %r757;
	ld.global.nc.u32 	%r758, [%rd7+188];
	xor.b32  	%r951, %r951, %r758;
	ld.global.nc.u32 	%r759, [%rd7+192];
	xor.b32  	%r950, %r950, %r759;
	ld.global.nc.u32 	%r760, [%rd7+196];
	xor.b32  	%r949, %r949, %r760;
$L__BB0_63:
	and.b32  	%r762, %r689, 1024;
	setp.eq.s32 	%p35, %r762, 0;
	@%p35 bra 	$L__BB0_65;
	ld.global.nc.u32 	%r763, [%rd7+200];
	xor.b32  	%r953, %r953, %r763;
	ld.global.nc.u32 	%r764, [%rd7+204];
	xor.b32  	%r952, %r952, %r764;
	ld.global.nc.u32 	%r765, [%rd7+208];
	xor.b32  	%r951, %r951, %r765;
	ld.global.nc.u32 	%r766, [%rd7+212];
	xor.b32  	%r950, %r950, %r766;
	ld.global.nc.u32 	%r767, [%rd7+216];
	xor.b32  	%r949, %r949, %r767;
$L__BB0_65:
	and.b32  	%r769, %r689, 2048;
	setp.eq.s32 	%p36, %r769, 0;
	@%p36 bra 	$L__BB0_67;
	ld.global.nc.u32 	%r770, [%rd7+220];
	xor.b32  	%r953, %r953, %r770;
	ld.global.nc.u32 	%r771, [%rd7+224];
	xor.b32  	%r952, %r952, %r771;
	ld.global.nc.u32 	%r772, [%rd7+228];
	xor.b32  	%r951, %r951, %r772;
	ld.global.nc.u32 	%r773, [%rd7+232];
	xor.b32  	%r950, %r950, %r773;
	ld.global.nc.u32 	%r774, [%rd7+236];
	xor.b32  	%r949, %r949, %r774;
$L__BB0_67:
	and.b32  	%r776, %r689, 4096;
	setp.eq.s32 	%p37, %r776, 0;
	@%p37 bra 	$L__BB0_69;
	ld.global.nc.u32 	%r777, [%rd7+240];
	xor.b32  	%r953, %r953, %r777;
	ld.global.nc.u32 	%r778, [%rd7+244];
	xor.b32  	%r952, %r952, %r778;
	ld.global.nc.u32 	%r779, [%rd7+248];
	xor.b32  	%r951, %r951, %r779;
	ld.global.nc.u32 	%r780, [%rd7+252];
	xor.b32  	%r950, %r950, %r780;
	ld.global.nc.u32 	%r781, [%rd7+256];
	xor.b32  	%r949, %r949, %r781;
$L__BB0_69:
	and.b32  	%r783, %r689, 8192;
	setp.eq.s32 	%p38, %r783, 0;
	@%p38 bra 	$L__BB0_71;
	ld.global.nc.u32 	%r784, [%rd7+260];
	xor.b32  	%r953, %r953, %r784;
	ld.global.nc.u32 	%r785, [%rd7+264];
	xor.b32  	%r952, %r952, %r785;
	ld.global.nc.u32 	%r786, [%rd7+268];
	xor.b32  	%r951, %r951, %r786;
	ld.global.nc.u32 	%r787, [%rd7+272];
	xor.b32  	%r950, %r950, %r787;
	ld.global.nc.u32 	%r788, [%rd7+276];
	xor.b32  	%r949, %r949, %r788;
$L__BB0_71:
	and.b32  	%r790, %r689, 16384;
	setp.eq.s32 	%p39, %r790, 0;
	@%p39 bra 	$L__BB0_73;
	ld.global.nc.u32 	%r791, [%rd7+280];
	xor.b32  	%r953, %r953, %r791;
	ld.global.nc.u32 	%r792, [%rd7+284];
	xor.b32  	%r952, %r952, %r792;
	ld.global.nc.u32 	%r793, [%rd7+288];
	xor.b32  	%r951, %r951, %r793;
	ld.global.nc.u32 	%r794, [%rd7+292];
	xor.b32  	%r950, %r950, %r794;
	ld.global.nc.u32 	%r795, [%rd7+296];
	xor.b32  	%r949, %r949, %r795;
$L__BB0_73:
	and.b32  	%r797, %r689, 32768;
	setp.eq.s32 	%p40, %r797, 0;
	@%p40 bra 	$L__BB0_75;
	ld.global.nc.u32 	%r798, [%rd7+300];
	xor.b32  	%r953, %r953, %r798;
	ld.global.nc.u32 	%r799, [%rd7+304];
	xor.b32  	%r952, %r952, %r799;
	ld.global.nc.u32 	%r800, [%rd7+308];
	xor.b32  	%r951, %r951, %r800;
	ld.global.nc.u32 	%r801, [%rd7+312];
	xor.b32  	%r950, %r950, %r801;
	ld.global.nc.u32 	%r802, [%rd7+316];
	xor.b32  	%r949, %r949, %r802;
$L__BB0_75:
	add.s32 	%r1040, %r1040, 16;
	setp.ne.s32 	%p41, %r1040, 32;
	@%p41 bra 	$L__BB0_43;
	mad.lo.s32 	%r803, %r1034, -31, %r195;
	add.s32 	%r1034, %r803, 1;
	setp.ne.s32 	%p42, %r1034, 5;
	@%p42 bra 	$L__BB0_42;
	st.local.u32 	[%rd1+4], %r953;
	st.local.v2.u32 	[%rd1+8], {%r952, %r951};
	st.local.v2.u32 	[%rd1+16], {%r950, %r949};
	setp.ne.s64 	%p43, %rd4, 3;
	@%p43 bra 	$L__BB0_115;
	mov.b32 	%r949, 0;
	mov.u32 	%r950, %r949;
	mov.u32 	%r951, %r949;
	mov.u32 	%r952, %r949;
	mov.u32 	%r953, %r949;
	mov.u32 	%r1126, %r949;
$L__BB0_79:
	mul.wide.u32 	%rd20, %r1126, 4;
	add.s64 	%rd21, %rd1, %rd20;
	ld.local.u32 	%r370, [%rd21+4];
	shl.b32 	%r371, %r1126, 5;
	mov.b32 	%r1132, 0;
$L__BB0_80:
	.pragma "nounroll";
	shr.u32 	%r806, %r370, %r1132;
	and.b32  	%r807, %r806, 1;
	setp.eq.b32 	%p44, %r807, 1;
	not.pred 	%p45, %p44;
	add.s32 	%r808, %r371, %r1132;
	mul.lo.s32 	%r809, %r808, 5;
	mul.wide.u32 	%rd22, %r809, 4;
	add.s64 	%rd8, %rd5, %rd22;
	@%p45 bra 	$L__BB0_82;
	ld.global.nc.u32 	%r810, [%rd8];
	xor.b32  	%r953, %r953, %r810;
	ld.global.nc.u32 	%r811, [%rd8+4];
	xor.b32  	%r952, %r952, %r811;
	ld.global.nc.u32 	%r812, [%rd8+8];
	xor.b32  	%r951, %r951, %r812;
	ld.global.nc.u32 	%r813, [%rd8+12];
	xor.b32  	%r950, %r950, %r813;
	ld.global.nc.u32 	%r814, [%rd8+16];
	xor.b32  	%r949, %r949, %r814;
$L__BB0_82:
	and.b32  	%r816, %r806, 2;
	setp.eq.s32 	%p46, %r816, 0;
	@%p46 bra 	$L__BB0_84;
	ld.global.nc.u32 	%r817, [%rd8+20];
	xor.b32  	%r953, %r953, %r817;
	ld.global.nc.u32 	%r818, [%rd8+24];
	xor.b32  	%r952, %r952, %r818;
	ld.global.nc.u32 	%r819, [%rd8+28];
	xor.b32  	%r951, %r951, %r819;
	ld.global.nc.u32 	%r820, [%rd8+32];
	xor.b32  	%r950, %r950, %r820;
	ld.global.nc.u32 	%r821, [%rd8+36];
	xor.b32  	%r949, %r949, %r821;
$L__BB0_84:
	and.b32  	%r823, %r806, 4;
	setp.eq.s32 	%p47, %r823, 0;
	@%p47 bra 	$L__BB0_86;
	ld.global.nc.u32 	%r824, [%rd8+40];
	xor.b32  	%r953, %r953, %r824;
	ld.global.nc.u32 	%r825, [%rd8+44];
	xor.b32  	%r952, %r952, %r825;
	ld.global.nc.u32 	%r826, [%rd8+48];
	xor.b32  	%r951, %r951, %r826;
	ld.global.nc.u32 	%r827, [%rd8+52];
	xor.b32  	%r950, %r950, %r827;
	ld.global.nc.u32 	%r828, [%rd8+56];
	xor.b32  	%r949, %r949, %r828;
$L__BB0_86:
	and.b32  	%r830, %r806, 8;
	setp.eq.s32 	%p48, %r830, 0;
	@%p48 bra 	$L__BB0_88;
	ld.global.nc.u32 	%r831, [%rd8+60];
	xor.b32  	%r953, %r953, %r831;
	ld.global.nc.u32 	%r832, [%rd8+64];
	xor.b32  	%r952, %r952, %r832;
	ld.global.nc.u32 	%r833, [%rd8+68];
	xor.b32  	%r951, %r951, %r833;
	ld.global.nc.u32 	%r834, [%rd8+72];
	xor.b32  	%r950, %r950, %r834;
	ld.global.nc.u32 	%r835, [%rd8+76];
	xor.b32  	%r949, %r949, %r835;
$L__BB0_88:
	and.b32  	%r837, %r806, 16;
	setp.eq.s32 	%p49, %r837, 0;
	@%p49 bra 	$L__BB0_90;
	ld.global.nc.u32 	%r838, [%rd8+80];
	xor.b32  	%r953, %r953, %r838;
	ld.global.nc.u32 	%r839, [%rd8+84];
	xor.b32  	%r952, %r952, %r839;
	ld.global.nc.u32 	%r840, [%rd8+88];
	xor.b32  	%r951, %r951, %r840;
	ld.global.nc.u32 	%r841, [%rd8+92];
	xor.b32  	%r950, %r950, %r841;
	ld.global.nc.u32 	%r842, [%rd8+96];
	xor.b32  	%r949, %r949, %r842;
$L__BB0_90:
	and.b32  	%r844, %r806, 32;
	setp.eq.s32 	%p50, %r844, 0;
	@%p50 bra 	$L__BB0_92;
	ld.global.nc.u32 	%r845, [%rd8+100];
	xor.b32  	%r953, %r953, %r845;
	ld.global.nc.u32 	%r846, [%rd8+104];
	xor.b32  	%r952, %r952, %r846;
	ld.global.nc.u32 	%r847, [%rd8+108];
	xor.b32  	%r951, %r951, %r847;
	ld.global.nc.u32 	%r848, [%rd8+112];
	xor.b32  	%r950, %r950, %r848;
	ld.global.nc.u32 	%r849, [%rd8+116];
	xor.b32  	%r949, %r949, %r849;
$L__BB0_92:
	and.b32  	%r851, %r806, 64;
	setp.eq.s32 	%p51, %r851, 0;
	@%p51 bra 	$L__BB0_94;
	ld.global.nc.u32 	%r852, [%rd8+120];
	xor.b32  	%r953, %r953, %r852;
	ld.global.nc.u32 	%r853, [%rd8+124];
	xor.b32  	%r952, %r952, %r853;
	ld.global.nc.u32 	%r854, [%rd8+128];
	xor.b32  	%r951, %r951, %r854;
	ld.global.nc.u32 	%r855, [%rd8+132];
	xor.b32  	%r950, %r950, %r855;
	ld.global.nc.u32 	%r856, [%rd8+136];
	xor.b32  	%r949, %r949, %r856;
$L__BB0_94:
	and.b32  	%r858, %r806, 128;
	setp.eq.s32 	%p52, %r858, 0;
	@%p52 bra 	$L__BB0_96;
	ld.global.nc.u32 	%r859, [%rd8+140];
	xor.b32  	%r953, %r953, %r859;
	ld.global.nc.u32 	%r860, [%rd8+144];
	xor.b32  	%r952, %r952, %r860;
	ld.global.nc.u32 	%r861, [%rd8+148];
	xor.b32  	%r951, %r951, %r861;
	ld.global.nc.u32 	%r862, [%rd8+152];
	xor.b32  	%r950, %r950, %r862;
	ld.global.nc.u32 	%r863, [%rd8+156];
	xor.b32  	%r949, %r949, %r863;
$L__BB0_96:
	and.b32  	%r865, %r806, 256;
	setp.eq.s32 	%p53, %r865, 0;
	@%p53 bra 	$L__BB0_98;
	ld.global.nc.u32 	%r866, [%rd8+160];
	xor.b32  	%r953, %r953, %r866;
	ld.global.nc.u32 	%r867, [%rd8+164];
	xor.b32  	%r952, %r952, %r867;
	ld.global.nc.u32 	%r868, [%rd8+168];
	xor.b32  	%r951, %r951, %r868;
	ld.global.nc.u32 	%r869, [%rd8+172];
	xor.b32  	%r950, %r950, %r869;
	ld.global.nc.u32 	%r870, [%rd8+176];
	xor.b32  	%r949, %r949, %r870;
$L__BB0_98:
	and.b32  	%r872, %r806, 512;
	setp.eq.s32 	%p54, %r872, 0;
	@%p54 bra 	$L__BB0_100;
	ld.global.nc.u32 	%r873, [%rd8+180];
	xor.b32  	%r953, %r953, %r873;
	ld.global.nc.u32 	%r874, [%rd8+184];
	xor.b32  	%r952, %r952, %r874;
	ld.global.nc.u32 	%r875, [%rd8+188];
	xor.b32  	%r951, %r951, %r875;
	ld.global.nc.u32 	%r876, [%rd8+192];
	xor.b32  	%r950, %r950, %r876;
	ld.global.nc.u32 	%r877, [%rd8+196];
	xor.b32  	%r949, %r949, %r877;
$L__BB0_100:
	and.b32  	%r879, %r806, 1024;
	setp.eq.s32 	%p55, %r879, 0;
	@%p55 bra 	$L__BB0_102;
	ld.global.nc.u32 	%r880, [%rd8+200];
	xor.b32  	%r953, %r953, %r880;
	ld.global.nc.u32 	%r881, [%rd8+204];
	xor.b32  	%r952, %r952, %r881;
	ld.global.nc.u32 	%r882, [%rd8+208];
	xor.b32  	%r951, %r951, %r882;
	ld.global.nc.u32 	%r883, [%rd8+212];
	xor.b32  	%r950, %r950, %r883;
	ld.global.nc.u32 	%r884, [%rd8+216];
	xor.b32  	%r949, %r949, %r884;
$L__BB0_102:
	and.b32  	%r886, %r806, 2048;
	setp.eq.s32 	%p56, %r886, 0;
	@%p56 bra 	$L__BB0_104;
	ld.global.nc.u32 	%r887, [%rd8+220];
	xor.b32  	%r953, %r953, %r887;
	ld.global.nc.u32 	%r888, [%rd8+224];
	xor.b32  	%r952, %r952, %r888;
	ld.global.nc.u32 	%r889, [%rd8+228];
	xor.b32  	%r951, %r951, %r889;
	ld.global.nc.u32 	%r890, [%rd8+232];
	xor.b32  	%r950, %r950, %r890;
	ld.global.nc.u32 	%r891, [%rd8+236];
	xor.b32  	%r949, %r949, %r891;
$L__BB0_104:
	and.b32  	%r893, %r806, 4096;
	setp.eq.s32 	%p57, %r893, 0;
	@%p57 bra 	$L__BB0_106;
	ld.global.nc.u32 	%r894, [%rd8+240];
	xor.b32  	%r953, %r953, %r894;
	ld.global.nc.u32 	%r895, [%rd8+244];
	xor.b32  	%r952, %r952, %r895;
	ld.global.nc.u32 	%r896, [%rd8+248];
	xor.b32  	%r951, %r951, %r896;
	ld.global.nc.u32 	%r897, [%rd8+252];
	xor.b32  	%r950, %r950, %r897;
	ld.global.nc.u32 	%r898, [%rd8+256];
	xor.b32  	%r949, %r949, %r898;
$L__BB0_106:
	and.b32  	%r900, %r806, 8192;
	setp.eq.s32 	%p58, %r900, 0;
	@%p58 bra 	$L__BB0_108;
	ld.global.nc.u32 	%r901, [%rd8+260];
	xor.b32  	%r953, %r953, %r901;
	ld.global.nc.u32 	%r902, [%rd8+264];
	xor.b32  	%r952, %r952, %r902;
	ld.global.nc.u32 	%r903, [%rd8+268];
	xor.b32  	%r951, %r951, %r903;
	ld.global.nc.u32 	%r904, [%rd8+272];
	xor.b32  	%r950, %r950, %r904;
	ld.global.nc.u32 	%r905, [%rd8+276];
	xor.b32  	%r949, %r949, %r905;
$L__BB0_108:
	and.b32  	%r907, %r806, 16384;
	setp.eq.s32 	%p59, %r907, 0;
	@%p59 bra 	$L__BB0_110;
	ld.global.nc.u32 	%r908, [%rd8+280];
	xor.b32  	%r953, %r953, %r908;
	ld.global.nc.u32 	%r909, [%rd8+284];
	xor.b32  	%r952, %r952, %r909;
	ld.global.nc.u32 	%r910, [%rd8+288];
	xor.b32  	%r951, %r951, %r910;
	ld.global.nc.u32 	%r911, [%rd8+292];
	xor.b32  	%r950, %r950, %r911;
	ld.global.nc.u32 	%r912, [%rd8+296];
	xor.b32  	%r949, %r949, %r912;
$L__BB0_110:
	and.b32  	%r914, %r806, 32768;
	setp.eq.s32 	%p60, %r914, 0;
	@%p60 bra 	$L__BB0_112;
	ld.global.nc.u32 	%r915, [%rd8+300];
	xor.b32  	%r953, %r953, %r915;
	ld.global.nc.u32 	%r916, [%rd8+304];
	xor.b32  	%r952, %r952, %r916;
	ld.global.nc.u32 	%r917, [%rd8+308];
	xor.b32  	%r951, %r951, %r917;
	ld.global.nc.u32 	%r918, [%rd8+312];
	xor.b32  	%r950, %r950, %r918;
	ld.global.nc.u32 	%r919, [%rd8+316];
	xor.b32  	%r949, %r949, %r919;
$L__BB0_112:
	add.s32 	%r1132, %r1132, 16;
	setp.ne.s32 	%p61, %r1132, 32;
	@%p61 bra 	$L__BB0_80;
	mad.lo.s32 	%r920, %r1126, -31, %r371;
	add.s32 	%r1126, %r920, 1;
	setp.ne.s32 	%p62, %r1126, 5;
	@%p62 bra 	$L__BB0_79;
	st.local.u32 	[%rd1+4], %r953;
	st.local.v2.u32 	[%rd1+8], {%r952, %r951};
	st.local.v2.u32 	[%rd1+16], {%r950, %r949};
$L__BB0_115:
	shr.u64 	%rd26, %rd3, 2;
	add.s32 	%r936, %r936, 1;
	setp.gt.u64 	%p63, %rd3, 3;
	@%p63 bra 	$L__BB0_3;
$L__BB0_116:
	shl.b32 	%r921, %r562, 1;
	or.b32  	%r551, %r921, 1;
$L__BB0_117:
	mov.u32 	%r556, %r952;
	mov.u32 	%r952, %r951;
	mov.u32 	%r951, %r950;
	mov.u32 	%r950, %r949;
	shr.u32 	%r922, %r953, 2;
	xor.b32  	%r923, %r922, %r953;
	shl.b32 	%r924, %r950, 4;
	shl.b32 	%r925, %r923, 1;
	xor.b32  	%r926, %r925, %r924;
	xor.b32  	%r927, %r926, %r923;
	xor.b32  	%r949, %r927, %r950;
	add.s32 	%r1223, %r1223, 362437;
	add.s32 	%r928, %r949, %r1223;
	rem.u32 	%r929, %r928, %r551;
	sub.s32 	%r560, %r929, %r562;
	abs.s32 	%r930, %r560;
	setp.gt.s32 	%p64, %r930, %r562;
	mov.u32 	%r953, %r556;
	@%p64 bra 	$L__BB0_117;
	cvta.to.global.u64 	%rd23, %rd10;
	shl.b64 	%rd24, %rd2, 2;
	add.s64 	%rd25, %rd23, %rd24;
	st.global.u32 	[%rd25], %r560;
$L__BB0_119:
	ret;

}
	// .globl	_ZN3lux4cuda8ringtail25sample_poly_gamma1_kernelEPNS1_4PolyEj
.visible .entry _ZN3lux4cuda8ringtail25sample_poly_gamma1_kernelEPNS1_4PolyEj(
	.param .u64 .ptr .align 1 _ZN3lux4cuda8ringtail25sample_poly_gamma1_kernelEPNS1_4PolyEj_param_0,
	.param .u32 _ZN3lux4cuda8ringtail25sample_poly_gamma1_kernelEPNS1_4PolyEj_param_1
)
{
	.local .align 8 .b8 	__local_depot1[48];
	.reg .b64 	%SP;
	.reg .b64 	%SPL;
	.reg .pred 	%p<64>;
	.reg .b32 	%r<1196>;
	.reg .b64 	%rd<27>;

	mov.u64 	%SPL, __local_depot1;
	ld.param.u64 	%rd10, [_ZN3lux4cuda8ringtail25sample_poly_gamma1_kernelEPNS1_4PolyEj_param_0];
	ld.param.u32 	%r541, [_ZN3lux4cuda8ringtail25sample_poly_gamma1_kernelEPNS1_4PolyEj_param_1];
	mov.u32 	%r1, %tid.x;
	setp.gt.u32 	%p1, %r1, 255;
	@%p1 bra 	$L__BB1_117;
	add.u64 	%rd1, %SPL, 0;
	cvt.u64.u32 	%rd2, %r1;
	xor.b32  	%r542, %r541, -1429050551;
	mul.lo.s32 	%r2, %r542, 1099087573;
	add.s32 	%r543, %r2, -638133224;
	add.s32 	%r932, %r2, 123456789;
	st.local.v2.u32 	[%rd1], {%r543, %r932};
	xor.b32  	%r544, %r2, 362436069;
	mov.b32 	%r545, -123459836;
	st.local.v2.u32 	[%rd1+8], {%r544, %r545};
	add.s32 	%r928, %r2, 5783321;
	mov.b32 	%r546, -589760388;
	st.local.v2.u32 	[%rd1+16], {%r546, %r928};
	setp.eq.s32 	%p2, %r1, 0;
	@%p2 bra 	$L__BB1_116;
	mov.b32 	%r915, 0;
	mov.u64 	%rd13, precalc_xorwow_matrix;
	mov.u64 	%rd26, %rd2;
$L__BB1_3:
	mov.u64 	%rd3, %rd26;
	and.b64  	%rd4, %rd3, 3;
	setp.eq.s64 	%p3, %rd4, 0;
	@%p3 bra 	$L__BB1_115;
	mul.wide.u32 	%rd12, %r915, 3200;
	add.s64 	%rd5, %rd13, %rd12;
	mov.b32 	%r928, 0;
	mov.u32 	%r929, %r928;
	mov.u32 	%r930, %r928;
	mov.u32 	%r931, %r928;
	mov.u32 	%r932, %r928;
	mov.u32 	%r921, %r928;
$L__BB1_5:
	mul.wide.u32 	%rd14, %r921, 4;
	add.s64 	%rd15, %rd1, %rd14;
	ld.local.u32 	%r14, [%rd15+4];
	shl.b32 	%r15, %r921, 5;
	mov.b32 	%r927, 0;
$L__BB1_6:
	.pragma "nounroll";
	shr.u32 	%r550, %r14, %r927;
	and.b32  	%r551, %r550, 1;
	setp.eq.b32 	%p4, %r551, 1;
	not.pred 	%p5, %p4;
	add.s32 	%r552, %r15, %r927;
	mul.lo.s32 	%r553, %r552, 5;
	mul.wide.u32 	%rd16, %r553, 4;
	add.s64 	%rd6, %rd5, %rd16;
	@%p5 bra 	$L__BB1_8;
	ld.global.nc.u32 	%r554, [%rd6];
	xor.b32  	%r932, %r932, %r554;
	ld.global.nc.u32 	%r555, [%rd6+4];
	xor.b32  	%r931, %r931, %r555;
	ld.global.nc.u32 	%r556, [%rd6+8];
	xor.b32  	%r930, %r930, %r556;
	ld.global.nc.u32 	%r557, [%rd6+12];
	xor.b32  	%r929, %r929, %r557;
	ld.global.nc.u32 	%r558, [%rd6+16];
	xor.b32  	%r928, %r928, %r558;
$L__BB1_8:
	and.b32  	%r560, %r550, 2;
	setp.eq.s32 	%p6, %r560, 0;
	@%p6 bra 	$L__BB1_10;
	ld.global.nc.u32 	%r561, [%rd6+20];
	xor.b32  	%r932, %r932, %r561;
	ld.global.nc.u32 	%r562, [%rd6+24];
	xor.b32  	%r931, %r931, %r562;
	ld.global.nc.u32 	%r563, [%rd6+28];
	xor.b32  	%r930, %r930, %r563;
	ld.global.nc.u32 	%r564, [%rd6+32];
	xor.b32  	%r929, %r929, %r564;
	ld.global.nc.u32 	%r565, [%rd6+36];
	xor.b32  	%r928, %r928, %r565;
$L__BB1_10:
	and.b32  	%r567, %r550, 4;
	setp.eq.s32 	%p7, %r567, 0;
	@%p7 bra 	$L__BB1_12;
	ld.global.nc.u32 	%r568, [%rd6+40];
	xor.b32  	%r932, %r932, %r568;
	ld.global.nc.u32 	%r569, [%rd6+44];
	xor.b32  	%r931, %r931, %r569;
	ld.global.nc.u32 	%r570, [%rd6+48];
	xor.b32  	%r930, %r930, %r570;
	ld.global.nc.u32 	%r571, [%rd6+52];
	xor.b32  	%r929, %r929, %r571;
	ld.global.nc.u32 	%r572, [%rd6+56];
	xor.b32  	%r928, %r928, %r572;
$L__BB1_12:
	and.b32  	%r574, %r550, 8;
	setp.eq.s32 	%p8, %r574, 0;
	@%p8 bra 	$L__BB1_14;
	ld.global.nc.u32 	%r575, [%rd6+60];
	xor.b32  	%r932, %r932, %r575;
	ld.global.nc.u32 	%r576, [%rd6+64];
	xor.b32  	%r931, %r931, %r576;
	ld.global.nc.u32 	%r577, [%rd6+68];
	xor.b32  	%r930, %r930, %r577;
	ld.global.nc.u32 	%r578, [%rd6+72];
	xor.b32  	%r929, %r929, %r578;
	ld.global.nc.u32 	%r579, [%rd6+76];
	xor.b32  	%r928, %r928, %r579;
$L__BB1_14:
	and.b32  	%r581, %r550, 16;
	setp.eq.s32 	%p9, %r581, 0;
	@%p9 bra 	$L__BB1_16;
	ld.global.nc.u32 	%r582, [%rd6+80];
	xor.b32  	%r932, %r932, %r582;
	ld.global.nc.u32 	%r583, [%rd6+84];
	xor.b32  	%r931, %r931, %r583;
	ld.global.nc.u32 	%r584, [%rd6+88];
	xor.b32  	%r930, %r930, %r584;
	ld.global.nc.u32 	%r585, [%rd6+92];
	xor.b32  	%r929, %r929, %r585;
	ld.global.nc.u32 	%r586, [%rd6+96];
	xor.b32  	%r928, %r928, %r586;
$L__BB1_16:
	and.b32  	%r588, %r550, 32;
	setp.eq.s32 	%p10, %r588, 0;
	@%p10 bra 	$L__BB1_18;
	ld.global.nc.u32 	%r589, [%rd6+100];
	xor.b32  	%r932, %r932, %r589;
	ld.global.nc.u32 	%r590, [%rd6+104];
	xor.b32  	%r931, %r931, %r590;
	ld.global.nc.u32 	%r591, [%rd6+108];
	xor.b32  	%r930, %r930, %r591;
	ld.global.nc.u32 	%r592, [%rd6+112];
	xor.b32  	%r929, %r929, %r592;
	ld.global.nc.u32 	%r593, [%rd6+116];
	xor.b32  	%r928, %r928, %r593;
$L__BB1_18:
	and.b32  	%r595, %r550, 64;
	setp.eq.s32 	%p11, %r595, 0;
	@%p11 bra 	$L__BB1_20;
	ld.global.nc.u32 	%r596, [%rd6+120];
	xor.b32  	%r932, %r932, %r596;
	ld.global.nc.u32 	%r597, [%rd6+124];
	xor.b32  	%r931, %r931, %r597;
	ld.global.nc.u32 	%r598, [%rd6+128];
	xor.b32  	%r930, %r930, %r598;
	ld.global.nc.u32 	%r599, [%rd6+132];
	xor.b32  	%r929, %r929, %r599;
	ld.global.nc.u32 	%r600, [%rd6+136];
	xor.b32  	%r928, %r928, %r600;
$L__BB1_20:
	and.b32  	%r602, %r550, 128;
	setp.eq.s32 	%p12, %r602, 0;
	@%p12 bra 	$L__BB1_22;
	ld.global.nc.u32 	%r603, [%rd6+140];
	xor.b32  	%r932, %r932, %r603;
	ld.global.nc.u32 	%r604, [%rd6+144];
	xor.b32  	%r931, %r931, %r604;
	ld.global.nc.u32 	%r605, [%rd6+148];
	xor.b32  	%r930, %r930, %r605;
	ld.global.nc.u32 	%r606, [%rd6+152];
	xor.b32  	%r929, %r929, %r606;
	ld.global.nc.u32 	%r607, [%rd6+156];
	xor.b32  	%r928, %r928, %r607;
$L__BB1_22:
	and.b32  	%r609, %r550, 256;
	setp.eq.s32 	%p13, %r609, 0;
	@%p13 bra 	$L__BB1_24;
	ld.global.nc.u32 	%r610, [%rd6+160];
	xor.b32  	%r932, %r932, %r610;
	ld.global.nc.u32 	%r611, [%rd6+164];
	xor.b32  	%r931, %r931, %r611;
	ld.global.nc.u32 	%r612, [%rd6+168];
	xor.b32  	%r930, %r930, %r612;
	ld.global.nc.u32 	%r613, [%rd6+172];
	xor.b32  	%r929, %r929, %r613;
	ld.global.nc.u32 	%r614, [%rd6+176];
	xor.b32  	%r928, %r928, %r614;
$L__BB1_24:
	and.b32  	%r616, %r550, 512;
	setp.eq.s32 	%p14, %r616, 0;
	@%p14 bra 	$L__BB1_26;
	ld.global.nc.u32 	%r617, [%rd6+180];
	xor.b32  	%r932, %r932, %r617;
	ld.global.nc.u32 	%r618, [%rd6+184];
	xor.b32  	%r931, %r931, %r618;
	ld.global.nc.u32 	%r619, [%rd6+188];
	xor.b32  	%r930, %r930, %r619;
	ld.global.nc.u32 	%r620, [%rd6+192];
	xor.b32  	%r929, %r929, %r620;
	ld.global.nc.u32 	%r621, [%rd6+196];
	xor.b32  	%r928, %r928, %r621;
$L__BB1_26:
	and.b32  	%r623, %r550, 1024;
	setp.eq.s32 	%p15, %r623, 0;
	@%p15 bra 	$L__BB1_28;
	ld.global.nc.u32 	%r624, [%rd6+200];
	xor.b32  	%r932, %r932, %r624;
	ld.global.nc.u32 	%r625, [%rd6+204];
	xor.b32  	%r931, %r931, %r625;
	ld.global.nc.u32 	%r626, [%rd6+208];
	xor.b32  	%r930, %r930, %r626;
	ld.global.nc.u32 	%r627, [%rd6+212];
	xor.b32  	%r929, %r929, %r627;
	ld.global.nc.u32 	%r628, [%rd6+216];
	xor.b32  	%r928, %r928, %r628;
$L__BB1_28:
	and.b32  	%r630, %r550, 2048;
	setp.eq.s32 	%p16, %r630, 0;
	@%p16 bra 	$L__BB1_30;
	ld.global.nc.u32 	%r631, [%rd6+220];
	xor.b32  	%r932, %r932, %r631;
	ld.global.nc.u32 	%r632, [%rd6+224];
	xor.b32  	%r931, %r931, %r632;
	ld.global.nc.u32 	%r633, [%rd6+228];
	xor.b32  	%r930, %r930, %r633;
	ld.global.nc.u32 	%r634, [%rd6+232];
	xor.b32  	%r929, %r929, %r634;
	ld.global.nc.u32 	%r635, [%rd6+236];
	xor.b32  	%r928, %r928, %r635;
$L__BB1_30:
	and.b32  	%r637, %r550, 4096;
	setp.eq.s32 	%p17, %r637, 0;
	@%p17 bra 	$L__BB1_32;
	ld.global.nc.u32 	%r638, [%rd6+240];
	xor.b32  	%r932, %r932, %r638;
	ld.global.nc.u32 	%r639, [%rd6+244];
	xor.b32  	%r931, %r931, %r639;
	ld.global.nc.u32 	%r640, [%rd6+248];
	xor.b32  	%r930, %r930, %r640;
	ld.global.nc.u32 	%r641, [%rd6+252];
	xor.b32  	%r929, %r929, %r641;
	ld.global.nc.u32 	%r642, [%rd6+256];
	xor.b32  	%r928, %r928, %r642;
$L__BB1_32:
	and.b32  	%r644, %r550, 8192;
	setp.eq.s32 	%p18, %r644, 0;
	@%p18 bra 	$L__BB1_34;
	ld.global.nc.u32 	%r645, [%rd6+260];
	xor.b32  	%r932, %r932, %r645;
	ld.global.nc.u32 	%r646, [%rd6+264];
	xor.b32  	%r931, %r931, %r646;
	ld.global.nc.u32 	%r647, [%rd6+268];
	xor.b32  	%r930, %r930, %r647;
	ld.global.nc.u32 	%r648, [%rd6+272];
	xor.b32  	%r929, %r929, %r648;
	ld.global.nc.u32 	%r649, [%rd6+276];
	xor.b32  	%r928, %r928, %r649;
$L__BB1_34:
	and.b32  	%r651, %r550, 16384;
	setp.eq.s32 	%p19, %r651, 0;
	@%p19 bra 	$L__BB1_36;
	ld.global.nc.u32 	%r652, [%rd6+280];
	xor.b32  	%r932, %r932, %r652;
	ld.global.nc.u32 	%r653, [%rd6+284];
	xor.b32  	%r931, %r931, %r653;
	ld.global.nc.u32 	%r654, [%rd6+288];
	xor.b32  	%r930, %r930, %r654;
	ld.global.nc.u32 	%r655, [%rd6+292];
	xor.b32  	%r929, %r929, %r655;
	ld.global.nc.u32 	%r656, [%rd6+296];
	xor.b32  	%r928, %r928, %r656;
$L__BB1_36:
	and.b32  	%r658, %r550, 32768;
	setp.eq.s32 	%p20, %r658, 0;
	@%p20 bra 	$L__BB1_38;
	ld.global.nc.u32 	%r659, [%rd6+300];
	xor.b32  	%r932, %r932, %r659;
	ld.global.nc.u32 	%r660, [%rd6+304];
	xor.b32  	%r931, %r931, %r660;
	ld.global.nc.u32 	%r661, [%rd6+308];
	xor.b32  	%r930, %r930, %r661;
	ld.global.nc.u32 	%r662, [%rd6+312];
	xor.b32  	%r929, %r929, %r662;
	ld.global.nc.u32 	%r663, [%rd6+316];
	xor.b32  	%r928, %r928, %r663;
$L__BB1_38:
	add.s32 	%r927, %r927, 16;
	setp.ne.s32 	%p21, %r927, 32;
	@%p21 bra 	$L__BB1_6;
	mad.lo.s32 	%r664, %r921, -31, %r15;
	add.s32 	%r921, %r664, 1;
	setp.ne.s32 	%p22, %r921, 5;
	@%p22 bra 	$L__BB1_5;
	st.local.u32 	[%rd1+4], %r932;
	st.local.v2.u32 	[%rd1+8], {%r931, %r930};
	st.local.v2.u32 	[%rd1+16], {%r929, %r928};
	setp.eq.s64 	%p23, %rd4, 1;
	@%p23 bra 	$L__BB1_115;
	mov.b32 	%r928, 0;
	mov.u32 	%r1021, %r928;
	mov.u32 	%r1022, %r928;
	mov.u32 	%r1023, %r928;
	mov.u32 	%r932, %r928;
	mov.u32 	%r1013, %r928;
$L__BB1_42:
	mul.wide.u32 	%rd17, %r1013, 4;
	add.s64 	%rd18, %rd1, %rd17;
	ld.local.u32 	%r190, [%rd18+4];
	shl.b32 	%r191, %r1013, 5;
	mov.b32 	%r1019, 0;
$L__BB1_43:
	.pragma "nounroll";
	shr.u32 	%r667, %r190, %r1019;
	and.b32  	%r668, %r667, 1;
	setp.eq.b32 	%p24, %r668, 1;
	not.pred 	%p25, %p24;
	add.s32 	%r669, %r191, %r1019;
	mul.lo.s32 	%r670, %r669, 5;
	mul.wide.u32 	%rd19, %r670, 4;
	add.s64 	%rd7, %rd5, %rd19;
	@%p25 bra 	$L__BB1_45;
	ld.global.nc.u32 	%r671, [%rd7];
	xor.b32  	%r932, %r932, %r671;
	ld.global.nc.u32 	%r672, [%rd7+4];
	xor.b32  	%r1023, %r1023, %r672;
	ld.global.nc.u32 	%r673, [%rd7+8];
	xor.b32  	%r1022, %r1022, %r673;
	ld.global.nc.u32 	%r674, [%rd7+12];
	xor.b32  	%r1021, %r1021, %r674;
	ld.global.nc.u32 	%r675, [%rd7+16];
	xor.b32  	%r928, %r928, %r675;
$L__BB1_45:
	and.b32  	%r677, %r667, 2;
	setp.eq.s32 	%p26, %r677, 0;
	@%p26 bra 	$L__BB1_47;
	ld.global.nc.u32 	%r678, [%rd7+20];
	xor.b32  	%r932, %r932, %r678;
	ld.global.nc.u32 	%r679, [%rd7+24];
	xor.b32  	%r1023, %r1023, %r679;
	ld.global.nc.u32 	%r680, [%rd7+28];
	xor.b32  	%r1022, %r1022, %r680;
	ld.global.nc.u32 	%r681, [%rd7+32];
	xor.b32  	%r1021, %r1021, %r681;
	ld.global.nc.u32 	%r682, [%rd7+36];
	xor.b32  	%r928, %r928, %r682;
$L__BB1_47:
	and.b32  	%r684, %r667, 4;
	setp.eq.s32 	%p27, %r684, 0;
	@%p27 bra 	$L__BB1_49;
	ld.global.nc.u32 	%r685, [%rd7+40];
	xor.b32  	%r932, %r932, %r685;
	ld.global.nc.u32 	%r686, [%rd7+44];
	xor.b32  	%r1023, %r1023, %r686;
	ld.global.nc.u32 	%r687, [%rd7+48];
	xor.b32  	%r1022, %r1022, %r687;
	ld.global.nc.u32 	%r688, [%rd7+52];
	xor.b32  	%r1021, %r1021, %r688;
	ld.global.nc.u32 	%r689, [%rd7+56];
	xor.b32  	%r928, %r928, %r689;
$L__BB1_49:
	and.b32  	%r691, %r667, 8;
	setp.eq.s32 	%p28, %r691, 0;
	@%p28 bra 	$L__BB1_51;
	ld.global.nc.u32 	%r692, [%rd7+60];
	xor.b32  	%r932, %r932, %r692;
	ld.global.nc.u32 	%r693, [%rd7+64];
	xor.b32  	%r1023, %r1023, %r693;
	ld.global.nc.u32 	%r694, [%rd7+68];
	xor.b32  	%r1022, %r1022, %r694;
	ld.global.nc.u32 	%r695, [%rd7+72];
	xor.b32  	%r1021, %r1021, %r695;
	ld.global.nc.u32 	%r696, [%rd7+76];
	xor.b32  	%r928, %r928, %r696;
$L__BB1_51:
	and.b32  	%r698, %r667, 16;
	setp.eq.s32 	%p29, %r698, 0;
	@%p29 bra 	$L__BB1_53;
	ld.global.nc.u32 	%r699, [%rd7+80];
	xor.b32  	%r932, %r932, %r699;
	ld.global.nc.u32 	%r700, [%rd7+84];
	xor.b32  	%r1023, %r1023, %r700;
	ld.global.nc.u32 	%r701, [%rd7+88];
	xor.b32  	%r1022, %r1022, %r701;
	ld.global.nc.u32 	%r702, [%rd7+92];
	xor.b32  	%r1021, %r1021, %r702;
	ld.global.nc.u32 	%r703, [%rd7+96];
	xor.b32  	%r928, %r928, %r703;
$L__BB1_53:
	and.b32  	%r705, %r667, 32;
	setp.eq.s32 	%p30, %r705, 0;
	@%p30 bra 	$L__BB1_55;
	ld.global.nc.u32 	%r706, [%rd7+100];
	xor.b32  	%r932, %r932, %r706;
	ld.global.nc.u32 	%r707, [%rd7+104];
	xor.b32  	%r1023, %r1023, %r707;
	ld.global.nc.u32 	%r708, [%rd7+108];
	xor.b32  	%r1022, %r1022, %r708;
	ld.global.nc.u32 	%r709, [%rd7+112];
	xor.b32  	%r1021, %r1021, %r709;
	ld.global.nc.u32 	%r710, [%rd7+116];
	xor.b32  	%r928, %r928, %r710;
$L__BB1_55:
	and.b32  	%r712, %r667, 64;
	setp.eq.s32 	%p31, %r712, 0;
	@%p31 bra 	$L__BB1_57;
	ld.global.nc.u32 	%r713, [%rd7+120];
	xor.b32  	%r932, %r932, %r713;
	ld.global.nc.u32 	%r714, [%rd7+124];
	xor.b32  	%r1023, %r1023, %r714;
	ld.global.nc.u32 	%r715, [%rd7+128];
	xor.b32  	%r1022, %r1022, %r715;
	ld.global.nc.u32 	%r716, [%rd7+132];
	xor.b32  	%r1021, %r1021, %r716;
	ld.global.nc.u32 	%r717, [%rd7+136];
	xor.b32  	%r928, %r928, %r717;
$L__BB1_57:
	and.b32  	%r719, %r667, 128;
	setp.eq.s32 	%p32, %r719, 0;
	@%p32 bra 	$L__BB1_59;
	ld.global.nc.u32 	%r720, [%rd7+140];
	xor.b32  	%r932, %r932, %r720;
	ld.global.nc.u32 	%r721, [%rd7+144];
	xor.b32  	%r1023, %r1023, %r721;
	ld.global.nc.u32 	%r722, [%rd7+148];
	xor.b32  	%r1022, %r1022, %r722;
	ld.global.nc.u32 	%r723, [%rd7+152];
	xor.b32  	%r1021, %r1021, %r723;
	ld.global.nc.u32 	%r724, [%rd7+156];
	xor.b32  	%r928, %r928, %r724;
$L__BB1_59:
	and.b32  	%r726, %r667, 256;
	setp.eq.s32 	%p33, %r726, 0;
	@%p33 bra 	$L__BB1_61;
	ld.global.nc.u32 	%r727, [%rd7+160];
	xor.b32  	%r932, %r932, %r727;
	ld.global.nc.u32 	%r728, [%rd7+164];
	xor.b32  	%r1023, %r1023, %r728;
	ld.global.nc.u32 	%r729, [%rd7+168];
	xor.b32  	%r1022, %r1022, %r729;
	ld.global.nc.u32 	%r730, [%rd7+172];
	xor.b32  	%r1021, %r1021, %r730;
	ld.global.nc.u32 	%r731, [%rd7+176];
	xor.b32  	%r928, %r928, %r731;
$L__BB1_61:
	and.b32  	%r733, %r667, 512;
	setp.eq.s32 	%p34, %r733, 0;
	@%p34 bra 	$L__BB1_63;
	ld.global.nc.u32 	%r734, [%rd7+180];
	xor.b32  	%r932, %r932, %r734;
	ld.global.nc.u32 	%r735, [%rd7+184];
	xor.b32  	%r1023, %r1023, %r735;
	ld.global.nc.u32 	%r736, [%rd7+188];
	xor.b32  	%r1022, %r1022, %r736;
	ld.global.nc.u32 	%r737, [%rd7+192];
	xor.b32  	%r1021, %r1021, %r737;
	ld.global.nc.u32 	%r738, [%rd7+196];
	xor.b32  	%r928, %r928, %r738;
$L__BB1_63:
	and.b32  	%r740, %r667, 1024;
	setp.eq.s32 	%p35, %r740, 0;
	@%p35 bra 	$L__BB1_65;
	ld.global.nc.u32 	%r741, [%rd7+200];
	xor.b32  	%r932, %r932, %r741;
	ld.global.nc.u32 	%r742, [%rd7+204];
	xor.b32  	%r1023, %r1023, %r742;
	ld.global.nc.u32 	%r743, [%rd7+208];
	xor.b32  	%r1022, %r1022, %r743;
	ld.global.nc.u32 	%r744, [%rd7+212];
	xor.b32  	%r1021, %r1021, %r744;
	ld.global.nc.u32 	%r745, [%rd7+216];
	xor.b32  	%r928, %r928, %r745;
$L__BB1_65:
	and.b32  	%r747, %r667, 2048;
	setp.eq.s32 	%p36, %r747, 0;
	@%p36 bra 	$L__BB1_67;
	ld.global.nc.u32 	%r748, [%rd7+220];
	xor.b32  	%r932, %r932, %r748;
	ld.global.nc.u32 	%r749, [%rd7+224];
	xor.b32  	%r1023, %r1023, %r749;
	ld.global.nc.u32 	%r750, [%rd7+228];
	xor.b32  	%r1022, %r1022, %r750;
	ld.global.nc.u32 	%r751, [%rd7+232];
	xor.b32  	%r1021, %r1021, %r751;
	ld.global.nc.u32 	%r752, [%rd7+236];
	xor.b32  	%r928, %r928, %r752;
$L__BB1_67:
	and.b32  	%r754, %r667, 4096;
	setp.eq.s32 	%p37, %r754, 0;
	@%p37 bra 	$L__BB1_69;
	ld.global.nc.u32 	%r755, [%rd7+240];
	xor.b32  	%r932, %r932, %r755;
	ld.global.nc.u32 	%r756, [%rd7+244];
	xor.b32  	%r1023, %r1023, %r756;
	ld.global.nc.u32 	%r757, [%rd7+248];
	xor.b32  	%r1022, %r1022, %r757;
	ld.global.nc.u32 	%r758, [%rd7+252];
	xor.b32  	%r1021, %r1021, %r758;
	ld.global.nc.u32 	%r759, [%rd7+256];
	xor.b32  	%r928, %r928, %r759;
$L__BB1_69:
	and.b32  	%r761, %r667, 8192;
	setp.eq.s32 	%p38, %r761, 0;
	@%p38 bra 	$L__BB1_71;
	ld.global.nc.u32 	%r762, [%rd7+260];
	xor.b32  	%r932, %r932, %r762;
	ld.global.nc.u32 	%r763, [%rd7+264];
	xor.b32  	%r1023, %r1023, %r763;
	ld.global.nc.u32 	%r764, [%rd7+268];
	xor.b32  	%r1022, %r1022, %r764;
	ld.global.nc.u32 	%r765, [%rd7+272];
	xor.b32  	%r1021, %r1021, %r765;
	ld.global.nc.u32 	%r766, [%rd7+276];
	xor.b32  	%r928, %r928, %r766;
$L__BB1_71:
	and.b32  	%r768, %r667, 16384;
	setp.eq.s32 	%p39, %r768, 0;
	@%p39 bra 	$L__BB1_73;
	ld.global.nc.u32 	%r769, [%rd7+280];
	xor.b32  	%r932, %r932, %r769;
	ld.global.nc.u32 	%r770, [%rd7+284];
	xor.b32  	%r1023, %r1023, %r770;
	ld.global.nc.u32 	%r771, [%rd7+288];
	xor.b32  	%r1022, %r1022, %r771;
	ld.global.nc.u32 	%r772, [%rd7+292];
	xor.b32  	%r1021, %r1021, %r772;
	ld.global.nc.u32 	%r773, [%rd7+296];
	xor.b32  	%r928, %r928, %r773;
$L__BB1_73:
	and.b32  	%r775, %r667, 32768;
	setp.eq.s32 	%p40, %r775, 0;
	@%p40 bra 	$L__BB1_75;
	ld.global.nc.u32 	%r776, [%rd7+300];
	xor.b32  	%r932, %r932, %r776;
	ld.global.nc.u32 	%r777, [%rd7+304];
	xor.b32  	%r1023, %r1023, %r777;
	ld.global.nc.u32 	%r778, [%rd7+308];
	xor.b32  	%r1022, %r1022, %r778;
	ld.global.nc.u32 	%r779, [%rd7+312];
	xor.b32  	%r1021, %r1021, %r779;
	ld.global.nc.u32 	%r780, [%rd7+316];
	xor.b32  	%r928, %r928, %r780;
$L__BB1_75:
	add.s32 	%r1019, %r1019, 16;
	setp.ne.s32 	%p41, %r1019, 32;
	@%p41 bra 	$L__BB1_43;
	mad.lo.s32 	%r781, %r1013, -31, %r191;
	add.s32 	%r1013, %r781, 1;
	setp.ne.s32 	%p42, %r1013, 5;
	@%p42 bra 	$L__BB1_42;
	st.local.u32 	[%rd1+4], %r932;
	st.local.v2.u32 	[%rd1+8], {%r1023, %r1022};
	st.local.v2.u32 	[%rd1+16], {%r1021, %r928};
	setp.ne.s64 	%p43, %rd4, 3;
	@%p43 bra 	$L__BB1_115;
	mov.b32 	%r928, 0;
	mov.u32 	%r1113, %r928;
	mov.u32 	%r1114, %r928;
	mov.u32 	%r1115, %r928;
	mov.u32 	%r932, %r928;
	mov.u32 	%r1105, %r928;
$L__BB1_79:
	mul.wide.u32 	%rd20, %r1105, 4;
	add.s64 	%rd21, %rd1, %rd20;
	ld.local.u32 	%r366, [%rd21+4];
	shl.b32 	%r367, %r1105, 5;
	mov.b32 	%r1111, 0;
$L__BB1_80:
	.pragma "nounroll";
	shr.u32 	%r784, %r366, %r1111;
	and.b32  	%r785, %r784, 1;
	setp.eq.b32 	%p44, %r785, 1;
	not.pred 	%p45, %p44;
	add.s32 	%r786, %r367, %r1111;
	mul.lo.s32 	%r787, %r786, 5;
	mul.wide.u32 	%rd22, %r787, 4;
	add.s64 	%rd8, %rd5, %rd22;
	@%p45 bra 	$L__BB1_82;
	ld.global.nc.u32 	%r788, [%rd8];
	xor.b32  	%r932, %r932, %r788;
	ld.global.nc.u32 	%r789, [%rd8+4];
	xor.b32  	%r1115, %r1115, %r789;
	ld.global.nc.u32 	%r790, [%rd8+8];
	xor.b32  	%r1114, %r1114, %r790;
	ld.global.nc.u32 	%r791, [%rd8+12];
	xor.b32  	%r1113, %r1113, %r791;
	ld.global.nc.u32 	%r792, [%rd8+16];
	xor.b32  	%r928, %r928, %r792;
$L__BB1_82:
	and.b32  	%r794, %r784, 2;
	setp.eq.s32 	%p46, %r794, 0;
	@%p46 bra 	$L__BB1_84;
	ld.global.nc.u32 	%r795, [%rd8+20];
	xor.b32  	%r932, %r932, %r795;
	ld.global.nc.u32 	%r796, [%rd8+24];
	xor.b32  	%r1115, %r1115, %r796;
	ld.global.nc.u32 	%r797, [%rd8+28];
	xor.b32  	%r1114, %r1114, %r797;
	ld.global.nc.u32 	%r798, [%rd8+32];
	xor.b32  	%r1113, %r1113, %r798;
	ld.global.nc.u32 	%r799, [%rd8+36];
	xor.b32  	%r928, %r928, %r799;
$L__BB1_84:
	and.b32  	%r801, %r784, 4;
	setp.eq.s32 	%p47, %r801, 0;
	@%p47 bra 	$L__BB1_86;
	ld.global.nc.u32 	%r802, [%rd8+40];
	xor.b32  	%r932, %r932, %r802;
	ld.global.nc.u32 	%r803, [%rd8+44];
	xor.b32  	%r1115, %r1115, %r803;
	ld.global.nc.u32 	%r804, [%rd8+48];
	xor.b32  	%r1114, %r1114, %r804;
	ld.global.nc.u32 	%r805, [%rd8+52];
	xor.b32  	%r1113, %r1113, %r805;
	ld.global.nc.u32 	%r806, [%rd8+56];
	xor.b32  	%r928, %r928, %r806;
$L__BB1_86:
	and.b32  	%r808, %r784, 8;
	setp.eq.s32 	%p48, %r808, 0;
	@%p48 bra 	$L__BB1_88;
	ld.global.nc.u32 	%r809, [%rd8+60];
	xor.b32  	%r932, %r932, %r809;
	ld.global.nc.u32 	%r810, [%rd8+64];
	xor.b32  	%r1115, %r1115, %r810;
	ld.global.nc.u32 	%r811, [%rd8+68];
	xor.b32  	%r1114, %r1114, %r811;
	ld.global.nc.u32 	%r812, [%rd8+72];
	xor.b32  	%r1113, %r1113, %r812;
	ld.global.nc.u32 	%r813, [%rd8+76];
	xor.b32  	%r928, %r928, %r813;
$L__BB1_88:
	and.b32  	%r815, %r784, 16;
	setp.eq.s32 	%p49, %r815, 0;
	@%p49 bra 	$L__BB1_90;
	ld.global.nc.u32 	%r816, [%rd8+80];
	xor.b32  	%r932, %r932, %r816;
	ld.global.nc.u32 	%r817, [%rd8+84];
	xor.b32  	%r1115, %r1115, %r817;
	ld.global.nc.u32 	%r818, [%rd8+88];
	xor.b32  	%r1114, %r1114, %r818;
	ld.global.nc.u32 	%r819, [%rd8+92];
	xor.b32  	%r1113, %r1113, %r819;
	ld.global.nc.u32 	%r820, [%rd8+96];
	xor.b32  	%r928, %r928, %r820;
$L__BB1_90:
	and.b32  	%r822, %r784, 32;
	setp.eq.s32 	%p50, %r822, 0;
	@%p50 bra 	$L__BB1_92;
	ld.global.nc.u32 	%r823, [%rd8+100];
	xor.b32  	%r932, %r932, %r823;
	ld.global.nc.u32 	%r824, [%rd8+104];
	xor.b32  	%r1115, %r1115, %r824;
	ld.global.nc.u32 	%r825, [%rd8+108];
	xor.b32  	%r1114, %r1114, %r825;
	ld.global.nc.u32 	%r826, [%rd8+112];
	xor.b32  	%r1113, %r1113, %r826;
	ld.global.nc.u32 	%r827, [%rd8+116];
	xor.b32  	%r928, %r928, %r827;
$L__BB1_92:
	and.b32  	%r829, %r784, 64;
	setp.eq.s32 	%p51, %r829, 0;
	@%p51 bra 	$L__BB1_94;
	ld.global.nc.u32 	%r830, [%rd8+120];
	xor.b32  	%r932, %r932, %r830;
	ld.global.nc.u32 	%r831, [%rd8+124];
	xor.b32  	%r1115, %r1115, %r831;
	ld.global.nc.u32 	%r832, [%rd8+128];
	xor.b32  	%r1114, %r1114, %r832;
	ld.global.nc.u32 	%r833, [%rd8+132];
	xor.b32  	%r1113, %r1113, %r833;
	ld.global.nc.u32 	%r834, [%rd8+136];
	xor.b32  	%r928, %r928, %r834;
$L__BB1_94:
	and.b32  	%r836, %r784, 128;
	setp.eq.s32 	%p52, %r836, 0;
	@%p52 bra 	$L__BB1_96;
	ld.global.nc.u32 	%r837, [%rd8+140];
	xor.b32  	%r932, %r932, %r837;
	ld.global.nc.u32 	%r838, [%rd8+144];
	xor.b32  	%r1115, %r1115, %r838;
	ld.global.nc.u32 	%r839, [%rd8+148];
	xor.b32  	%r1114, %r1114, %r839;
	ld.global.nc.u32 	%r840, [%rd8+152];
	xor.b32  	%r1113, %r1113, %r840;
	ld.global.nc.u32 	%r841, [%rd8+156];
	xor.b32  	%r928, %r928, %r841;
$L__BB1_96:
	and.b32  	%r843, %r784, 256;
	setp.eq.s32 	%p53, %r843, 0;
	@%p53 bra 	$L__BB1_98;
	ld.global.nc.u32 	%r844, [%rd8+160];
	xor.b32  	%r932, %r932, %r844;
	ld.global.nc.u32 	%r845, [%rd8+164];
	xor.b32  	%r1115, %r1115, %r845;
	ld.global.nc.u32 	%r846, [%rd8+168];
	xor.b32  	%r1114, %r1114, %r846;
	ld.global.nc.u32 	%r847, [%rd8+172];
	xor.b32  	%r1113, %r1113, %r847;
	ld.global.nc.u32 	%r848, [%rd8+176];
	xor.b32  	%r928, %r928, %r848;
$L__BB1_98:
	and.b32  	%r850, %r784, 512;
	setp.eq.s32 	%p54, %r850, 0;
	@%p54 bra 	$L__BB1_100;
	ld.global.nc.u32 	%r851, [%rd8+180];
	xor.b32  	%r932, %r932, %r851;
	ld.global.nc.u32 	%r852, [%rd8+184];
	xor.b32  	%r1115, %r1115, %r852;
	ld.global.nc.u32 	%r853, [%rd8+188];
	xor.b32  	%r1114, %r1114, %r853;
	ld.global.nc.u32 	%r854, [%rd8+192];
	xor.b32  	%r1113, %r1113, %r854;
	ld.global.nc.u32 	%r855, [%rd8+196];
	xor.b32  	%r928, %r928, %r855;
$L__BB1_100:
	and.b32  	%r857, %r784, 1024;
	setp.eq.s32 	%p55, %r857, 0;
	@%p55 bra 	$L__BB1_102;
	ld.global.nc.u32 	%r858, [%rd8+200];
	xor.b32  	%r932, %r932, %r858;
	ld.global.nc.u32 	%r859, [%rd8+204];
	xor.b32  	%r1115, %r1115, %r859;
	ld.global.nc.u32 	%r860, [%rd8+208];
	xor.b32  	%r1114, %r1114, %r860;
	ld.global.nc.u32 	%r861, [%rd8+212];
	xor.b32  	%r1113, %r1113, %r861;
	ld.global.nc.u32 	%r862, [%rd8+216];
	xor.b32  	%r928, %r928, %r862;
$L__BB1_102:
	and.b32  	%r864, %r784, 2048;
	setp.eq.s32 	%p56, %r864, 0;
	@%p56 bra 	$L__BB1_104;
	ld.global.nc.u32 	%r865, [%rd8+220];
	xor.b32  	%r932, %r932, %r865;
	ld.global.nc.u32 	%r866, [%rd8+224];
	xor.b32  	%r1115, %r1115, %r866;
	ld.global.nc.u32 	%r867, [%rd8+228];
	xor.b32  	%r1114, %r1114, %r867;
	ld.global.nc.u32 	%r868, [%rd8+232];
	xor.b32  	%r1113, %r1113, %r868;
	ld.global.nc.u32 	%r869, [%rd8+236];
	xor.b32  	%r928, %r928, %r869;
$L__BB1_104:
	and.b32  	%r871, %r784, 4096;
	setp.eq.s32 	%p57, %r871, 0;
	@%p57 bra 	$L__BB1_106;
	ld.global.nc.u32 	%r872, [%rd8+240];
	xor.b32  	%r932, %r932, %r872;
	ld.global.nc.u32 	%r873, [%rd8+244];
	xor.b32  	%r1115, %r1115, %r873;
	ld.global.nc.u32 	%r874, [%rd8+248];
	xor.b32  	%r1114, %r1114, %r874;
	ld.global.nc.u32 	%r875, [%rd8+252];
	xor.b32  	%r1113, %r1113, %r875;
	ld.global.nc.u32 	%r876, [%rd8+256];
	xor.b32  	%r928, %r928, %r876;
$L__BB1_106:
	and.b32  	%r878, %r784, 8192;
	setp.eq.s32 	%p58, %r878, 0;
	@%p58 bra 	$L__BB1_108;
	ld.global.nc.u32 	%r879, [%rd8+260];
	xor.b32  	%r932, %r932, %r879;
	ld.global.nc.u32 	%r880, [%rd8+264];
	xor.b32  	%r1115, %r1115, %r880;
	ld.global.nc.u32 	%r881, [%rd8+268];
	xor.b32  	%r1114, %r1114, %r881;
	ld.global.nc.u32 	%r882, [%rd8+272];
	xor.b32  	%r1113, %r1113, %r882;
	ld.global.nc.u32 	%r883, [%rd8+276];
	xor.b32  	%r928, %r928, %r883;
$L__BB1_108:
	and.b32  	%r885, %r784, 16384;
	setp.eq.s32 	%p59, %r885, 0;
	@%p59 bra 	$L__BB1_110;
	ld.global.nc.u32 	%r886, [%rd8+280];
	xor.b32  	%r932, %r932, %r886;
	ld.global.nc.u32 	%r887, [%rd8+284];
	xor.b32  	%r1115, %r1115, %r887;
	ld.global.nc.u32 	%r888, [%rd8+288];
	xor.b32  	%r1114, %r1114, %r888;
	ld.global.nc.u32 	%r889, [%rd8+292];
	xor.b32  	%r1113, %r1113, %r889;
	ld.global.nc.u32 	%r890, [%rd8+296];
	xor.b32  	%r928, %r928, %r890;
$L__BB1_110:
	and.b32  	%r892, %r784, 32768;
	setp.eq.s32 	%p60, %r892, 0;
	@%p60 bra 	$L__BB1_112;
	ld.global.nc.u32 	%r893, [%rd8+300];
	xor.b32  	%r932, %r932, %r893;
	ld.global.nc.u32 	%r894, [%rd8+304];
	xor.b32  	%r1115, %r1115, %r894;
	ld.global.nc.u32 	%r895, [%rd8+308];
	xor.b32  	%r1114, %r1114, %r895;
	ld.global.nc.u32 	%r896, [%rd8+312];
	xor.b32  	%r1113, %r1113, %r896;
	ld.global.nc.u32 	%r897, [%rd8+316];
	xor.b32  	%r928, %r928, %r897;
$L__BB1_112:
	add.s32 	%r1111, %r1111, 16;
	setp.ne.s32 	%p61, %r1111, 32;
	@%p61 bra 	$L__BB1_80;
	mad.lo.s32 	%r898, %r1105, -31, %r367;
	add.s32 	%r1105, %r898, 1;
	setp.ne.s32 	%p62, %r1105, 5;
	@%p62 bra 	$L__BB1_79;
	st.local.u32 	[%rd1+4], %r932;
	st.local.v2.u32 	[%rd1+8], {%r1115, %r1114};
	st.local.v2.u32 	[%rd1+16], {%r1113, %r928};
$L__BB1_115:
	shr.u64 	%rd26, %rd3, 2;
	add.s32 	%r915, %r915, 1;
	setp.gt.u64 	%p63, %rd3, 3;
	@%p63 bra 	$L__BB1_3;
$L__BB1_116:
	shr.u32 	%r899, %r932, 2;
	xor.b32  	%r900, %r899, %r932;
	shl.b32 	%r901, %r928, 4;
	shl.b32 	%r902, %r900, 1;
	xor.b32  	%r903, %r902, %r901;
	xor.b32  	%r904, %r903, %r900;
	xor.b32  	%r905, %r904, %r928;
	add.s32 	%r906, %r2, %r905;
	add.s32 	%r907, %r906, -637770787;
	mul.hi.u32 	%r908, %r907, -16383;
	shr.u32 	%r909, %r908, 18;
	mul.lo.s32 	%r910, %r909, 262145;
	sub.s32 	%r911, %r910, %r907;
	add.s32 	%r912, %r911, 131072;
	cvta.to.global.u64 	%rd23, %rd10;
	shl.b64 	%rd24, %rd2, 2;
	add.s64 	%rd25, %rd23, %rd24;
	st.global.u32 	[%rd25], %r912;
$L__BB1_117:
	ret;

}
	// .globl	_ZN3lux4cuda8ringtail27sample_gaussian_poly_kernelEPNS1_4PolyEjf
.visible .entry _ZN3lux4cuda8ringtail27sample_gaussian_poly_kernelEPNS1_4PolyEjf(
	.param .u64 .ptr .align 1 _ZN3lux4cuda8ringtail27sample_gaussian_poly_kernelEPNS1_4PolyEjf_param_0,
	.param .u32 _ZN3lux4cuda8ringtail27sample_gaussian_poly_kernelEPNS1_4PolyEjf_param_1,
	.param .f32 _ZN3lux4cuda8ringtail27sample_gaussian_poly_kernelEPNS1_4PolyEjf_param_2
)
{
	.local .align 8 .b8 	__local_depot2[80];
	.reg .b64 	%SP;
	.reg .b64 	%SPL;
	.reg .pred 	%p<73>;
	.reg .b32 	%r<1248>;
	.reg .b32 	%f<59>;
	.reg .b64 	%rd<47>;
	.reg .b64 	%fd<3>;

	mov.u64 	%SPL, __local_depot2;
	ld.param.u64 	%rd18, [_ZN3lux4cuda8ringtail27sample_gaussian_poly_kernelEPNS1_4PolyEjf_param_0];
	ld.param.u32 	%r559, [_ZN3lux4cuda8ringtail27sample_gaussian_poly_kernelEPNS1_4PolyEjf_param_1];
	ld.param.f32 	%f8, [_ZN3lux4cuda8ringtail27sample_gaussian_poly_kernelEPNS1_4PolyEjf_param_2];
	add.u64 	%rd1, %SPL, 0;
	mov.u32 	%r1, %tid.x;
	setp.gt.u32 	%p1, %r1, 255;
	@%p1 bra 	$L__BB2_125;
	add.u64 	%rd2, %SPL, 32;
	cvt.u64.u32 	%rd3, %r1;
	xor.b32  	%r560, %r559, -1429050551;
	mul.lo.s32 	%r2, %r560, 1099087573;
	add.s32 	%r561, %r2, -638133224;
	add.s32 	%r978, %r2, 123456789;
	st.local.v2.u32 	[%rd2], {%r561, %r978};
	xor.b32  	%r977, %r2, 362436069;
	mov.b32 	%r562, -123459836;
	st.local.v2.u32 	[%rd2+8], {%r977, %r562};
	add.s32 	%r974, %r2, 5783321;
	mov.b32 	%r563, -589760388;
	st.local.v2.u32 	[%rd2+16], {%r563, %r974};
	setp.eq.s32 	%p2, %r1, 0;
	@%p2 bra 	$L__BB2_116;
	mov.b32 	%r961, 0;
	mov.u64 	%rd22, precalc_xorwow_matrix;
	mov.u64 	%rd43, %rd3;
$L__BB2_3:
	mov.u64 	%rd4, %rd43;
	and.b64  	%rd5, %rd4, 3;
	setp.eq.s64 	%p3, %rd5, 0;
	@%p3 bra 	$L__BB2_115;
	mul.wide.u32 	%rd21, %r961, 3200;
	add.s64 	%rd6, %rd22, %rd21;
	mov.b32 	%r974, 0;
	mov.u32 	%r975, %r974;
	mov.u32 	%r976, %r974;
	mov.u32 	%r977, %r974;
	mov.u32 	%r978, %r974;
	mov.u32 	%r967, %r974;
$L__BB2_5:
	mul.wide.u32 	%rd23, %r967, 4;
	add.s64 	%rd24, %rd2, %rd23;
	ld.local.u32 	%r16, [%rd24+4];
	shl.b32 	%r17, %r967, 5;
	mov.b32 	%r973, 0;
$L__BB2_6:
	.pragma "nounroll";
	shr.u32 	%r567, %r16, %r973;
	and.b32  	%r568, %r567, 1;
	setp.eq.b32 	%p4, %r568, 1;
	not.pred 	%p5, %p4;
	add.s32 	%r569, %r17, %r973;
	mul.lo.s32 	%r570, %r569, 5;
	mul.wide.u32 	%rd25, %r570, 4;
	add.s64 	%rd7, %rd6, %rd25;
	@%p5 bra 	$L__BB2_8;
	ld.global.u32 	%r571, [%rd7];
	xor.b32  	%r978, %r978, %r571;
	ld.global.u32 	%r572, [%rd7+4];
	xor.b32  	%r977, %r977, %r572;
	ld.global.u32 	%r573, [%rd7+8];
	xor.b32  	%r976, %r976, %r573;
	ld.global.u32 	%r574, [%rd7+12];
	xor.b32  	%r975, %r975, %r574;
	ld.global.u32 	%r575, [%rd7+16];
	xor.b32  	%r974, %r974, %r575;
$L__BB2_8:
	and.b32  	%r577, %r567, 2;
	setp.eq.s32 	%p6, %r577, 0;
	@%p6 bra 	$L__BB2_10;
	ld.global.u32 	%r578, [%rd7+20];
	xor.b32  	%r978, %r978, %r578;
	ld.global.u32 	%r579, [%rd7+24];
	xor.b32  	%r977, %r977, %r579;
	ld.global.u32 	%r580, [%rd7+28];
	xor.b32  	%r976, %r976, %r580;
	ld.global.u32 	%r581, [%rd7+32];
	xor.b32  	%r975, %r975, %r581;
	ld.global.u32 	%r582, [%rd7+36];
	xor.b32  	%r974, %r974, %r582;
$L__BB2_10:
	and.b32  	%r584, %r567, 4;
	setp.eq.s32 	%p7, %r584, 0;
	@%p7 bra 	$L__BB2_12;
	ld.global.u32 	%r585, [%rd7+40];
	xor.b32  	%r978, %r978, %r585;
	ld.global.u32 	%r586, [%rd7+44];
	xor.b32  	%r977, %r977, %r586;
	ld.global.u32 	%r587, [%rd7+48];
	xor.b32  	%r976, %r976, %r587;
	ld.global.u32 	%r588, [%rd7+52];
	xor.b32  	%r975, %r975, %r588;
	ld.global.u32 	%r589, [%rd7+56];
	xor.b32  	%r974, %r974, %r589;
$L__BB2_12:
	and.b32  	%r591, %r567, 8;
	setp.eq.s32 	%p8, %r591, 0;
	@%p8 bra 	$L__BB2_14;
	ld.global.u32 	%r592, [%rd7+60];
	xor.b32  	%r978, %r978, %r592;
	ld.global.u32 	%r593, [%rd7+64];
	xor.b32  	%r977, %r977, %r593;
	ld.global.u32 	%r594, [%rd7+68];
	xor.b32  	%r976, %r976, %r594;
	ld.global.u32 	%r595, [%rd7+72];
	xor.b32  	%r975, %r975, %r595;
	ld.global.u32 	%r596, [%rd7+76];
	xor.b32  	%r974, %r974, %r596;
$L__BB2_14:
	and.b32  	%r598, %r567, 16;
	setp.eq.s32 	%p9, %r598, 0;
	@%p9 bra 	$L__BB2_16;
	ld.global.u32 	%r599, [%rd7+80];
	xor.b32  	%r978, %r978, %r599;
	ld.global.u32 	%r600, [%rd7+84];
	xor.b32  	%r977, %r977, %r600;
	ld.global.u32 	%r601, [%rd7+88];
	xor.b32  	%r976, %r976, %r601;
	ld.global.u32 	%r602, [%rd7+92];
	xor.b32  	%r975, %r975, %r602;
	ld.global.u32 	%r603, [%rd7+96];
	xor.b32  	%r974, %r974, %r603;
$L__BB2_16:
	and.b32  	%r605, %r567, 32;
	setp.eq.s32 	%p10, %r605, 0;
	@%p10 bra 	$L__BB2_18;
	ld.global.u32 	%r606, [%rd7+100];
	xor.b32  	%r978, %r978, %r606;
	ld.global.u32 	%r607, [%rd7+104];
	xor.b32  	%r977, %r977, %r607;
	ld.global.u32 	%r608, [%rd7+108];
	xor.b32  	%r976, %r976, %r608;
	ld.global.u32 	%r609, [%rd7+112];
	xor.b32  	%r975, %r975, %r609;
	ld.global.u32 	%r610, [%rd7+116];
	xor.b32  	%r974, %r974, %r610;
$L__BB2_18:
	and.b32  	%r612, %r567, 64;
	setp.eq.s32 	%p11, %r612, 0;
	@%p11 bra 	$L__BB2_20;
	ld.global.u32 	%r613, [%rd7+120];
	xor.b32  	%r978, %r978, %r613;
	ld.global.u32 	%r614, [%rd7+124];
	xor.b32  	%r977, %r977, %r614;
	ld.global.u32 	%r615, [%rd7+128];
	xor.b32  	%r976, %r976, %r615;
	ld.global.u32 	%r616, [%rd7+132];
	xor.b32  	%r975, %r975, %r616;
	ld.global.u32 	%r617, [%rd7+136];
	xor.b32  	%r974, %r974, %r617;
$L__BB2_20:
	and.b32  	%r619, %r567, 128;
	setp.eq.s32 	%p12, %r619, 0;
	@%p12 bra 	$L__BB2_22;
	ld.global.u32 	%r620, [%rd7+140];
	xor.b32  	%r978, %r978, %r620;
	ld.global.u32 	%r621, [%rd7+144];
	xor.b32  	%r977, %r977, %r621;
	ld.global.u32 	%r622, [%rd7+148];
	xor.b32  	%r976, %r976, %r622;
	ld.global.u32 	%r623, [%rd7+152];
	xor.b32  	%r975, %r975, %r623;
	ld.global.u32 	%r624, [%rd7+156];
	xor.b32  	%r974, %r974, %r624;
$L__BB2_22:
	and.b32  	%r626, %r567, 256;
	setp.eq.s32 	%p13, %r626, 0;
	@%p13 bra 	$L__BB2_24;
	ld.global.u32 	%r627, [%rd7+160];
	xor.b32  	%r978, %r978, %r627;
	ld.global.u32 	%r628, [%rd7+164];
	xor.b32  	%r977, %r977, %r628;
	ld.global.u32 	%r629, [%rd7+168];
	xor.b32  	%r976, %r976, %r629;
	ld.global.u32 	%r630, [%rd7+172];
	xor.b32  	%r975, %r975, %r630;
	ld.global.u32 	%r631, [%rd7+176];
	xor.b32  	%r974, %r974, %r631;
$L__BB2_24:
	and.b32  	%r633, %r567, 512;
	setp.eq.s32 	%p14, %r633, 0;
	@%p14 bra 	$L__BB2_26;
	ld.global.u32 	%r634, [%rd7+180];
	xor.b32  	%r978, %r978, %r634;
	ld.global.u32 	%r635, [%rd7+184];
	xor.b32  	%r977, %r977, %r635;
	ld.global.u32 	%r636, [%rd7+188];
	xor.b32  	%r976, %r976, %r636;
	ld.global.u32 	%r637, [%rd7+192];
	xor.b32  	%r975, %r975, %r637;
	ld.global.u32 	%r638, [%rd7+196];
	xor.b32  	%r974, %r974, %r638;
$L__BB2_26:
	and.b32  	%r640, %r567, 1024;
	setp.eq.s32 	%p15, %r640, 0;
	@%p15 bra 	$L__BB2_28;
	ld.global.u32 	%r641, [%rd7+200];
	xor.b32  	%r978, %r978, %r641;
	ld.global.u32 	%r642, [%rd7+204];
	xor.b32  	%r977, %r977, %r642;
	ld.global.u32 	%r643, [%rd7+208];
	xor.b32  	%r976, %r976, %r643;
	ld.global.u32 	%r644, [%rd7+212];
	xor.b32  	%r975, %r975, %r644;
	ld.global.u32 	%r645, [%rd7+216];
	xor.b32  	%r974, %r974, %r645;
$L__BB2_28:
	and.b32  	%r647, %r567, 2048;
	setp.eq.s32 	%p16, %r647, 0;
	@%p16 bra 	$L__BB2_30;
	ld.global.u32 	%r648, [%rd7+220];
	xor.b32  	%r978, %r978, %r648;
	ld.global.u32 	%r649, [%rd7+224];
	xor.b32  	%r977, %r977, %r649;
	ld.global.u32 	%r650, [%rd7+228];
	xor.b32  	%r976, %r976, %r650;
	ld.global.u32 	%r651, [%rd7+232];
	xor.b32  	%r975, %r975, %r651;
	ld.global.u32 	%r652, [%rd7+236];
	xor.b32  	%r974, %r974, %r652;
$L__BB2_30:
	and.b32  	%r654, %r567, 4096;
	setp.eq.s32 	%p17, %r654, 0;
	@%p17 bra 	$L__BB2_32;
	ld.global.u32 	%r655, [%rd7+240];
	xor.b32  	%r978, %r978, %r655;
	ld.global.u32 	%r656, [%rd7+244];
	xor.b32  	%r977, %r977, %r656;
	ld.global.u32 	%r657, [%rd7+248];
	xor.b32  	%r976, %r976, %r657;
	ld.global.u32 	%r658, [%rd7+252];
	xor.b32  	%r975, %r975, %r658;
	ld.global.u32 	%r659, [%rd7+256];
	xor.b32  	%r974, %r974, %r659;
$L__BB2_32:
	and.b32  	%r661, %r567, 8192;
	setp.eq.s32 	%p18, %r661, 0;
	@%p18 bra 	$L__BB2_34;
	ld.global.u32 	%r662, [%rd7+260];
	xor.b32  	%r978, %r978, %r662;
	ld.global.u32 	%r663, [%rd7+264];
	xor.b32  	%r977, %r977, %r663;
	ld.global.u32 	%r664, [%rd7+268];
	xor.b32  	%r976, %r976, %r664;
	ld.global.u32 	%r665, [%rd7+272];
	xor.b32  	%r975, %r975, %r665;
	ld.global.u32 	%r666, [%rd7+276];
	xor.b32  	%r974, %r974, %r666;
$L__BB2_34:
	and.b32  	%r668, %r567, 16384;
	setp.eq.s32 	%p19, %r668, 0;
	@%p19 bra 	$L__BB2_36;
	ld.global.u32 	%r669, [%rd7+280];
	xor.b32  	%r978, %r978, %r669;
	ld.global.u32 	%r670, [%rd7+284];
	xor.b32  	%r977, %r977, %r670;
	ld.global.u32 	%r671, [%rd7+288];
	xor.b32  	%r976, %r976, %r671;
	ld.global.u32 	%r672, [%rd7+292];
	xor.b32  	%r975, %r975, %r672;
	ld.global.u32 	%r673, [%rd7+296];
	xor.b32  	%r974, %r974, %r673;
$L__BB2_36:
	and.b32  	%r675, %r567, 32768;
	setp.eq.s32 	%p20, %r675, 0;
	@%p20 bra 	$L__BB2_38;
	ld.global.u32 	%r676, [%rd7+300];
	xor.b32  	%r978, %r978, %r676;
	ld.global.u32 	%r677, [%rd7+304];
	xor.b32  	%r977, %r977, %r677;
	ld.global.u32 	%r678, [%rd7+308];
	xor.b32  	%r976, %r976, %r678;
	ld.global.u32 	%r679, [%rd7+312];
	xor.b32  	%r975, %r975, %r679;
	ld.global.u32 	%r680, [%rd7+316];
	xor.b32  	%r974, %r974, %r680;
$L__BB2_38:
	add.s32 	%r973, %r973, 16;
	setp.ne.s32 	%p21, %r973, 32;
	@%p21 bra 	$L__BB2_6;
	mad.lo.s32 	%r681, %r967, -31, %r17;
	add.s32 	%r967, %r681, 1;
	setp.ne.s32 	%p22, %r967, 5;
	@%p22 bra 	$L__BB2_5;
	st.local.u32 	[%rd2+4], %r978;
	st.local.v2.u32 	[%rd2+8], {%r977, %r976};
	st.local.v2.u32 	[%rd2+16], {%r975, %r974};
	setp.eq.s64 	%p23, %rd5, 1;
	@%p23 bra 	$L__BB2_115;
	mov.b32 	%r974, 0;
	mov.u32 	%r1067, %r974;
	mov.u32 	%r1068, %r974;
	mov.u32 	%r977, %r974;
	mov.u32 	%r978, %r974;
	mov.u32 	%r1059, %r974;
$L__BB2_42:
	mul.wide.u32 	%rd26, %r1059, 4;
	add.s64 	%rd27, %rd2, %rd26;
	ld.local.u32 	%r192, [%rd27+4];
	shl.b32 	%r193, %r1059, 5;
	mov.b32 	%r1065, 0;
$L__BB2_43:
	.pragma "nounroll";
	shr.u32 	%r684, %r192, %r1065;
	and.b32  	%r685, %r684, 1;
	setp.eq.b32 	%p24, %r685, 1;
	not.pred 	%p25, %p24;
	add.s32 	%r686, %r193, %r1065;
	mul.lo.s32 	%r687, %r686, 5;
	mul.wide.u32 	%rd28, %r687, 4;
	add.s64 	%rd8, %rd6, %rd28;
	@%p25 bra 	$L__BB2_45;
	ld.global.u32 	%r688, [%rd8];
	xor.b32  	%r978, %r978, %r688;
	ld.global.u32 	%r689, [%rd8+4];
	xor.b32  	%r977, %r977, %r689;
	ld.global.u32 	%r690, [%rd8+8];
	xor.b32  	%r1068, %r1068, %r690;
	ld.global.u32 	%r691, [%rd8+12];
	xor.b32  	%r1067, %r1067, %r691;
	ld.global.u32 	%r692, [%rd8+16];
	xor.b32  	%r974, %r974, %r692;
$L__BB2_45:
	and.b32  	%r694, %r684, 2;
	setp.eq.s32 	%p26, %r694, 0;
	@%p26 bra 	$L__BB2_47;
	ld.global.u32 	%r695, [%rd8+20];
	xor.b32  	%r978, %r978, %r695;
	ld.global.u32 	%r696, [%rd8+24];
	xor.b32  	%r977, %r977, %r696;
	ld.global.u32 	%r697, [%rd8+28];
	xor.b32  	%r1068, %r1068, %r697;
	ld.global.u32 	%r698, [%rd8+32];
	xor.b32  	%r1067, %r1067, %r698;
	ld.global.u32 	%r699, [%rd8+36];
	xor.b32  	%r974, %r974, %r699;
$L__BB2_47:
	and.b32  	%r701, %r684, 4;
	setp.eq.s32 	%p27, %r701, 0;
	@%p27 bra 	$L__BB2_49;
	ld.global.u32 	%r702, [%rd8+40];
	xor.b32  	%r978, %r978, %r702;
	ld.global.u32 	%r703, [%rd8+44];
	xor.b32  	%r977, %r977, %r703;
	ld.global.u32 	%r704, [%rd8+48];
	xor.b32  	%r1068, %r1068, %r704;
	ld.global.u32 	%r705, [%rd8+52];
	xor.b32  	%r1067, %r1067, %r705;
	ld.global.u32 	%r706, [%rd8+56];
	xor.b32  	%r974, %r974, %r706;
$L__BB2_49:
	and.b32  	%r708, %r684, 8;
	setp.eq.s32 	%p28, %r708, 0;
	@%p28 bra 	$L__BB2_51;
	ld.global.u32 	%r709, [%rd8+60];
	xor.b32  	%r978, %r978, %r709;
	ld.global.u32 	%r710, [%rd8+64];
	xor.b32  	%r977, %r977, %r710;
	ld.global.u32 	%r711, [%rd8+68];
	xor.b32  	%r1068, %r1068, %r711;
	ld.global.u32 	%r712, [%rd8+72];
	xor.b32  	%r1067, %r1067, %r712;
	ld.global.u32 	%r713, [%rd8+76];
	xor.b32  	%r974, %r974, %r713;
$L__BB2_51:
	and.b32  	%r715, %r684, 16;
	setp.eq.s32 	%p29, %r715, 0;
	@%p29 bra 	$L__BB2_53;
	ld.global.u32 	%r716, [%rd8+80];
	xor.b32  	%r978, %r978, %r716;
	ld.global.u32 	%r717, [%rd8+84];
	xor.b32  	%r977, %r977, %r717;
	ld.global.u32 	%r718, [%rd8+88];
	xor.b32  	%r1068, %r1068, %r718;
	ld.global.u32 	%r719, [%rd8+92];
	xor.b32  	%r1067, %r1067, %r719;
	ld.global.u32 	%r720, [%rd8+96];
	xor.b32  	%r974, %r974, %r720;
$L__BB2_53:
	and.b32  	%r722, %r684, 32;
	setp.eq.s32 	%p30, %r722, 0;
	@%p30 bra 	$L__BB2_55;
	ld.global.u32 	%r723, [%rd8+100];
	xor.b32  	%r978, %r978, %r723;
	ld.global.u32 	%r724, [%rd8+104];
	xor.b32  	%r977, %r977, %r724;
	ld.global.u32 	%r725, [%rd8+108];
	xor.b32  	%r1068, %r1068, %r725;
	ld.global.u32 	%r726, [%rd8+112];
	xor.b32  	%r1067, %r1067, %r726;
	ld.global.u32 	%r727, [%rd8+116];
	xor.b32  	%r974, %r974, %r727;
$L__BB2_55:
	and.b32  	%r729, %r684, 64;
	setp.eq.s32 	%p31, %r729, 0;
	@%p31 bra 	$L__BB2_57;
	ld.global.u32 	%r730, [%rd8+120];
	xor.b32  	%r978, %r978, %r730;
	ld.global.u32 	%r731, [%rd8+124];
	xor.b32  	%r977, %r977, %r731;
	ld.global.u32 	%r732, [%rd8+128];
	xor.b32  	%r1068, %r1068, %r732;
	ld.global.u32 	%r733, [%rd8+132];
	xor.b32  	%r1067, %r1067, %r733;
	ld.global.u32 	%r734, [%rd8+136];
	xor.b32  	%r974, %r974, %r734;
$L__BB2_57:
	and.b32  	%r736, %r684, 128;
	setp.eq.s32 	%p32, %r736, 0;
	@%p32 bra 	$L__BB2_59;
	ld.global.u32 	%r737, [%rd8+140];
	xor.b32  	%r978, %r978, %r737;
	ld.global.u32 	%r738, [%rd8+144];
	xor.b32  	%r977, %r977, %r738;
	ld.global.u32 	%r739, [%rd8+148];
	xor.b32  	%r1068, %r1068, %r739;
	ld.global.u32 	%r740, [%rd8+152];
	xor.b32  	%r1067, %r1067, %r740;
	ld.global.u32 	%r741, [%rd8+156];
	xor.b32  	%r974, %r974, %r741;
$L__BB2_59:
	and.b32  	%r743, %r684, 256;
	setp.eq.s32 	%p33, %r743, 0;
	@%p33 bra 	$L__BB2_61;
	ld.global.u32 	%r744, [%rd8+160];
	xor.b32  	%r978, %r978, %r744;
	ld.global.u32 	%r745, [%rd8+164];
	xor.b32  	%r977, %r977, %r745;
	ld.global.u32 	%r746, [%rd8+168];
	xor.b32  	%r1068, %r1068, %r746;
	ld.global.u32 	%r747, [%rd8+172];
	xor.b32  	%r1067, %r1067, %r747;
	ld.global.u32 	%r748, [%rd8+176];
	xor.b32  	%r974, %r974, %r748;
$L__BB2_61:
	and.b32  	%r750, %r684, 512;
	setp.eq.s32 	%p34, %r750, 0;
	@%p34 bra 	$L__BB2_63;
	ld.global.u32 	%r751, [%rd8+180];
	xor.b32  	%r978, %r978, %r751;
	ld.global.u32 	%r752, [%rd8+184];
	xor.b32  	%r977, %r977, %r752;
	ld.global.u32 	%r753, [%rd8+188];
	xor.b32  	%r1068, %r1068, %r753;
	ld.global.u32 	%r754, [%rd8+192];
	xor.b32  	%r1067, %r1067, %r754;
	ld.global.u32 	%r755, [%rd8+196];
	xor.b32  	%r974, %r974, %r755;
$L__BB2_63:
	and.b32  	%r757, %r684, 1024;
	setp.eq.s32 	%p35, %r757, 0;
	@%p35 bra 	$L__BB2_65;
	ld.global.u32 	%r758, [%rd8+200];
	xor.b32  	%r978, %r978, %r758;
	ld.global.u32 	%r759, [%rd8+204];
	xor.b32  	%r977, %r977, %r759;
	ld.global.u32 	%r760, [%rd8+208];
	xor.b32  	%r1068, %r1068, %r760;
	ld.global.u32 	%r761, [%rd8+212];
	xor.b32  	%r1067, %r1067, %r761;
	ld.global.u32 	%r762, [%rd8+216];
	xor.b32  	%r974, %r974, %r762;
$L__BB2_65:
	and.b32  	%r764, %r684, 2048;
	setp.eq.s32 	%p36, %r764, 0;
	@%p36 bra 	$L__BB2_67;
	ld.global.u32 	%r765, [%rd8+220];
	xor.b32  	%r978, %r978, %r765;
	ld.global.u32 	%r766, [%rd8+224];
	xor.b32  	%r977, %r977, %r766;
	ld.global.u32 	%r767, [%rd8+228];
	xor.b32  	%r1068, %r1068, %r767;
	ld.global.u32 	%r768, [%rd8+232];
	xor.b32  	%r1067, %r1067, %r768;
	ld.global.u32 	%r769, [%rd8+236];
	xor.b32  	%r974, %r974, %r769;
$L__BB2_67:
	and.b32  	%r771, %r684, 4096;
	setp.eq.s32 	%p37, %r771, 0;
	@%p37 bra 	$L__BB2_69;
	ld.global.u32 	%r772, [%rd8+240];
	xor.b32  	%r978, %r978, %r772;
	ld.global.u32 	%r773, [%rd8+244];
	xor.b32  	%r977, %r977, %r773;
	ld.global.u32 	%r774, [%rd8+248];
	xor.b32  	%r1068, %r1068, %r774;
	ld.global.u32 	%r775, [%rd8+252];
	xor.b32  	%r1067, %r1067, %r775;
	ld.global.u32 	%r776, [%rd8+256];
	xor.b32  	%r974, %r974, %r776;
$L__BB2_69:
	and.b32  	%r778, %r684, 8192;
	setp.eq.s32 	%p38, %r778, 0;
	@%p38 bra 	$L__BB2_71;
	ld.global.u32 	%r779, [%rd8+260];
	xor.b32  	%r978, %r978, %r779;
	ld.global.u32 	%r780, [%rd8+264];
	xor.b32  	%r977, %r977, %r780;
	ld.global.u32 	%r781, [%rd8+268];
	xor.b32  	%r1068, %r1068, %r781;
	ld.global.u32 	%r782, [%rd8+272];
	xor.b32  	%r1067, %r1067, %r782;
	ld.global.u32 	%r783, [%rd8+276];
	xor.b32  	%r974, %r974, %r783;
$L__BB2_71:
	and.b32  	%r785, %r684, 16384;
	setp.eq.s32 	%p39, %r785, 0;
	@%p39 bra 	$L__BB2_73;
	ld.global.u32 	%r786, [%rd8+280];
	xor.b32  	%r978, %r978, %r786;
	ld.global.u32 	%r787, [%rd8+284];
	xor.b32  	%r977, %r977, %r787;
	ld.global.u32 	%r788, [%rd8+288];
	xor.b32  	%r1068, %r1068, %r788;
	ld.global.u32 	%r789, [%rd8+292];
	xor.b32  	%r1067, %r1067, %r789;
	ld.global.u32 	%r790, [%rd8+296];
	xor.b32  	%r974, %r974, %r790;
$L__BB2_73:
	and.b32  	%r792, %r684, 32768;
	setp.eq.s32 	%p40, %r792, 0;
	@%p40 bra 	$L__BB2_75;
	ld.global.u32 	%r793, [%rd8+300];
	xor.b32  	%r978, %r978, %r793;
	ld.global.u32 	%r794, [%rd8+304];
	xor.b32  	%r977, %r977, %r794;
	ld.global.u32 	%r795, [%rd8+308];
	xor.b32  	%r1068, %r1068, %r795;
	ld.global.u32 	%r796, [%rd8+312];
	xor.b32  	%r1067, %r1067, %r796;
	ld.global.u32 	%r797, [%rd8+316];
	xor.b32  	%r974, %r974, %r797;
$L__BB2_75:
	add.s32 	%r1065, %r1065, 16;
	setp.ne.s32 	%p41, %r1065, 32;
	@%p41 bra 	$L__BB2_43;
	mad.lo.s32 	%r798, %r1059, -31, %r193;
	add.s32 	%r1059, %r798, 1;
	setp.ne.s32 	%p42, %r1059, 5;
	@%p42 bra 	$L__BB2_42;
	st.local.u32 	[%rd2+4], %r978;
	st.local.v2.u32 	[%rd2+8], {%r977, %r1068};
	st.local.v2.u32 	[%rd2+16], {%r1067, %r974};
	setp.ne.s64 	%p43, %rd5, 3;
	@%p43 bra 	$L__BB2_115;
	mov.b32 	%r974, 0;
	mov.u32 	%r1159, %r974;
	mov.u32 	%r1160, %r974;
	mov.u32 	%r977, %r974;
	mov.u32 	%r978, %r974;
	mov.u32 	%r1151, %r974;
$L__BB2_79:
	mul.wide.u32 	%rd29, %r1151, 4;
	add.s64 	%rd30, %rd2, %rd29;
	ld.local.u32 	%r368, [%rd30+4];
	shl.b32 	%r369, %r1151, 5;
	mov.b32 	%r1157, 0;
$L__BB2_80:
	.pragma "nounroll";
	shr.u32 	%r801, %r368, %r1157;
	and.b32  	%r802, %r801, 1;
	setp.eq.b32 	%p44, %r802, 1;
	not.pred 	%p45, %p44;
	add.s32 	%r803, %r369, %r1157;
	mul.lo.s32 	%r804, %r803, 5;
	mul.wide.u32 	%rd31, %r804, 4;
	add.s64 	%rd9, %rd6, %rd31;
	@%p45 bra 	$L__BB2_82;
	ld.global.u32 	%r805, [%rd9];
	xor.b32  	%r978, %r978, %r805;
	ld.global.u32 	%r806, [%rd9+4];
	xor.b32  	%r977, %r977, %r806;
	ld.global.u32 	%r807, [%rd9+8];
	xor.b32  	%r1160, %r1160, %r807;
	ld.global.u32 	%r808, [%rd9+12];
	xor.b32  	%r1159, %r1159, %r808;
	ld.global.u32 	%r809, [%rd9+16];
	xor.b32  	%r974, %r974, %r809;
$L__BB2_82:
	and.b32  	%r811, %r801, 2;
	setp.eq.s32 	%p46, %r811, 0;
	@%p46 bra 	$L__BB2_84;
	ld.global.u32 	%r812, [%rd9+20];
	xor.b32  	%r978, %r978, %r812;
	ld.global.u32 	%r813, [%rd9+24];
	xor.b32  	%r977, %r977, %r813;
	ld.global.u32 	%r814, [%rd9+28];
	xor.b32  	%r1160, %r1160, %r814;
	ld.global.u32 	%r815, [%rd9+32];
	xor.b32  	%r1159, %r1159, %r815;
	ld.global.u32 	%r816, [%rd9+36];
	xor.b32  	%r974, %r974, %r816;
$L__BB2_84:
	and.b32  	%r818, %r801, 4;
	setp.eq.s32 	%p47, %r818, 0;
	@%p47 bra 	$L__BB2_86;
	ld.global.u32 	%r819, [%rd9+40];
	xor.b32  	%r978, %r978, %r819;
	ld.global.u32 	%r820, [%rd9+44];
	xor.b32  	%r977, %r977, %r820;
	ld.global.u32 	%r821, [%rd9+48];
	xor.b32  	%r1160, %r1160, %r821;
	ld.global.u32 	%r822, [%rd9+52];
	xor.b32  	%r1159, %r1159, %r822;
	ld.global.u32 	%r823, [%rd9+56];
	xor.b32  	%r974, %r974, %r823;
$L__BB2_86:
	and.b32  	%r825, %r801, 8;
	setp.eq.s32 	%p48, %r825, 0;
	@%p48 bra 	$L__BB2_88;
	ld.global.u32 	%r826, [%rd9+60];
	xor.b32  	%r978, %r978, %r826;
	ld.global.u32 	%r827, [%rd9+64];
	xor.b32  	%r977, %r977, %r827;
	ld.global.u32 	%r828, [%rd9+68];
	xor.b32  	%r1160, %r1160, %r828;
	ld.global.u32 	%r829, [%rd9+72];
	xor.b32  	%r1159, %r1159, %r829;
	ld.global.u32 	%r830, [%rd9+76];
	xor.b32  	%r974, %r974, %r830;
$L__BB2_88:
	and.b32  	%r832, %r801, 16;
	setp.eq.s32 	%p49, %r832, 0;
	@%p49 bra 	$L__BB2_90;
	ld.global.u32 	%r833, [%rd9+80];
	xor.b32  	%r978, %r978, %r833;
	ld.global.u32 	%r834, [%rd9+84];
	xor.b32  	%r977, %r977, %r834;
	ld.global.u32 	%r835, [%rd9+88];
	xor.b32  	%r1160, %r1160, %r835;
	ld.global.u32 	%r836, [%rd9+92];
	xor.b32  	%r1159, %r1159, %r836;
	ld.global.u32 	%r837, [%rd9+96];
	xor.b32  	%r974, %r974, %r837;
$L__BB2_90:
	and.b32  	%r839, %r801, 32;
	setp.eq.s32 	%p50, %r839, 0;
	@%p50 bra 	$L__BB2_92;
	ld.global.u32 	%r840, [%rd9+100];
	xor.b32  	%r978, %r978, %r840;
	ld.global.u32 	%r841, [%rd9+104];
	xor.b32  	%r977, %r977, %r841;
	ld.global.u32 	%r842, [%rd9+108];
	xor.b32  	%r1160, %r1160, %r842;
	ld.global.u32 	%r843, [%rd9+112];
	xor.b32  	%r1159, %r1159, %r843;
	ld.global.u32 	%r844, [%rd9+116];
	xor.b32  	%r974, %r974, %r844;
$L__BB2_92:
	and.b32  	%r846, %r801, 64;
	setp.eq.s32 	%p51, %r846, 0;
	@%p51 bra 	$L__BB2_94;
	ld.global.u32 	%r847, [%rd9+120];
	xor.b32  	%r978, %r978, %r847;
	ld.global.u32 	%r848, [%rd9+124];
	xor.b32  	%r977, %r977, %r848;
	ld.global.u32 	%r849, [%rd9+128];
	xor.b32  	%r1160, %r1160, %r849;
	ld.global.u32 	%r850, [%rd9+132];
	xor.b32  	%r1159, %r1159, %r850;
	ld.global.u32 	%r851, [%rd9+136];
	xor.b32  	%r974, %r974, %r851;
$L__BB2_94:
	and.b32  	%r853, %r801, 128;
	setp.eq.s32 	%p52, %r853, 0;
	@%p52 bra 	$L__BB2_96;
	ld.global.u32 	%r854, [%rd9+140];
	xor.b32  	%r978, %r978, %r854;
	ld.global.u32 	%r855, [%rd9+144];
	xor.b32  	%r977, %r977, %r855;
	ld.global.u32 	%r856, [%rd9+148];
	xor.b32  	%r1160, %r1160, %r856;
	ld.global.u32 	%r857, [%rd9+152];
	xor.b32  	%r1159, %r1159, %r857;
	ld.global.u32 	%r858, [%rd9+156];
	xor.b32  	%r974, %r974, %r858;
$L__BB2_96:
	and.b32  	%r860, %r801, 256;
	setp.eq.s32 	%p53, %r860, 0;
	@%p53 bra 	$L__BB2_98;
	ld.global.u32 	%r861, [%rd9+160];
	xor.b32  	%r978, %r978, %r861;
	ld.global.u32 	%r862, [%rd9+164];
	xor.b32  	%r977, %r977, %r862;
	ld.global.u32 	%r863, [%rd9+168];
	xor.b32  	%r1160, %r1160, %r863;
	ld.global.u32 	%r864, [%rd9+172];
	xor.b32  	%r1159, %r1159, %r864;
	ld.global.u32 	%r865, [%rd9+176];
	xor.b32  	%r974, %r974, %r865;
$L__BB2_98:
	and.b32  	%r867, %r801, 512;
	setp.eq.s32 	%p54, %r867, 0;
	@%p54 bra 	$L__BB2_100;
	ld.global.u32 	%r868, [%rd9+180];
	xor.b32  	%r978, %r978, %r868;
	ld.global.u32 	%r869, [%rd9+184];
	xor.b32  	%r977, %r977, %r869;
	ld.global.u32 	%r870, [%rd9+188];
	xor.b32  	%r1160, %r1160, %r870;
	ld.global.u32 	%r871, [%rd9+192];
	xor.b32  	%r1159, %r1159, %r871;
	ld.global.u32 	%r872, [%rd9+196];
	xor.b32  	%r974, %r974, %r872;
$L__BB2_100:
	and.b32  	%r874, %r801, 1024;
	setp.eq.s32 	%p55, %r874, 0;
	@%p55 bra 	$L__BB2_102;
	ld.global.u32 	%r875, [%rd9+200];
	xor.b32  	%r978, %r978, %r875;
	ld.global.u32 	%r876, [%rd9+204];
	xor.b32  	%r977, %r977, %r876;
	ld.global.u32 	%r877, [%rd9+208];
	xor.b32  	%r1160, %r1160, %r877;
	ld.global.u32 	%r878, [%rd9+212];
	xor.b32  	%r1159, %r1159, %r878;
	ld.global.u32 	%r879, [%rd9+216];
	xor.b32  	%r974, %r974, %r879;
$L__BB2_102:
	and.b32  	%r881, %r801, 2048;
	setp.eq.s32 	%p56, %r881, 0;
	@%p56 bra 	$L__BB2_104;
	ld.global.u32 	%r882, [%rd9+220];
	xor.b32  	%r978, %r978, %r882;
	ld.global.u32 	%r883, [%rd9+224];
	xor.b32  	%r977, %r977, %r883;
	ld.global.u32 	%r884, [%rd9+228];
	xor.b32  	%r1160, %r1160, %r884;
	ld.global.u32 	%r885, [%rd9+232];
	xor.b32  	%r1159, %r1159, %r885;
	ld.global.u32 	%r886, [%rd9+236];
	xor.b32  	%r974, %r974, %r886;
$L__BB2_104:
	and.b32  	%r888, %r801, 4096;
	setp.eq.s32 	%p57, %r888, 0;
	@%p57 bra 	$L__BB2_106;
	ld.global.u32 	%r889, [%rd9+240];
	xor.b32  	%r978, %r978, %r889;
	ld.global.u32 	%r890, [%rd9+244];
	xor.b32  	%r977, %r977, %r890;
	ld.global.u32 	%r891, [%rd9+248];
	xor.b32  	%r1160, %r1160, %r891;
	ld.global.u32 	%r892, [%rd9+252];
	xor.b32  	%r1159, %r1159, %r892;
	ld.global.u32 	%r893, [%rd9+256];
	xor.b32  	%r974, %r974, %r893;
$L__BB2_106:
	and.b32  	%r895, %r801, 8192;
	setp.eq.s32 	%p58, %r895, 0;
	@%p58 bra 	$L__BB2_108;
	ld.global.u32 	%r896, [%rd9+260];
	xor.b32  	%r978, %r978, %r896;
	ld.global.u32 	%r897, [%rd9+264];
	xor.b32  	%r977, %r977, %r897;
	ld.global.u32 	%r898, [%rd9+268];
	xor.b32  	%r1160, %r1160, %r898;
	ld.global.u32 	%r899, [%rd9+272];
	xor.b32  	%r1159, %r1159, %r899;
	ld.global.u32 	%r900, [%rd9+276];
	xor.b32  	%r974, %r974, %r900;
$L__BB2_108:
	and.b32  	%r902, %r801, 16384;
	setp.eq.s32 	%p59, %r902, 0;
	@%p59 bra 	$L__BB2_110;
	ld.global.u32 	%r903, [%rd9+280];
	xor.b32  	%r978, %r978, %r903;
	ld.global.u32 	%r904, [%rd9+284];
	xor.b32  	%r977, %r977, %r904;
	ld.global.u32 	%r905, [%rd9+288];
	xor.b32  	%r1160, %r1160, %r905;
	ld.global.u32 	%r906, [%rd9+292];
	xor.b32  	%r1159, %r1159, %r906;
	ld.global.u32 	%r907, [%rd9+296];
	xor.b32  	%r974, %r974, %r907;
$L__BB2_110:
	and.b32  	%r909, %r801, 32768;
	setp.eq.s32 	%p60, %r909, 0;
	@%p60 bra 	$L__BB2_112;
	ld.global.u32 	%r910, [%rd9+300];
	xor.b32  	%r978, %r978, %r910;
	ld.global.u32 	%r911, [%rd9+304];
	xor.b32  	%r977, %r977, %r911;
	ld.global.u32 	%r912, [%rd9+308];
	xor.b32  	%r1160, %r1160, %r912;
	ld.global.u32 	%r913, [%rd9+312];
	xor.b32  	%r1159, %r1159, %r913;
	ld.global.u32 	%r914, [%rd9+316];
	xor.b32  	%r974, %r974, %r914;
$L__BB2_112:
	add.s32 	%r1157, %r1157, 16;
	setp.ne.s32 	%p61, %r1157, 32;
	@%p61 bra 	$L__BB2_80;
	mad.lo.s32 	%r915, %r1151, -31, %r369;
	add.s32 	%r1151, %r915, 1;
	setp.ne.s32 	%p62, %r1151, 5;
	@%p62 bra 	$L__BB2_79;
	st.local.u32 	[%rd2+4], %r978;
	st.local.v2.u32 	[%rd2+8], {%r977, %r1160};
	st.local.v2.u32 	[%rd2+16], {%r1159, %r974};
$L__BB2_115:
	shr.u64 	%rd43, %rd4, 2;
	add.s32 	%r961, %r961, 1;
	setp.gt.u64 	%p63, %rd4, 3;
	@%p63 bra 	$L__BB2_3;
$L__BB2_116:
	shr.u32 	%r916, %r978, 2;
	xor.b32  	%r917, %r916, %r978;
	shl.b32 	%r918, %r974, 4;
	shl.b32 	%r919, %r917, 1;
	xor.b32  	%r920, %r919, %r918;
	xor.b32  	%r921, %r920, %r917;
	xor.b32  	%r922, %r921, %r974;
	add.s32 	%r923, %r2, %r922;
	add.s32 	%r924, %r923, -637770787;
	cvt.rn.f32.u32 	%f9, %r924;
	fma.rn.f32 	%f10, %f9, 0f2F800000, 0f2F000000;
	shr.u32 	%r925, %r977, 2;
	xor.b32  	%r926, %r925, %r977;
	shl.b32 	%r927, %r922, 4;
	shl.b32 	%r928, %r926, 1;
	xor.b32  	%r929, %r928, %r927;
	xor.b32  	%r930, %r929, %r926;
	xor.b32  	%r931, %r930, %r922;
	add.s32 	%r932, %r2, %r931;
	add.s32 	%r933, %r932, -637408350;
	cvt.rn.f32.u32 	%f11, %r933;
	fma.rn.f32 	%f12, %f11, 0f2F800000, 0f2F000000;
	setp.lt.f32 	%p64, %f10, 0f2EDBE6FF;
	selp.f32 	%f13, 0f2EDBE6FF, %f10, %p64;
	mov.b32 	%r934, %f13;
	add.s32 	%r935, %r934, -1059760811;
	and.b32  	%r936, %r935, -8388608;
	sub.s32 	%r937, %r934, %r936;
	mov.b32 	%f14, %r937;
	cvt.rn.f32.s32 	%f15, %r936;
	fma.rn.f32 	%f16, %f15, 0f34000000, 0f00000000;
	add.f32 	%f17, %f14, 0fBF800000;
	fma.rn.f32 	%f18, %f17, 0fBE055027, 0f3E1039F6;
	fma.rn.f32 	%f19, %f18, %f17, 0fBDF8CDCC;
	fma.rn.f32 	%f20, %f19, %f17, 0f3E0F2955;
	fma.rn.f32 	%f21, %f20, %f17, 0fBE2AD8B9;
	fma.rn.f32 	%f22, %f21, %f17, 0f3E4CED0B;
	fma.rn.f32 	%f23, %f22, %f17, 0fBE7FFF22;
	fma.rn.f32 	%f24, %f23, %f17, 0f3EAAAA78;
	fma.rn.f32 	%f25, %f24, %f17, 0fBF000000;
	mul.f32 	%f26, %f17, %f25;
	fma.rn.f32 	%f27, %f26, %f17, %f17;
	fma.rn.f32 	%f28, %f16, 0f3F317218, %f27;
	setp.gt.u32 	%p65, %r934, 2139095039;
	fma.rn.f32 	%f29, %f13, 0f7F800000, 0f7F800000;
	selp.f32 	%f30, %f29, %f28, %p65;
	mul.f32 	%f1, %f30, 0fC0000000;
	mul.f32 	%f2, %f12, 0f40C90FDB;
	mul.f32 	%f31, %f2, 0f3F22F983;
	cvt.rni.s32.f32 	%r1247, %f31;
	cvt.rn.f32.s32 	%f32, %r1247;
	fma.rn.f32 	%f33, %f32, 0fBFC90FDA, %f2;
	fma.rn.f32 	%f34, %f32, 0fB3A22168, %f33;
	fma.rn.f32 	%f58, %f32, 0fA7C234C5, %f34;
	abs.f32 	%f4, %f2;
	setp.ltu.f32 	%p66, %f4, 0f47CE4780;
	@%p66 bra 	$L__BB2_124;
	setp.neu.f32 	%p67, %f4, 0f7F800000;
	@%p67 bra 	$L__BB2_119;
	mov.f32 	%f37, 0f00000000;
	mul.rn.f32 	%f58, %f2, %f37;
	mov.b32 	%r1247, 0;
	bra.uni 	$L__BB2_124;
$L__BB2_119:
	mov.b32 	%r546, %f2;
	shl.b32 	%r939, %r546, 8;
	or.b32  	%r547, %r939, -2147483648;
	mov.b64 	%rd46, 0;
	mov.b32 	%r1244, 0;
	mov.u64 	%rd44, __cudart_i2opi_f;
	mov.u64 	%rd45, %rd1;
$L__BB2_120:
	.pragma "nounroll";
	ld.global.nc.u32 	%r940, [%rd44];
	mad.wide.u32 	%rd34, %r940, %r547, %rd46;
	shr.u64 	%rd46, %rd34, 32;
	st.local.u32 	[%rd45], %rd34;
	add.s32 	%r1244, %r1244, 1;
	add.s64 	%rd45, %rd45, 4;
	add.s64 	%rd44, %rd44, 4;
	setp.ne.s32 	%p68, %r1244, 6;
	@%p68 bra 	$L__BB2_120;
	shr.u32 	%r941, %r546, 23;
	st.local.u32 	[%rd1+24], %rd46;
	and.b32  	%r550, %r941, 31;
	and.b32  	%r942, %r941, 224;
	add.s32 	%r943, %r942, -128;
	shr.u32 	%r944, %r943, 5;
	mul.wide.u32 	%rd35, %r944, 4;
	sub.s64 	%rd17, %rd1, %rd35;
	ld.local.u32 	%r1245, [%rd17+24];
	ld.local.u32 	%r1246, [%rd17+20];
	setp.eq.s32 	%p69, %r550, 0;
	@%p69 bra 	$L__BB2_123;
	shf.l.wrap.b32 	%r1245, %r1246, %r1245, %r550;
	ld.local.u32 	%r945, [%rd17+16];
	shf.l.wrap.b32 	%r1246, %r945, %r1246, %r550;
$L__BB2_123:
	shr.u32 	%r946, %r1245, 30;
	shf.l.wrap.b32 	%r947, %r1246, %r1245, 2;
	shl.b32 	%r948, %r1246, 2;
	shr.u32 	%r949, %r947, 31;
	add.s32 	%r1247, %r949, %r946;
	shr.s32 	%r950, %r947, 31;
	xor.b32  	%r951, %r950, %r947;
	xor.b32  	%r952, %r950, %r948;
	cvt.u64.u32 	%rd36, %r951;
	shl.b64 	%rd37, %rd36, 32;
	cvt.u64.u32 	%rd38, %r952;
	or.b64  	%rd39, %rd37, %rd38;
	cvt.rn.f64.s64 	%fd1, %rd39;
	mul.f64 	%fd2, %fd1, 0d3BF921FB54442D19;
	cvt.rn.f32.f64 	%f35, %fd2;
	neg.f32 	%f36, %f35;
	setp.lt.s32 	%p70, %r947, 0;
	selp.f32 	%f58, %f36, %f35, %p70;
$L__BB2_124:
	add.s32 	%r954, %r1247, 1;
	mul.rn.f32 	%f38, %f58, %f58;
	and.b32  	%r955, %r1247, 1;
	setp.eq.b32 	%p71, %r955, 1;
	selp.f32 	%f39, %f58, 0f3F800000, %p71;
	fma.rn.f32 	%f40, %f38, %f39, 0f00000000;
	fma.rn.f32 	%f41, %f38, 0f37CBAC00, 0fBAB607ED;
	selp.f32 	%f42, 0fB94D4153, %f41, %p71;
	selp.f32 	%f43, 0f3C0885E4, 0f3D2AAABB, %p71;
	fma.rn.f32 	%f44, %f42, %f38, %f43;
	selp.f32 	%f45, 0fBE2AAAA8, 0fBEFFFFFF, %p71;
	fma.rn.f32 	%f46, %f44, %f38, %f45;
	fma.rn.f32 	%f47, %f46, %f40, %f39;
	and.b32  	%r956, %r954, 2;
	setp.eq.s32 	%p72, %r956, 0;
	mov.f32 	%f48, 0f00000000;
	sub.f32 	%f49, %f48, %f47;
	selp.f32 	%f50, %f47, %f49, %p72;
	sqrt.rn.f32 	%f51, %f1;
	mul.f32 	%f52, %f51, %f50;
	mul.f32 	%f53, %f8, %f52;
	mov.f32 	%f54, 0f3F000000;
	copysign.f32 	%f55, %f53, %f54;
	add.rz.f32 	%f56, %f53, %f55;
	cvt.rzi.f32.f32 	%f57, %f56;
	cvt.rzi.s32.f32 	%r957, %f57;
	cvta.to.global.u64 	%rd40, %rd18;
	shl.b64 	%rd41, %rd3, 2;
	add.s64 	%rd42, %rd40, %rd41;
	st.global.u32 	[%rd42], %r957;
$L__BB2_125:
	ret;

}
	// .globl	_ZN3lux4cuda8ringtail21combine_shares_kernelEPKNS1_14ThresholdShareEPKjjPNS1_7PolyVecES8_
.visible .entry _ZN3lux4cuda8ringtail21combine_shares_kernelEPKNS1_14ThresholdShareEPKjjPNS1_7PolyVecES8_(
	.param .u64 .ptr .align 1 _ZN3lux4cuda8ringtail21combine_shares_kernelEPKNS1_14ThresholdShareEPKjjPNS1_7PolyVecES8__param_0,
	.param .u64 .ptr .align 1 _ZN3lux4cuda8ringtail21combine_shares_kernelEPKNS1_14ThresholdShareEPKjjPNS1_7PolyVecES8__param_1,
	.param .u32 _ZN3lux4cuda8ringtail21combine_shares_kernelEPKNS1_14ThresholdShareEPKjjPNS1_7PolyVecES8__param_2,
	.param .u64 .ptr .align 1 _ZN3lux4cuda8ringtail21combine_shares_kernelEPKNS1_14ThresholdShareEPKjjPNS1_7PolyVecES8__param_3,
	.param .u64 .ptr .align 1 _ZN3lux4cuda8ringtail21combine_shares_kernelEPKNS1_14ThresholdShareEPKjjPNS1_7PolyVecES8__param_4
)
{
	.reg .pred 	%p<43>;
	.reg .b32 	%r<67>;
	.reg .b64 	%rd<672>;

	ld.param.u64 	%rd89, [_ZN3lux4cuda8ringtail21combine_shares_kernelEPKNS1_14ThresholdShareEPKjjPNS1_7PolyVecES8__param_0];
	ld.param.u64 	%rd90, [_ZN3lux4cuda8ringtail21combine_shares_kernelEPKNS1_14ThresholdShareEPKjjPNS1_7PolyVecES8__param_1];
	ld.param.u32 	%r36, [_ZN3lux4cuda8ringtail21combine_shares_kernelEPKNS1_14ThresholdShareEPKjjPNS1_7PolyVecES8__param_2];
	cvta.to.global.u64 	%rd1, %rd90;
	cvta.to.global.u64 	%rd2, %rd89;
	mov.u32 	%r1, %ctaid.x;
	mov.u32 	%r37, %tid.x;
	setp.gt.u32 	%p1, %r1, 3;
	setp.gt.u32 	%p2, %r37, 255;
	or.pred  	%p3, %p1, %p2;
	@%p3 bra 	$L__BB3_46;
	setp.eq.s32 	%p4, %r36, 0;
	mov.b32 	%r65, 0;
	mov.u32 	%r66, %r65;
	@%p4 bra 	$L__BB3_45;
	and.b32  	%r3, %r36, 7;
	and.b32  	%r4, %r36, 3;
	and.b32  	%r5, %r36, -8;
	and.b32  	%r6, %r36, 1;
	neg.s32 	%r7, %r5;
	mov.b64 	%rd625, 0;
	mov.b32 	%r60, 0;
	mov.u64 	%rd626, %rd625;
$L__BB3_3:
	setp.lt.u32 	%p5, %r36, 8;
	mul.wide.u32 	%rd94, %r60, 8196;
	add.s64 	%rd95, %rd2, %rd94;
	ld.global.nc.u32 	%r41, [%rd95];
	cvt.u64.u32 	%rd5, %r41;
	mov.b64 	%rd631, 1;
	mov.b32 	%r63, 0;
	mov.u64 	%rd630, %rd631;
	@%p5 bra 	$L__BB3_22;
	add.s64 	%rd627, %rd1, 16;
	mov.b64 	%rd631, 1;
	mov.u32 	%r61, %r7;
$L__BB3_5:
	.pragma "nounroll";
	cvt.u32.u64 	%r42, %rd5;
	ld.global.nc.u32 	%r10, [%rd627+-16];
	setp.eq.s32 	%p6, %r10, %r42;
	@%p6 bra 	$L__BB3_7;
	cvt.u64.u32 	%rd97, %r10;
	mul.lo.s64 	%rd98, %rd631, %rd97;
	mul.hi.u64 	%rd99, %rd98, 2308096734784685153;
	shr.u64 	%rd100, %rd99, 20;
	mul.lo.s64 	%rd101, %rd100, 8380417;
	sub.s64 	%rd631, %rd98, %rd101;
	sub.s64 	%rd102, %rd97, %rd5;
	setp.lt.s64 	%p7, %rd102, 0;
	add.s64 	%rd103, %rd102, 8380417;
	selp.b64 	%rd104, %rd103, %rd102, %p7;
	mul.lo.s64 	%rd105, %rd104, %rd630;
	mul.hi.s64 	%rd106, %rd105, 2308096734784685153;
	shr.u64 	%rd107, %rd106, 63;
	shr.s64 	%rd108, %rd106, 20;
	add.s64 	%rd109, %rd108, %rd107;
	mul.lo.s64 	%rd110, %rd109, 8380417;
	sub.s64 	%rd630, %rd105, %rd110;
$L__BB3_7:
	cvt.u32.u64 	%r43, %rd5;
	ld.global.nc.u32 	%r11, [%rd627+-12];
	setp.eq.s32 	%p8, %r11, %r43;
	@%p8 bra 	$L__BB3_9;
	cvt.u64.u32 	%rd111, %r11;
	mul.lo.s64 	%rd112, %rd631, %rd111;
	mul.hi.u64 	%rd113, %rd112, 2308096734784685153;
	shr.u64 	%rd114, %rd113, 20;
	mul.lo.s64 	%rd115, %rd114, 8380417;
	sub.s64 	%rd631, %rd112, %rd115;
	sub.s64 	%rd116, %rd111, %rd5;
	setp.lt.s64 	%p9, %rd116, 0;
	add.s64 	%rd117, %rd116, 8380417;
	selp.b64 	%rd118, %rd117, %rd116, %p9;
	mul.lo.s64 	%rd119, %rd118, %rd630;
	mul.hi.s64 	%rd120, %rd119, 2308096734784685153;
	shr.u64 	%rd121, %rd120, 63;
	shr.s64 	%rd122, %rd120, 20;
	add.s64 	%rd123, %rd122, %rd121;
	mul.lo.s64 	%rd124, %rd123, 8380417;
	sub.s64 	%rd630, %rd119, %rd124;
$L__BB3_9:
	cvt.u32.u64 	%r44, %rd5;
	ld.global.nc.u32 	%r12, [%rd627+-8];
	setp.eq.s32 	%p10, %r12, %r44;
	@%p10 bra 	$L__BB3_11;
	cvt.u64.u32 	%rd125, %r12;
	mul.lo.s64 	%rd126, %rd631, %rd125;
	mul.hi.u64 	%rd127, %rd126, 2308096734784685153;
	shr.u64 	%rd128, %rd127, 20;
	mul.lo.s64 	%rd129, %rd128, 8380417;
	sub.s64 	%rd631, %rd126, %rd129;
	sub.s64 	%rd130, %rd125, %rd5;
	setp.lt.s64 	%p11, %rd130, 0;
	add.s64 	%rd131, %rd130, 8380417;
	selp.b64 	%rd132, %rd131, %rd130, %p11;
	mul.lo.s64 	%rd133, %rd132, %rd630;
	mul.hi.s64 	%rd134, %rd133, 2308096734784685153;
	shr.u64 	%rd135, %rd134, 63;
	shr.s64 	%rd136, %rd134, 20;
	add.s64 	%rd137, %rd136, %rd135;
	mul.lo.s64 	%rd138, %rd137, 8380417;
	sub.s64 	%rd630, %rd133, %rd138;
$L__BB3_11:
	cvt.u32.u64 	%r45, %rd5;
	ld.global.nc.u32 	%r13, [%rd627+-4];
	setp.eq.s32 	%p12, %r13, %r45;
	@%p12 bra 	$L__BB3_13;
	cvt.u64.u32 	%rd139, %r13;
	mul.lo.s64 	%rd140, %rd631, %rd139;
	mul.hi.u64 	%rd141, %rd140, 2308096734784685153;
	shr.u64 	%rd142, %rd141, 20;
	mul.lo.s64 	%rd143, %rd142, 8380417;
	sub.s64 	%rd631, %rd140, %rd143;
	sub.s64 	%rd144, %rd139, %rd5;
	setp.lt.s64 	%p13, %rd144, 0;
	add.s64 	%rd145, %rd144, 8380417;
	selp.b64 	%rd146, %rd145, %rd144, %p13;
	mul.lo.s64 	%rd147, %rd146, %rd630;
	mul.hi.s64 	%rd148, %rd147, 2308096734784685153;
	shr.u64 	%rd149, %rd148, 63;
	shr.s64 	%rd150, %rd148, 20;
	add.s64 	%rd151, %rd150, %rd149;
	mul.lo.s64 	%rd152, %rd151, 8380417;
	sub.s64 	%rd630, %rd147, %rd152;
$L__BB3_13:
	cvt.u32.u64 	%r46, %rd5;
	ld.global.nc.u32 	%r14, [%rd627];
	setp.eq.s32 	%p14, %r14, %r46;
	@%p14 bra 	$L__BB3_15;
	cvt.u64.u32 	%rd153, %r14;
	mul.lo.s64 	%rd154, %rd631, %rd153;
	mul.hi.u64 	%rd155, %rd154, 2308096734784685153;
	shr.u64 	%rd156, %rd155, 20;
	mul.lo.s64 	%rd157, %rd156, 8380417;
	sub.s64 	%rd631, %rd154, %rd157;
	sub.s64 	%rd158, %rd153, %rd5;
	setp.lt.s64 	%p15, %rd158, 0;
	add.s64 	%rd159, %rd158, 8380417;
	selp.b64 	%rd160, %rd159, %rd158, %p15;
	mul.lo.s64 	%rd161, %rd160, %rd630;
	mul.hi.s64 	%rd162, %rd161, 2308096734784685153;
	shr.u64 	%rd163, %rd162, 63;
	shr.s64 	%rd164, %rd162, 20;
	add.s64 	%rd165, %rd164, %rd163;
	mul.lo.s64 	%rd166, %rd165, 8380417;
	sub.s64 	%rd630, %rd161, %rd166;
$L__BB3_15:
	cvt.u32.u64 	%r47, %rd5;
	ld.global.nc.u32 	%r15, [%rd627+4];
	setp.eq.s32 	%p16, %r15, %r47;
	@%p16 bra 	$L__BB3_17;
	cvt.u64.u32 	%rd167, %r15;
	mul.lo.s64 	%rd168, %rd631, %rd167;
	mul.hi.u64 	%rd169, %rd168, 2308096734784685153;
	shr.u64 	%rd170, %rd169, 20;
	mul.lo.s64 	%rd171, %rd170, 8380417;
	sub.s64 	%rd631, %rd168, %rd171;
	sub.s64 	%rd172, %rd167, %rd5;
	setp.lt.s64 	%p17, %rd172, 0;
	add.s64 	%rd173, %rd172, 8380417;
	selp.b64 	%rd174, %rd173, %rd172, %p17;
	mul.lo.s64 	%rd175, %rd174, %rd630;
	mul.hi.s64 	%rd176, %rd175, 2308096734784685153;
	shr.u64 	%rd177, %rd176, 63;
	shr.s64 	%rd178, %rd176, 20;
	add.s64 	%rd179, %rd178, %rd177;
	mul.lo.s64 	%rd180, %rd179, 8380417;
	sub.s64 	%rd630, %rd175, %rd180;
$L__BB3_17:
	cvt.u32.u64 	%r48, %rd5;
	ld.global.nc.u32 	%r16, [%rd627+8];
	setp.eq.s32 	%p18, %r16, %r48;
	@%p18 bra 	$L__BB3_19;
	cvt.u64.u32 	%rd181, %r16;
	mul.lo.s64 	%rd182, %rd631, %rd181;
	mul.hi.u64 	%rd183, %rd182, 2308096734784685153;
	shr.u64 	%rd184, %rd183, 20;
	mul.lo.s64 	%rd185, %rd184, 8380417;
	sub.s64 	%rd631, %rd182, %rd185;
	sub.s64 	%rd186, %rd181, %rd5;
	setp.lt.s64 	%p19, %rd186, 0;
	add.s64 	%rd187, %rd186, 8380417;
	selp.b64 	%rd188, %rd187, %rd186, %p19;
	mul.lo.s64 	%rd189, %rd188, %rd630;
	mul.hi.s64 	%rd190, %rd189, 2308096734784685153;
	shr.u64 	%rd191, %rd190, 63;
	shr.s64 	%rd192, %rd190, 20;
	add.s64 	%rd193, %rd192, %rd191;
	mul.lo.s64 	%rd194, %rd193, 8380417;
	sub.s64 	%rd630, %rd189, %rd194;
$L__BB3_19:
	cvt.u32.u64 	%r49, %rd5;
	ld.global.nc.u32 	%r17, [%rd627+12];
	setp.eq.s32 	%p20, %r17, %r49;
	@%p20 bra 	$L__BB3_21;
	cvt.u64.u32 	%rd195, %r17;
	mul.lo.s64 	%rd196, %rd631, %rd195;
	mul.hi.u64 	%rd197, %rd196, 2308096734784685153;
	shr.u64 	%rd198, %rd197, 20;
	mul.lo.s64 	%rd199, %rd198, 8380417;
	sub.s64 	%rd631, %rd196, %rd199;
	sub.s64 	%rd200, %rd195, %rd5;
	setp.lt.s64 	%p21, %rd200, 0;
	add.s64 	%rd201, %rd200, 8380417;
	selp.b64 	%rd202, %rd201, %rd200, %p21;
	mul.lo.s64 	%rd203, %rd202, %rd630;
	mul.hi.s64 	%rd204, %rd203, 2308096734784685153;
	shr.u64 	%rd205, %rd204, 63;
	shr.s64 	%rd206, %rd204, 20;
	add.s64 	%rd207, %rd206, %rd205;
	mul.lo.s64 	%rd208, %rd207, 8380417;
	sub.s64 	%rd630, %rd203, %rd208;
$L__BB3_21:
	add.s32 	%r61, %r61, 8;
	add.s64 	%rd627, %rd627, 32;
	setp.ne.s32 	%p22, %r61, 0;
	mov.u32 	%r63, %r5;
	@%p22 bra 	$L__BB3_5;
$L__BB3_22:
	setp.eq.s32 	%p23, %r3, 0;
	@%p23 bra 	$L__BB3_43;
	add.s32 	%r50, %r3, -1;
	setp.lt.u32 	%p24, %r50, 3;
	@%p24 bra 	$L__BB3_33;
	cvt.u32.u64 	%r51, %rd5;
	mul.wide.u32 	%rd210, %r63, 4;
	add.s64 	%rd47, %rd1, %rd210;
	ld.global.nc.u32 	%r20, [%rd47];
	setp.eq.s32 	%p25, %r20, %r51;
	@%p25 bra 	$L__BB3_26;
	cvt.u64.u32 	%rd211, %r20;
	mul.lo.s64 	%rd212, %rd631, %rd211;
	mul.hi.u64 	%rd213, %rd212, 2308096734784685153;
	shr.u64 	%rd214, %rd213, 20;
	mul.lo.s64 	%rd215, %rd214, 8380417;
	sub.s64 	%rd631, %rd212, %rd215;
	sub.s64 	%rd216, %rd211, %rd5;
	setp.lt.s64 	%p26, %rd216, 0;
	add.s64 	%rd217, %rd216, 8380417;
	selp.b64 	%rd218, %rd217, %rd216, %p26;
	mul.lo.s64 	%rd219, %rd218, %rd630;
	mul.hi.s64 	%rd220, %rd219, 2308096734784685153;
	shr.u64 	%rd221, %rd220, 63;
	shr.s64 	%rd222, %rd220, 20;
	add.s64 	%rd223, %rd222, %rd221;
	mul.lo.s64 	%rd224, %rd223, 8380417;
	sub.s64 	%rd630, %rd219, %rd224;
$L__BB3_26:
	cvt.u32.u64 	%r52, %rd5;
	ld.global.nc.u32 	%r21, [%rd47+4];
	setp.eq.s32 	%p27, %r21, %r52;
	@%p27 bra 	$L__BB3_28;
	cvt.u64.u32 	%rd225, %r21;
	mul.lo.s64 	%rd226, %rd631, %rd225;
	mul.hi.u64 	%rd227, %rd226, 2308096734784685153;
	shr.u64 	%rd228, %rd227, 20;
	mul.lo.s64 	%rd229, %rd228, 8380417;
	sub.s64 	%rd631, %rd226, %rd229;
	sub.s64 	%rd230, %rd225, %rd5;
	setp.lt.s64 	%p28, %rd230, 0;
	add.s64 	%rd231, %rd230, 8380417;
	selp.b64 	%rd232, %rd231, %rd230, %p28;
	mul.lo.s64 	%rd233, %rd232, %rd630;
	mul.hi.s64 	%rd234, %rd233, 2308096734784685153;
	shr.u64 	%rd235, %rd234, 63;
	shr.s64 	%rd236, %rd234, 20;
	add.s64 	%rd237, %rd236, %rd235;
	mul.lo.s64 	%rd238, %rd237, 8380417;
	sub.s64 	%rd630, %rd233, %rd238;
$L__BB3_28:
	cvt.u32.u64 	%r53, %rd5;
	ld.global.nc.u32 	%r22, [%rd47+8];
	setp.eq.s32 	%p29, %r22, %r53;
	@%p29 bra 	$L__BB3_30;
	cvt.u64.u32 	%rd239, %r22;
	mul.lo.s64 	%rd240, %rd631, %rd239;
	mul.hi.u64 	%rd241, %rd240, 2308096734784685153;
	shr.u64 	%rd242, %rd241, 20;
	mul.lo.s64 	%rd243, %rd242, 8380417;
	sub.s64 	%rd631, %rd240, %rd243;
	sub.s64 	%rd244, %rd239, %rd5;
	setp.lt.s64 	%p30, %rd244, 0;
	add.s64 	%rd245, %rd244, 8380417;
	selp.b64 	%rd246, %rd245, %rd244, %p30;
	mul.lo.s64 	%rd247, %rd246, %rd630;
	mul.hi.s64 	%rd248, %rd247, 2308096734784685153;
	shr.u64 	%rd249, %rd248, 63;
	shr.s64 	%rd250, %rd248, 20;
	add.s64 	%rd251, %rd250, %rd249;
	mul.lo.s64 	%rd252, %rd251, 8380417;
	sub.s64 	%rd630, %rd247, %rd252;
$L__BB3_30:
	cvt.u32.u64 	%r54, %rd5;
	ld.global.nc.u32 	%r23, [%rd47+12];
	setp.eq.s32 	%p31, %r23, %r54;
	@%p31 bra 	$L__BB3_32;
	cvt.u64.u32 	%rd253, %r23;
	mul.lo.s64 	%rd254, %rd631, %rd253;
	mul.hi.u64 	%rd255, %rd254, 2308096734784685153;
	shr.u64 	%rd256, %rd255, 20;
	mul.lo.s64 	%rd257, %rd256, 8380417;
	sub.s64 	%rd631, %rd254, %rd257;
	sub.s64 	%rd258, %rd253, %rd5;
	setp.lt.s64 	%p32, %rd258, 0;
	add.s64 	%rd259, %rd258, 8380417;
	selp.b64 	%rd260, %rd259, %rd258, %p32;
	mul.lo.s64 	%rd261, %rd260, %rd630;
	mul.hi.s64 	%rd262, %rd261, 2308096734784685153;
	shr.u64 	%rd263, %rd262, 63;
	shr.s64 	%rd264, %rd262, 20;
	add.s64 	%rd265, %rd264, %rd263;
	mul.lo.s64 	%rd266, %rd265, 8380417;
	sub.s64 	%rd630, %rd261, %rd266;
$L__BB3_32:
	add.s32 	%r63, %r63, 4;
$L__BB3_33:
	setp.eq.s32 	%p33, %r4, 0;
	@%p33 bra 	$L__BB3_43;
	setp.eq.s32 	%p34, %r4, 1;
	@%p34 bra 	$L__BB3_40;
	cvt.u32.u64 	%r55, %rd5;
	mul.wide.u32 	%rd268, %r63, 4;
	add.s64 	%rd68, %rd1, %rd268;
	ld.global.nc.u32 	%r26, [%rd68];
	setp.eq.s32 	%p35, %r26, %r55;
	@%p35 bra 	$L__BB3_37;
	cvt.u64.u32 	%rd269, %r26;
	mul.lo.s64 	%rd270, %rd631, %rd269;
	mul.hi.u64 	%rd271, %rd270, 2308096734784685153;
	shr.u64 	%rd272, %rd271, 20;
	mul.lo.s64 	%rd273, %rd272, 8380417;
	sub.s64 	%rd631, %rd270, %rd273;
	sub.s64 	%rd274, %rd269, %rd5;
	setp.lt.s64 	%p36, %rd274, 0;
	add.s64 	%rd275, %rd274, 8380417;
	selp.b64 	%rd276, %rd275, %rd274, %p36;
	mul.lo.s64 	%rd277, %rd276, %rd630;
	mul.hi.s64 	%rd278, %rd277, 2308096734784685153;
	shr.u64 	%rd279, %rd278, 63;
	shr.s64 	%rd280, %rd278, 20;
	add.s64 	%rd281, %rd280, %rd279;
	mul.lo.s64 	%rd282, %rd281, 8380417;
	sub.s64 	%rd630, %rd277, %rd282;
$L__BB3_37:
	cvt.u32.u64 	%r56, %rd5;
	ld.global.nc.u32 	%r27, [%rd68+4];
	setp.eq.s32 	%p37, %r27, %r56;
	@%p37 bra 	$L__BB3_39;
	cvt.u64.u32 	%rd283, %r27;
	mul.lo.s64 	%rd284, %rd631, %rd283;
	mul.hi.u64 	%rd285, %rd284, 2308096734784685153;
	shr.u64 	%rd286, %rd285, 20;
	mul.lo.s64 	%rd287, %rd286, 8380417;
	sub.s64 	%rd631, %rd284, %rd287;
	sub.s64 	%rd288, %rd283, %rd5;
	setp.lt.s64 	%p38, %rd288, 0;
	add.s64 	%rd289, %rd288, 8380417;
	selp.b64 	%rd290, %rd289, %rd288, %p38;
	mul.lo.s64 	%rd291, %rd290, %rd630;
	mul.hi.s64 	%rd292, %rd291, 2308096734784685153;
	shr.u64 	%rd293, %rd292, 63;
	shr.s64 	%rd294, %rd292, 20;
	add.s64 	%rd295, %rd294, %rd293;
	mul.lo.s64 	%rd296, %rd295, 8380417;
	sub.s64 	%rd630, %rd291, %rd296;
$L__BB3_39:
	add.s32 	%r63, %r63, 2;
$L__BB3_40:
	setp.eq.s32 	%p39, %r6, 0;
	@%p39 bra 	$L__BB3_43;
	cvt.u32.u64 	%r57, %rd5;
	mul.wide.u32 	%rd297, %r63, 4;
	add.s64 	%rd298, %rd1, %rd297;
	ld.global.nc.u32 	%r30, [%rd298];
	setp.eq.s32 	%p40, %r30, %r57;
	@%p40 bra 	$L__BB3_43;
	cvt.u64.u32 	%rd299, %r30;
	mul.lo.s64 	%rd300, %rd631, %rd299;
	mul.hi.u64 	%rd301, %rd300, 2308096734784685153;
	shr.u64 	%rd302, %rd301, 20;
	mul.lo.s64 	%rd303, %rd302, 8380417;
	sub.s64 	%rd631, %rd300, %rd303;
	sub.s64 	%rd304, %rd299, %rd5;
	setp.lt.s64 	%p41, %rd304, 0;
	add.s64 	%rd305, %rd304, 8380417;
	selp.b64 	%rd306, %rd305, %rd304, %p41;
	mul.lo.s64 	%rd307, %rd306, %rd630;
	mul.hi.s64 	%rd308, %rd307, 2308096734784685153;
	shr.u64 	%rd309, %rd308, 63;
	shr.s64 	%rd310, %rd308, 20;
	add.s64 	%rd311, %rd310, %rd309;
	mul.lo.s64 	%rd312, %rd311, 8380417;
	sub.s64 	%rd630, %rd307, %rd312;
$L__BB3_43:
	mul.hi.s64 	%rd313, %rd630, 2308096734784685153;
	shr.u64 	%rd314, %rd313, 63;
	shr.s64 	%rd315, %rd313, 20;
	add.s64 	%rd316, %rd315, %rd314;
	mul.lo.s64 	%rd317, %rd316, 8380417;
	sub.s64 	%rd318, %rd630, %rd317;
	mul.lo.s64 	%rd319, %rd630, %rd630;
	mul.hi.u64 	%rd320, %rd319, 2308096734784685153;
	shr.u64 	%rd321, %rd320, 20;
	mul.lo.s64 	%rd322, %rd321, 8380417;
	sub.s64 	%rd323, %rd319, %rd322;
	mul.lo.s64 	%rd324, %rd323, %rd318;
	mul.hi.s64 	%rd325, %rd324, 2308096734784685153;
	shr.u64 	%rd326, %rd325, 63;
	shr.s64 	%rd327, %rd325, 20;
	add.s64 	%rd328, %rd327, %rd326;
	mul.lo.s64 	%rd329, %rd328, 8380417;
	sub.s64 	%rd330, %rd324, %rd329;
	mul.lo.s64 	%rd331, %rd323, %rd323;
	mul.hi.u64 	%rd332, %rd331, 35218761211925;
	shr.u64 	%rd333, %rd332, 4;
	mul.lo.s64 	%rd334, %rd333, 8380417;
	sub.s64 	%rd335, %rd331, %rd334;
	mul.lo.s64 	%rd336, %rd335, %rd330;
	mul.hi.s64 	%rd337, %rd336, 2308096734784685153;
	shr.u64 	%rd338, %rd337, 63;
	shr.s64 	%rd339, %rd337, 20;
	add.s64 	%rd340, %rd339, %rd338;
	mul.lo.s64 	%rd341, %rd340, 8380417;
	sub.s64 	%rd342, %rd336, %rd341;
	mul.lo.s64 	%rd343, %rd335, %rd335;
	mul.hi.u64 	%rd344, %rd343, 35218761211925;
	shr.u64 	%rd345, %rd344, 4;
	mul.lo.s64 	%rd346, %rd345, 8380417;
	sub.s64 	%rd347, %rd343, %rd346;
	mul.lo.s64 	%rd348, %rd347, %rd342;
	mul.hi.s64 	%rd349, %rd348, 2308096734784685153;
	shr.u64 	%rd350, %rd349, 63;
	shr.s64 	%rd351, %rd349, 20;
	add.s64 	%rd352, %rd351, %rd350;
	mul.lo.s64 	%rd353, %rd352, 8380417;
	sub.s64 	%rd354, %rd348, %rd353;
	mul.lo.s64 	%rd355, %rd347, %rd347;
	mul.hi.u64 	%rd356, %rd355, 35218761211925;
	shr.u64 	%rd357, %rd356, 4;
	mul.lo.s64 	%rd358, %rd357, 8380417;
	sub.s64 	%rd359, %rd355, %rd358;
	mul.lo.s64 	%rd360, %rd359, %rd354;
	mul.hi.s64 	%rd361, %rd360, 2308096734784685153;
	shr.u64 	%rd362, %rd361, 63;
	shr.s64 	%rd363, %rd361, 20;
	add.s64 	%rd364, %rd363, %rd362;
	mul.lo.s64 	%rd365, %rd364, 8380417;
	sub.s64 	%rd366, %rd360, %rd365;
	mul.lo.s64 	%rd367, %rd359, %rd359;
	mul.hi.u64 	%rd368, %rd367, 35218761211925;
	shr.u64 	%rd369, %rd368, 4;
	mul.lo.s64 	%rd370, %rd369, 8380417;
	sub.s64 	%rd371, %rd367, %rd370;
	mul.lo.s64 	%rd372, %rd371, %rd366;
	mul.hi.s64 	%rd373, %rd372, 2308096734784685153;
	shr.u64 	%rd374, %rd373, 63;
	shr.s64 	%rd375, %rd373, 20;
	add.s64 	%rd376, %rd375, %rd374;
	mul.lo.s64 	%rd377, %rd376, 8380417;
	sub.s64 	%rd378, %rd372, %rd377;
	mul.lo.s64 	%rd379, %rd371, %rd371;
	mul.hi.u64 	%rd380, %rd379, 35218761211925;
	shr.u64 	%rd381, %rd380, 4;
	mul.lo.s64 	%rd382, %rd381, 8380417;
	sub.s64 	%rd383, %rd379, %rd382;
	mul.lo.s64 	%rd384, %rd383, %rd378;
	mul.hi.s64 	%rd385, %rd384, 2308096734784685153;
	shr.u64 	%rd386, %rd385, 63;
	shr.s64 	%rd387, %rd385, 20;
	add.s64 	%rd388, %rd387, %rd386;
	mul.lo.s64 	%rd389, %rd388, 8380417;
	sub.s64 	%rd390, %rd384, %rd389;
	mul.lo.s64 	%rd391, %rd383, %rd383;
	mul.hi.u64 	%rd392, %rd391, 35218761211925;
	shr.u64 	%rd393, %rd392, 4;
	mul.lo.s64 	%rd394, %rd393, 8380417;
	sub.s64 	%rd395, %rd391, %rd394;
	mul.lo.s64 	%rd396, %rd395, %rd390;
	mul.hi.s64 	%rd397, %rd396, 2308096734784685153;
	shr.u64 	%rd398, %rd397, 63;
	shr.s64 	%rd399, %rd397, 20;
	add.s64 	%rd400, %rd399, %rd398;
	mul.lo.s64 	%rd401, %rd400, 8380417;
	sub.s64 	%rd402, %rd396, %rd401;
	mul.lo.s64 	%rd403, %rd395, %rd395;
	mul.hi.u64 	%rd404, %rd403, 35218761211925;
	shr.u64 	%rd405, %rd404, 4;
	mul.lo.s64 	%rd406, %rd405, 8380417;
	sub.s64 	%rd407, %rd403, %rd406;
	mul.lo.s64 	%rd408, %rd407, %rd402;
	mul.hi.s64 	%rd409, %rd408, 2308096734784685153;
	shr.u64 	%rd410, %rd409, 63;
	shr.s64 	%rd411, %rd409, 20;
	add.s64 	%rd412, %rd411, %rd410;
	mul.lo.s64 	%rd413, %rd412, 8380417;
	sub.s64 	%rd414, %rd408, %rd413;
	mul.lo.s64 	%rd415, %rd407, %rd407;
	mul.hi.u64 	%rd416, %rd415, 35218761211925;
	shr.u64 	%rd417, %rd416, 4;
	mul.lo.s64 	%rd418, %rd417, 8380417;
	sub.s64 	%rd419, %rd415, %rd418;
	mul.lo.s64 	%rd420, %rd419, %rd414;
	mul.hi.s64 	%rd421, %rd420, 2308096734784685153;
	shr.u64 	%rd422, %rd421, 63;
	shr.s64 	%rd423, %rd421, 20;
	add.s64 	%rd424, %rd423, %rd422;
	mul.lo.s64 	%rd425, %rd424, 8380417;
	sub.s64 	%rd426, %rd420, %rd425;
	mul.lo.s64 	%rd427, %rd419, %rd419;
	mul.hi.u64 	%rd428, %rd427, 35218761211925;
	shr.u64 	%rd429, %rd428, 4;
	mul.lo.s64 	%rd430, %rd429, 8380417;
	sub.s64 	%rd431, %rd427, %rd430;
	mul.lo.s64 	%rd432, %rd431, %rd426;
	mul.hi.s64 	%rd433, %rd432, 2308096734784685153;
	shr.u64 	%rd434, %rd433, 63;
	shr.s64 	%rd435, %rd433, 20;
	add.s64 	%rd436, %rd435, %rd434;
	mul.lo.s64 	%rd437, %rd436, 8380417;
	sub.s64 	%rd438, %rd432, %rd437;
	mul.lo.s64 	%rd439, %rd431, %rd431;
	mul.hi.u64 	%rd440, %rd439, 35218761211925;
	shr.u64 	%rd441, %rd440, 4;
	mul.lo.s64 	%rd442, %rd441, 8380417;
	sub.s64 	%rd443, %rd439, %rd442;
	mul.lo.s64 	%rd444, %rd443, %rd438;
	mul.hi.s64 	%rd445, %rd444, 2308096734784685153;
	shr.u64 	%rd446, %rd445, 63;
	shr.s64 	%rd447, %rd445, 20;
	add.s64 	%rd448, %rd447, %rd446;
	mul.lo.s64 	%rd449, %rd448, 8380417;
	sub.s64 	%rd450, %rd444, %rd449;
	mul.lo.s64 	%rd451, %rd443, %rd443;
	mul.hi.u64 	%rd452, %rd451, 35218761211925;
	shr.u64 	%rd453, %rd452, 4;
	mul.lo.s64 	%rd454, %rd453, 8380417;
	sub.s64 	%rd455, %rd451, %rd454;
	mul.lo.s64 	%rd456, %rd455, %rd450;
	mul.hi.s64 	%rd457, %rd456, 2308096734784685153;
	shr.u64 	%rd458, %rd457, 63;
	shr.s64 	%rd459, %rd457, 20;
	add.s64 	%rd460, %rd459, %rd458;
	mul.lo.s64 	%rd461, %rd460, 8380417;
	sub.s64 	%rd462, %rd456, %rd461;
	mul.lo.s64 	%rd463, %rd455, %rd455;
	mul.hi.u64 	%rd464, %rd463, 35218761211925;
	shr.u64 	%rd465, %rd464, 4;
	mul.lo.s64 	%rd466, %rd465, 8380417;
	sub.s64 	%rd467, %rd463, %rd466;
	mul.lo.s64 	%rd468, %rd467, %rd467;
	mul.hi.u64 	%rd469, %rd468, 35218761211925;
	shr.u64 	%rd470, %rd469, 4;
	mul.lo.s64 	%rd471, %rd470, 8380417;
	sub.s64 	%rd472, %rd468, %rd471;
	mul.lo.s64 	%rd473, %rd472, %rd462;
	mul.hi.s64 	%rd474, %rd473, 2308096734784685153;
	shr.u64 	%rd475, %rd474, 63;
	shr.s64 	%rd476, %rd474, 20;
	add.s64 	%rd477, %rd476, %rd475;
	mul.lo.s64 	%rd478, %rd477, 8380417;
	sub.s64 	%rd479, %rd473, %rd478;
	mul.lo.s64 	%rd480, %rd472, %rd472;
	mul.hi.u64 	%rd481, %rd480, 35218761211925;
	shr.u64 	%rd482, %rd481, 4;
	mul.lo.s64 	%rd483, %rd482, 8380417;
	sub.s64 	%rd484, %rd480, %rd483;
	mul.lo.s64 	%rd485, %rd484, %rd479;
	mul.hi.s64 	%rd486, %rd485, 2308096734784685153;
	shr.u64 	%rd487, %rd486, 63;
	shr.s64 	%rd488, %rd486, 20;
	add.s64 	%rd489, %rd488, %rd487;
	mul.lo.s64 	%rd490, %rd489, 8380417;
	sub.s64 	%rd491, %rd485, %rd490;
	mul.lo.s64 	%rd492, %rd484, %rd484;
	mul.hi.u64 	%rd493, %rd492, 35218761211925;
	shr.u64 	%rd494, %rd493, 4;
	mul.lo.s64 	%rd495, %rd494, 8380417;
	sub.s64 	%rd496, %rd492, %rd495;
	mul.lo.s64 	%rd497, %rd496, %rd491;
	mul.hi.s64 	%rd498, %rd497, 2308096734784685153;
	shr.u64 	%rd499, %rd498, 63;
	shr.s64 	%rd500, %rd498, 20;
	add.s64 	%rd501, %rd500, %rd499;
	mul.lo.s64 	%rd502, %rd501, 8380417;
	sub.s64 	%rd503, %rd497, %rd502;
	mul.lo.s64 	%rd504, %rd496, %rd496;
	mul.hi.u64 	%rd505, %rd504, 35218761211925;
	shr.u64 	%rd506, %rd505, 4;
	mul.lo.s64 	%rd507, %rd506, 8380417;
	sub.s64 	%rd508, %rd504, %rd507;
	mul.lo.s64 	%rd509, %rd508, %rd503;
	mul.hi.s64 	%rd510, %rd509, 2308096734784685153;
	shr.u64 	%rd511, %rd510, 63;
	shr.s64 	%rd512, %rd510, 20;
	add.s64 	%rd513, %rd512, %rd511;
	mul.lo.s64 	%rd514, %rd513, 8380417;
	sub.s64 	%rd515, %rd509, %rd514;
	mul.lo.s64 	%rd516, %rd508, %rd508;
	mul.hi.u64 	%rd517, %rd516, 35218761211925;
	shr.u64 	%rd518, %rd517, 4;
	mul.lo.s64 	%rd519, %rd518, 8380417;
	sub.s64 	%rd520, %rd516, %rd519;
	mul.lo.s64 	%rd521, %rd520, %rd515;
	mul.hi.s64 	%rd522, %rd521, 2308096734784685153;
	shr.u64 	%rd523, %rd522, 63;
	shr.s64 	%rd524, %rd522, 20;
	add.s64 	%rd525, %rd524, %rd523;
	mul.lo.s64 	%rd526, %rd525, 8380417;
	sub.s64 	%rd527, %rd521, %rd526;
	mul.lo.s64 	%rd528, %rd520, %rd520;
	mul.hi.u64 	%rd529, %rd528, 35218761211925;
	shr.u64 	%rd530, %rd529, 4;
	mul.lo.s64 	%rd531, %rd530, 8380417;
	sub.s64 	%rd532, %rd528, %rd531;
	mul.lo.s64 	%rd533, %rd532, %rd527;
	mul.hi.s64 	%rd534, %rd533, 2308096734784685153;
	shr.u64 	%rd535, %rd534, 63;
	shr.s64 	%rd536, %rd534, 20;
	add.s64 	%rd537, %rd536, %rd535;
	mul.lo.s64 	%rd538, %rd537, 8380417;
	sub.s64 	%rd539, %rd533, %rd538;
	mul.lo.s64 	%rd540, %rd532, %rd532;
	mul.hi.u64 	%rd541, %rd540, 35218761211925;
	shr.u64 	%rd542, %rd541, 4;
	mul.lo.s64 	%rd543, %rd542, 8380417;
	sub.s64 	%rd544, %rd540, %rd543;
	mul.lo.s64 	%rd545, %rd544, %rd539;
	mul.hi.s64 	%rd546, %rd545, 2308096734784685153;
	shr.u64 	%rd547, %rd546, 63;
	shr.s64 	%rd548, %rd546, 20;
	add.s64 	%rd549, %rd548, %rd547;
	mul.lo.s64 	%rd550, %rd549, 8380417;
	sub.s64 	%rd551, %rd545, %rd550;
	mul.lo.s64 	%rd552, %rd544, %rd544;
	mul.hi.u64 	%rd553, %rd552, 35218761211925;
	shr.u64 	%rd554, %rd553, 4;
	mul.lo.s64 	%rd555, %rd554, 8380417;
	sub.s64 	%rd556, %rd552, %rd555;
	mul.lo.s64 	%rd557, %rd556, %rd551;
	mul.hi.s64 	%rd558, %rd557, 2308096734784685153;
	shr.u64 	%rd559, %rd558, 63;
	shr.s64 	%rd560, %rd558, 20;
	add.s64 	%rd561, %rd560, %rd559;
	mul.lo.s64 	%rd562, %rd561, 8380417;
	sub.s64 	%rd563, %rd557, %rd562;
	mul.lo.s64 	%rd564, %rd556, %rd556;
	mul.hi.u64 	%rd565, %rd564, 35218761211925;
	shr.u64 	%rd566, %rd565, 4;
	mul.lo.s64 	%rd567, %rd566, 8380417;
	sub.s64 	%rd568, %rd564, %rd567;
	mul.lo.s64 	%rd569, %rd568, %rd563;
	mul.hi.s64 	%rd570, %rd569, 2308096734784685153;
	shr.u64 	%rd571, %rd570, 63;
	shr.s64 	%rd572, %rd570, 20;
	add.s64 	%rd573, %rd572, %rd571;
	mul.lo.s64 	%rd574, %rd573, 8380417;
	sub.s64 	%rd575, %rd569, %rd574;
	mul.lo.s64 	%rd576, %rd575, %rd631;
	mul.hi.s64 	%rd577, %rd576, 2308096734784685153;
	shr.u64 	%rd578, %rd577, 63;
	shr.s64 	%rd579, %rd577, 20;
	add.s64 	%rd580, %rd579, %rd578;
	mul.lo.s64 	%rd581, %rd580, 8380417;
	sub.s64 	%rd582, %rd576, %rd581;
	mul.wide.u32 	%rd583, %r1, 1024;
	add.s64 	%rd584, %rd2, %rd583;
	mul.wide.u32 	%rd585, %r37, 4;
	add.s64 	%rd586, %rd584, %rd585;
	mul.wide.u32 	%rd587, %r60, 8196;
	add.s64 	%rd588, %rd586, %rd587;
	ld.global.nc.u32 	%r58, [%rd588+4];
	cvt.s64.s32 	%rd589, %r58;
	mul.lo.s64 	%rd590, %rd582, %rd589;
	mul.hi.s64 	%rd591, %rd590, 2308096734784685153;
	shr.u64 	%rd592, %rd591, 63;
	shr.s64 	%rd593, %rd591, 20;
	add.s64 	%rd594, %rd593, %rd592;
	mul.lo.s64 	%rd595, %rd594, 8380417;
	sub.s64 	%rd596, %rd590, %rd595;
	ld.global.nc.u32 	%r59, [%rd588+4100];
	cvt.s64.s32 	%rd597, %r59;
	mul.lo.s64 	%rd598, %rd582, %rd597;
	mul.hi.s64 	%rd599, %rd598, 2308096734784685153;
	shr.u64 	%rd600, %rd599, 63;
	shr.s64 	%rd601, %rd599, 20;
	add.s64 	%rd602, %rd601, %rd600;
	mul.lo.s64 	%rd603, %rd602, 8380417;
	sub.s64 	%rd604, %rd598, %rd603;
	add.s64 	%rd605, %rd626, %rd596;
	add.s64 	%rd606, %rd605, 8380417;
	mul.hi.u64 	%rd607, %rd606, 2308096734784685153;
	shr.u64 	%rd608, %rd607, 20;
	mul.lo.s64 	%rd609, %rd608, 8380417;
	sub.s64 	%rd626, %rd606, %rd609;
	add.s64 	%rd610, %rd625, %rd604;
	add.s64 	%rd611, %rd610, 8380417;
	mul.hi.u64 	%rd612, %rd611, 2308096734784685153;
	shr.u64 	%rd613, %rd612, 20;
	mul.lo.s64 	%rd614, %rd613, 8380417;
	sub.s64 	%rd625, %rd611, %rd614;
	add.s32 	%r60, %r60, 1;
	setp.ne.s32 	%p42, %r60, %r36;
	@%p42 bra 	$L__BB3_3;
	cvt.u32.u64 	%r65, %rd626;
	cvt.u32.u64 	%r66, %rd625;
$L__BB3_45:
	ld.param.u64 	%rd624, [_ZN3lux4cuda8ringtail21combine_shares_kernelEPKNS1_14ThresholdShareEPKjjPNS1_7PolyVecES8__param_4];
	ld.param.u64 	%rd623, [_ZN3lux4cuda8ringtail21combine_shares_kernelEPKNS1_14ThresholdShareEPKjjPNS1_7PolyVecES8__param_3];
	cvta.to.global.u64 	%rd615, %rd623;
	mul.wide.u32 	%rd616, %r1, 1024;
	add.s64 	%rd617, %rd615, %rd616;
	mul.wide.u32 	%rd618, %r37, 4;
	add.s64 	%rd619, %rd617, %rd618;
	st.global.u32 	[%rd619], %r65;
	cvta.to.global.u64 	%rd620, %rd624;
	add.s64 	%rd621, %rd620, %rd616;
	add.s64 	%rd622, %rd621, %rd618;
	st.global.u32 	[%rd622], %r66;
$L__BB3_46:
	ret;

}
	// .globl	_ZN3lux4cuda8ringtail25compute_commitment_kernelEPKNS1_4PolyEPKNS1_7PolyVecEPS5_jjj
.visible .entry _ZN3lux4cuda8ringtail25compute_commitment_kernelEPKNS1_4PolyEPKNS1_7PolyVecEPS5_jjj(
	.param .u64 .ptr .align 1 _ZN3lux4cuda8ringtail25compute_commitment_kernelEPKNS1_4PolyEPKNS1_7PolyVecEPS5_jjj_param_0,
	.param .u64 .ptr .align 1 _ZN3lux4cuda8ringtail25compute_commitment_kernelEPKNS1_4PolyEPKNS1_7PolyVecEPS5_jjj_param_1,
	.param .u64 .ptr .align 1 _ZN3lux4cuda8ringtail25compute_commitment_kernelEPKNS1_4PolyEPKNS1_7PolyVecEPS5_jjj_param_2,
	.param .u32 _ZN3lux4cuda8ringtail25compute_commitment_kernelEPKNS1_4PolyEPKNS1_7PolyVecEPS5_jjj_param_3,
	.param .u32 _ZN3lux4cuda8ringtail25compute_commitment_kernelEPKNS1_4PolyEPKNS1_7PolyVecEPS5_jjj_param_4,
	.param .u32 _ZN3lux4cuda8ringtail25compute_commitment_kernelEPKNS1_4PolyEPKNS1_7PolyVecEPS5_jjj_param_5
)
{
	.reg .pred 	%p<14>;
	.reg .b32 	%r<76>;
	.reg .b64 	%rd<173>;

	ld.param.u64 	%rd17, [_ZN3lux4cuda8ringtail25compute_commitment_kernelEPKNS1_4PolyEPKNS1_7PolyVecEPS5_jjj_param_0];
	ld.param.u64 	%rd18, [_ZN3lux4cuda8ringtail25compute_commitment_kernelEPKNS1_4PolyEPKNS1_7PolyVecEPS5_jjj_param_1];
	ld.param.u64 	%rd19, [_ZN3lux4cuda8ringtail25compute_commitment_kernelEPKNS1_4PolyEPKNS1_7PolyVecEPS5_jjj_param_2];
	ld.param.u32 	%r15, [_ZN3lux4cuda8ringtail25compute_commitment_kernelEPKNS1_4PolyEPKNS1_7PolyVecEPS5_jjj_param_3];
	ld.param.u32 	%r14, [_ZN3lux4cuda8ringtail25compute_commitment_kernelEPKNS1_4PolyEPKNS1_7PolyVecEPS5_jjj_param_4];
	ld.param.u32 	%r16, [_ZN3lux4cuda8ringtail25compute_commitment_kernelEPKNS1_4PolyEPKNS1_7PolyVecEPS5_jjj_param_5];
	mov.u32 	%r1, %ctaid.x;
	mov.u32 	%r2, %tid.x;
	setp.ge.u32 	%p1, %r1, %r15;
	setp.ge.u32 	%p2, %r2, %r16;
	or.pred  	%p3, %p1, %p2;
	@%p3 bra 	$L__BB4_15;
	setp.eq.s32 	%p4, %r14, 0;
	mov.b64 	%rd172, 0;
	@%p4 bra 	$L__BB4_14;
	mul.lo.s32 	%r3, %r14, %r1;
	cvta.to.global.u64 	%rd23, %rd17;
	mul.wide.u32 	%rd24, %r2, 4;
	add.s64 	%rd1, %rd23, %rd24;
	cvta.to.global.u64 	%rd25, %rd18;
	add.s64 	%rd2, %rd25, %rd24;
	and.b32  	%r4, %r14, 7;
	setp.lt.u32 	%p5, %r14, 8;
	mov.b64 	%rd171, 0;
	mov.b32 	%r74, 0;
	@%p5 bra 	$L__BB4_5;
	and.b32  	%r74, %r14, -8;
	mov.b64 	%rd171, 0;
	mov.b32 	%r72, 0;
$L__BB4_4:
	.pragma "nounroll";
	add.s32 	%r19, %r72, %r3;
	mul.wide.u32 	%rd27, %r19, 1024;
	add.s64 	%rd28, %rd1, %rd27;
	ld.global.nc.u32 	%r20, [%rd28];
	mul.wide.u32 	%rd29, %r72, 1024;
	add.s64 	%rd30, %rd2, %rd29;
	ld.global.nc.u32 	%r21, [%rd30];
	mul.wide.s32 	%rd31, %r21, %r20;
	mul.lo.s64 	%rd32, %rd31, 252236767799803904;
	shr.s64 	%rd33, %rd32, 32;
	mad.lo.s64 	%rd34, %rd33, -8380417, %rd31;
	shr.s64 	%rd35, %rd34, 32;
	add.s64 	%rd36, %rd35, %rd171;
	add.s32 	%r22, %r19, 1;
	mul.wide.u32 	%rd37, %r22, 1024;
	add.s64 	%rd38, %rd1, %rd37;
	ld.global.nc.u32 	%r23, [%rd38];
	ld.global.nc.u32 	%r24, [%rd30+1024];
	mul.wide.s32 	%rd39, %r24, %r23;
	mul.lo.s64 	%rd40, %rd39, 252236767799803904;
	shr.s64 	%rd41, %rd40, 32;
	mad.lo.s64 	%rd42, %rd41, -8380417, %rd39;
	shr.s64 	%rd43, %rd42, 32;
	add.s64 	%rd44, %rd43, %rd36;
	add.s32 	%r25, %r19, 2;
	mul.wide.u32 	%rd45, %r25, 1024;
	add.s64 	%rd46, %rd1, %rd45;
	ld.global.nc.u32 	%r26, [%rd46];
	ld.global.nc.u32 	%r27, [%rd30+2048];
	mul.wide.s32 	%rd47, %r27, %r26;
	mul.lo.s64 	%rd48, %rd47, 252236767799803904;
	shr.s64 	%rd49, %rd48, 32;
	mad.lo.s64 	%rd50, %rd49, -8380417, %rd47;
	shr.s64 	%rd51, %rd50, 32;
	add.s64 	%rd52, %rd51, %rd44;
	add.s32 	%r28, %r19, 3;
	mul.wide.u32 	%rd53, %r28, 1024;
	add.s64 	%rd54, %rd1, %rd53;
	ld.global.nc.u32 	%r29, [%rd54];
	ld.global.nc.u32 	%r30, [%rd30+3072];
	mul.wide.s32 	%rd55, %r30, %r29;
	mul.lo.s64 	%rd56, %rd55, 252236767799803904;
	shr.s64 	%rd57, %rd56, 32;
	mad.lo.s64 	%rd58, %rd57, -8380417, %rd55;
	shr.s64 	%rd59, %rd58, 32;
	add.s64 	%rd60, %rd59, %rd52;
	add.s32 	%r31, %r19, 4;
	mul.wide.u32 	%rd61, %r31, 1024;
	add.s64 	%rd62, %rd1, %rd61;
	ld.global.nc.u32 	%r32, [%rd62];
	ld.global.nc.u32 	%r33, [%rd30+4096];
	mul.wide.s32 	%rd63, %r33, %r32;
	mul.lo.s64 	%rd64, %rd63, 252236767799803904;
	shr.s64 	%rd65, %rd64, 32;
	mad.lo.s64 	%rd66, %rd65, -8380417, %rd63;
	shr.s64 	%rd67, %rd66, 32;
	add.s64 	%rd68, %rd67, %rd60;
	add.s32 	%r34, %r19, 5;
	mul.wide.u32 	%rd69, %r34, 1024;
	add.s64 	%rd70, %rd1, %rd69;
	ld.global.nc.u32 	%r35, [%rd70];
	ld.global.nc.u32 	%r36, [%rd30+5120];
	mul.wide.s32 	%rd71, %r36, %r35;
	mul.lo.s64 	%rd72, %rd71, 252236767799803904;
	shr.s64 	%rd73, %rd72, 32;
	mad.lo.s64 	%rd74, %rd73, -8380417, %rd71;
	shr.s64 	%rd75, %rd74, 32;
	add.s64 	%rd76, %rd75, %rd68;
	add.s32 	%r37, %r19, 6;
	mul.wide.u32 	%rd77, %r37, 1024;
	add.s64 	%rd78, %rd1, %rd77;
	ld.global.nc.u32 	%r38, [%rd78];
	ld.global.nc.u32 	%r39, [%rd30+6144];
	mul.wide.s32 	%rd79, %r39, %r38;
	mul.lo.s64 	%rd80, %rd79, 252236767799803904;
	shr.s64 	%rd81, %rd80, 32;
	mad.lo.s64 	%rd82, %rd81, -8380417, %rd79;
	shr.s64 	%rd83, %rd82, 32;
	add.s64 	%rd84, %rd83, %rd76;
	add.s32 	%r40, %r19, 7;
	mul.wide.u32 	%rd85, %r40, 1024;
	add.s64 	%rd86, %rd1, %rd85;
	ld.global.nc.u32 	%r41, [%rd86];
	ld.global.nc.u32 	%r42, [%rd30+7168];
	mul.wide.s32 	%rd87, %r42, %r41;
	mul.lo.s64 	%rd88, %rd87, 252236767799803904;
	shr.s64 	%rd89, %rd88, 32;
	mad.lo.s64 	%rd90, %rd89, -8380417, %rd87;
	shr.s64 	%rd91, %rd90, 32;
	add.s64 	%rd171, %rd91, %rd84;
	add.s32 	%r72, %r72, 8;
	setp.ne.s32 	%p6, %r72, %r74;
	@%p6 bra 	$L__BB4_4;
$L__BB4_5:
	setp.eq.s32 	%p7, %r4, 0;
	@%p7 bra 	$L__BB4_13;
	and.b32  	%r9, %r14, 3;
	setp.lt.u32 	%p8, %r4, 4;
	@%p8 bra 	$L__BB4_8;
	add.s32 	%r43, %r74, %r3;
	mul.wide.u32 	%rd93, %r43, 1024;
	add.s64 	%rd94, %rd1, %rd93;
	ld.global.nc.u32 	%r44, [%rd94];
	mul.wide.u32 	%rd95, %r74, 1024;
	add.s64 	%rd96, %rd2, %rd95;
	ld.global.nc.u32 	%r45, [%rd96];
	mul.wide.s32 	%rd97, %r45, %r44;
	mul.lo.s64 	%rd98, %rd97, 252236767799803904;
	shr.s64 	%rd99, %rd98, 32;
	mad.lo.s64 	%rd100, %rd99, -8380417, %rd97;
	shr.s64 	%rd101, %rd100, 32;
	add.s64 	%rd102, %rd101, %rd171;
	add.s32 	%r46, %r43, 1;
	mul.wide.u32 	%rd103, %r46, 1024;
	add.s64 	%rd104, %rd1, %rd103;
	ld.global.nc.u32 	%r47, [%rd104];
	ld.global.nc.u32 	%r48, [%rd96+1024];
	mul.wide.s32 	%rd105, %r48, %r47;
	mul.lo.s64 	%rd106, %rd105, 252236767799803904;
	shr.s64 	%rd107, %rd106, 32;
	mad.lo.s64 	%rd108, %rd107, -8380417, %rd105;
	shr.s64 	%rd109, %rd108, 32;
	add.s64 	%rd110, %rd109, %rd102;
	add.s32 	%r49, %r43, 2;
	mul.wide.u32 	%rd111, %r49, 1024;
	add.s64 	%rd112, %rd1, %rd111;
	ld.global.nc.u32 	%r50, [%rd112];
	ld.global.nc.u32 	%r51, [%rd96+2048];
	mul.wide.s32 	%rd113, %r51, %r50;
	mul.lo.s64 	%rd114, %rd113, 252236767799803904;
	shr.s64 	%rd115, %rd114, 32;
	mad.lo.s64 	%rd116, %rd115, -8380417, %rd113;
	shr.s64 	%rd117, %rd116, 32;
	add.s64 	%rd118, %rd117, %rd110;
	add.s32 	%r52, %r43, 3;
	mul.wide.u32 	%rd119, %r52, 1024;
	add.s64 	%rd120, %rd1, %rd119;
	ld.global.nc.u32 	%r53, [%rd120];
	ld.global.nc.u32 	%r54, [%rd96+3072];
	mul.wide.s32 	%rd121, %r54, %r53;
	mul.lo.s64 	%rd122, %rd121, 252236767799803904;
	shr.s64 	%rd123, %rd122, 32;
	mad.lo.s64 	%rd124, %rd123, -8380417, %rd121;
	shr.s64 	%rd125, %rd124, 32;
	add.s64 	%rd171, %rd125, %rd118;
	add.s32 	%r74, %r74, 4;
$L__BB4_8:
	setp.eq.s32 	%p9, %r9, 0;
	@%p9 bra 	$L__BB4_13;
	setp.eq.s32 	%p10, %r9, 1;
	@%p10 bra 	$L__BB4_11;
	add.s32 	%r55, %r74, %r3;
	mul.wide.u32 	%rd127, %r55, 1024;
	add.s64 	%rd128, %rd1, %rd127;
	ld.global.nc.u32 	%r56, [%rd128];
	mul.wide.u32 	%rd129, %r74, 1024;
	add.s64 	%rd130, %rd2, %rd129;
	ld.global.nc.u32 	%r57, [%rd130];
	mul.wide.s32 	%rd131, %r57, %r56;
	mul.lo.s64 	%rd132, %rd131, 252236767799803904;
	shr.s64 	%rd133, %rd132, 32;
	mad.lo.s64 	%rd134, %rd133, -8380417, %rd131;
	shr.s64 	%rd135, %rd134, 32;
	add.s64 	%rd136, %rd135, %rd171;
	add.s32 	%r58, %r55, 1;
	mul.wide.u32 	%rd137, %r58, 1024;
	add.s64 	%rd138, %rd1, %rd137;
	ld.global.nc.u32 	%r59, [%rd138];
	ld.global.nc.u32 	%r60, [%rd130+1024];
	mul.wide.s32 	%rd139, %r60, %r59;
	mul.lo.s64 	%rd140, %rd139, 252236767799803904;
	shr.s64 	%rd141, %rd140, 32;
	mad.lo.s64 	%rd142, %rd141, -8380417, %rd139;
	shr.s64 	%rd143, %rd142, 32;
	add.s64 	%rd171, %rd143, %rd136;
	add.s32 	%r74, %r74, 2;
$L__BB4_11:
	and.b32  	%r61, %r14, 1;
	setp.eq.b32 	%p11, %r61, 1;
	not.pred 	%p12, %p11;
	@%p12 bra 	$L__BB4_13;
	add.s32 	%r62, %r74, %r3;
	mul.wide.u32 	%rd144, %r62, 1024;
	add.s64 	%rd145, %rd1, %rd144;
	ld.global.nc.u32 	%r63, [%rd145];
	mul.wide.u32 	%rd146, %r74, 1024;
	add.s64 	%rd147, %rd2, %rd146;
	ld.global.nc.u32 	%r64, [%rd147];
	mul.wide.s32 	%rd148, %r64, %r63;
	mul.lo.s64 	%rd149, %rd148, 252236767799803904;
	shr.s64 	%rd150, %rd149, 32;
	mad.lo.s64 	%rd151, %rd150, -8380417, %rd148;
	shr.s64 	%rd152, %rd151, 32;
	add.s64 	%rd171, %rd152, %rd171;
$L__BB4_13:
	mul.hi.s64 	%rd153, %rd171, 2308096734784685153;
	shr.u64 	%rd154, %rd153, 63;
	shr.s64 	%rd155, %rd153, 20;
	add.s64 	%rd156, %rd155, %rd154;
	mul.lo.s64 	%rd157, %rd156, 8380417;
	sub.s64 	%rd172, %rd171, %rd157;
$L__BB4_14:
	cvt.u32.u64 	%r65, %rd172;
	shr.s64 	%rd158, %rd172, 63;
	cvt.u32.u64 	%r66, %rd158;
	and.b32  	%r67, %r66, 8380417;
	add.s32 	%r68, %r67, %r65;
	setp.gt.s32 	%p13, %r68, 8380416;
	selp.u32 	%r69, 1, 0, %p13;
	add.s32 	%r70, %r68, %r69;
	add.s32 	%r71, %r70, -8380417;
	cvta.to.global.u64 	%rd159, %rd19;
	mul.wide.u32 	%rd160, %r1, 1024;
	add.s64 	%rd161, %rd159, %rd160;
	mul.wide.u32 	%rd162, %r2, 4;
	add.s64 	%rd163, %rd161, %rd162;
	st.global.u32 	[%rd163], %r71;
$L__BB4_15:
	ret;

}
	// .globl	_ZN3lux4cuda8ringtail28check_response_bounds_kernelEPKNS1_7PolyVecEiPb
.visible .entry _ZN3lux4cuda8ringtail28check_response_bounds_kernelEPKNS1_7PolyVecEiPb(
	.param .u64 .ptr .align 1 _ZN3lux4cuda8ringtail28check_response_bounds_kernelEPKNS1_7PolyVecEiPb_param_0,
	.param .u32 _ZN3lux4cuda8ringtail28check_response_bounds_kernelEPKNS1_7PolyVecEiPb_param_1,
	.param .u64 .ptr .align 1 _ZN3lux4cuda8ringtail28check_response_bounds_kernelEPKNS1_7PolyVecEiPb_param_2
)
{
	.reg .pred 	%p<7>;
	.reg .b16 	%rs<2>;
	.reg .b32 	%r<15>;
	.reg .b64 	%rd<9>;

	ld.param.u64 	%rd1, [_ZN3lux4cuda8ringtail28check_response_bounds_kernelEPKNS1_7PolyVecEiPb_param_0];
	ld.param.u32 	%r3, [_ZN3lux4cuda8ringtail28check_response_bounds_kernelEPKNS1_7PolyVecEiPb_param_1];
	ld.param.u64 	%rd2, [_ZN3lux4cuda8ringtail28check_response_bounds_kernelEPKNS1_7PolyVecEiPb_param_2];
	mov.u32 	%r1, %ctaid.x;
	mov.u32 	%r4, %tid.x;
	setp.gt.u32 	%p1, %r1, 3;
	setp.gt.u32 	%p2, %r4, 255;
	or.pred  	%p3, %p1, %p2;
	@%p3 bra 	$L__BB5_3;
	cvta.to.global.u64 	%rd3, %rd1;
	mul.wide.u32 	%rd4, %r1, 1024;
	add.s64 	%rd5, %rd3, %rd4;
	mul.wide.u32 	%rd6, %r4, 4;
	add.s64 	%rd7, %rd5, %rd6;
	ld.global.nc.u32 	%r5, [%rd7];
	shr.s32 	%r6, %r5, 31;
	and.b32  	%r7, %r6, 8380417;
	add.s32 	%r8, %r7, %r5;
	sub.s32 	%r9, 8380416, %r8;
	shr.u32 	%r10, %r9, 31;
	add.s32 	%r11, %r8, %r10;
	add.s32 	%r13, %r11, -8380417;
	setp.le.s32 	%p4, %r13, %r3;
	sub.s32 	%r14, 8380417, %r3;
	setp.ge.s32 	%p5, %r13, %r14;
	or.pred  	%p6, %p4, %p5;
	@%p6 bra 	$L__BB5_3;
	cvta.to.global.u64 	%rd8, %rd2;
	mov.b16 	%rs1, 0;
	st.global.u8 	[%rd8], %rs1;
$L__BB5_3:
	ret;

}
	// .globl	_ZN3lux4cuda8ringtail23verify_signature_kernelEPKNS1_17RingtailSignatureEPKNS1_12PublicParamsEPKNS1_7PolyVecEPb
.visible .entry _ZN3lux4cuda8ringtail23verify_signature_kernelEPKNS1_17RingtailSignatureEPKNS1_12PublicParamsEPKNS1_7PolyVecEPb(
	.param .u64 .ptr .align 1 _ZN3lux4cuda8ringtail23verify_signature_kernelEPKNS1_17RingtailSignatureEPKNS1_12PublicParamsEPKNS1_7PolyVecEPb_param_0,
	.param .u64 .ptr .align 1 _ZN3lux4cuda8ringtail23verify_signature_kernelEPKNS1_17RingtailSignatureEPKNS1_12PublicParamsEPKNS1_7PolyVecEPb_param_1,
	.param .u64 .ptr .align 1 _ZN3lux4cuda8ringtail23verify_signature_kernelEPKNS1_17RingtailSignatureEPKNS1_12PublicParamsEPKNS1_7PolyVecEPb_param_2,
	.param .u64 .ptr .align 1 _ZN3lux4cuda8ringtail23verify_signature_kernelEPKNS1_17RingtailSignatureEPKNS1_12PublicParamsEPKNS1_7PolyVecEPb_param_3
)
{
	.reg .pred 	%p<2>;
	.reg .b16 	%rs<2>;
	.reg .b32 	%r<2>;
	.reg .b64 	%rd<3>;

	ld.param.u64 	%rd1, [_ZN3lux4cuda8ringtail23verify_signature_kernelEPKNS1_17RingtailSignatureEPKNS1_12PublicParamsEPKNS1_7PolyVecEPb_param_3];
	mov.u32 	%r1, %tid.x;
	setp.ne.s32 	%p1, %r1, 0;
	@%p1 bra 	$L__BB6_2;
	cvta.to.global.u64 	%rd2, %rd1;
	mov.b16 	%rs1, 1;
	st.global.u8 	[%rd2], %rs1;
$L__BB6_2:
	ret;

}
	// .globl	_ZN3lux4cuda8ringtail27batch_combine_shares_kernelEPKNS1_14ThresholdShareEPKjjjPNS1_7PolyVecES8_
.visible .entry _ZN3lux4cuda8ringtail27batch_combine_shares_kernelEPKNS1_14ThresholdShareEPKjjjPNS1_7PolyVecES8_(
	.param .u64 .ptr .align 1 _ZN3lux4cuda8ringtail27batch_combine_shares_kernelEPKNS1_14ThresholdShareEPKjjjPNS1_7PolyVecES8__param_0,
	.param .u64 .ptr .align 1 _ZN3lux4cuda8ringtail27batch_combine_shares_kernelEPKNS1_14ThresholdShareEPKjjjPNS1_7PolyVecES8__param_1,
	.param .u32 _ZN3lux4cuda8ringtail27batch_combine_shares_kernelEPKNS1_14ThresholdShareEPKjjjPNS1_7PolyVecES8__param_2,
	.param .u32 _ZN3lux4cuda8ringtail27batch_combine_shares_kernelEPKNS1_14ThresholdShareEPKjjjPNS1_7PolyVecES8__param_3,
	.param .u64 .ptr .align 1 _ZN3lux4cuda8ringtail27batch_combine_shares_kernelEPKNS1_14ThresholdShareEPKjjjPNS1_7PolyVecES8__param_4,
	.param .u64 .ptr .align 1 _ZN3lux4cuda8ringtail27batch_combine_shares_kernelEPKNS1_14ThresholdShareEPKjjjPNS1_7PolyVecES8__param_5
)
{
	.reg .pred 	%p<27>;
	.reg .b32 	%r<49>;
	.reg .b64 	%rd<510>;

	ld.param.u64 	%rd53, [_ZN3lux4cuda8ringtail27batch_combine_shares_kernelEPKNS1_14ThresholdShareEPKjjjPNS1_7PolyVecES8__param_0];
	ld.param.u64 	%rd54, [_ZN3lux4cuda8ringtail27batch_combine_shares_kernelEPKNS1_14ThresholdShareEPKjjjPNS1_7PolyVecES8__param_1];
	ld.param.u32 	%r26, [_ZN3lux4cuda8ringtail27batch_combine_shares_kernelEPKNS1_14ThresholdShareEPKjjjPNS1_7PolyVecES8__param_2];
	ld.param.u32 	%r27, [_ZN3lux4cuda8ringtail27batch_combine_shares_kernelEPKNS1_14ThresholdShareEPKjjjPNS1_7PolyVecES8__param_3];
	ld.param.u64 	%rd55, [_ZN3lux4cuda8ringtail27batch_combine_shares_kernelEPKNS1_14ThresholdShareEPKjjjPNS1_7PolyVecES8__param_4];
	ld.param.u64 	%rd56, [_ZN3lux4cuda8ringtail27batch_combine_shares_kernelEPKNS1_14ThresholdShareEPKjjjPNS1_7PolyVecES8__param_5];
	mov.u32 	%r1, %ctaid.y;
	mov.u32 	%r28, %ctaid.x;
	mov.u32 	%r3, %tid.x;
	setp.ge.u32 	%p1, %r1, %r27;
	setp.gt.u32 	%p2, %r28, 3;
	setp.gt.u32 	%p3, %r3, 255;
	or.pred  	%p4, %p2, %p3;
	or.pred  	%p5, %p4, %p1;
	@%p5 bra 	$L__BB7_27;
	cvta.to.global.u64 	%rd1, %rd53;
	cvta.to.global.u64 	%rd2, %rd54;
	mul.lo.s32 	%r30, %r26, %r1;
	cvt.u64.u32 	%rd3, %r30;
	setp.eq.s32 	%p6, %r26, 0;
	mov.b32 	%r47, 0;
	mov.u32 	%r48, %r47;
	@%p6 bra 	$L__BB7_26;
	mad.lo.s64 	%rd4, %rd3, 8196, %rd1;
	mul.wide.u32 	%rd58, %r28, 1024;
	add.s64 	%rd59, %rd4, %rd58;
	mul.wide.u32 	%rd60, %r3, 4;
	add.s64 	%rd5, %rd59, %rd60;
	and.b32  	%r4, %r26, 3;
	and.b32  	%r5, %r26, -4;
	and.b32  	%r6, %r26, 1;
	neg.s32 	%r7, %r5;
	mov.b64 	%rd483, 0;
	mov.b32 	%r43, 0;
	mov.u64 	%rd484, %rd483;
$L__BB7_3:
	setp.lt.u32 	%p7, %r26, 4;
	mul.wide.u32 	%rd63, %r43, 8196;
	add.s64 	%rd64, %rd4, %rd63;
	ld.global.nc.u32 	%r33, [%rd64];
	cvt.u64.u32 	%rd8, %r33;
	mov.b64 	%rd489, 1;
	mov.b32 	%r46, 0;
	mov.u64 	%rd488, %rd489;
	@%p7 bra 	$L__BB7_14;
	shl.b64 	%rd66, %rd3, 2;
	add.s64 	%rd67, %rd66, %rd2;
	add.s64 	%rd485, %rd67, 8;
	mov.b64 	%rd489, 1;
	mov.u32 	%r44, %r7;
$L__BB7_5:
	.pragma "nounroll";
	cvt.u32.u64 	%r34, %rd8;
	ld.global.nc.u32 	%r10, [%rd485+-8];
	setp.eq.s32 	%p8, %r10, %r34;
	@%p8 bra 	$L__BB7_7;
	cvt.u64.u32 	%rd68, %r10;
	mul.lo.s64 	%rd69, %rd489, %rd68;
	mul.hi.u64 	%rd70, %rd69, 2308096734784685153;
	shr.u64 	%rd71, %rd70, 20;
	mul.lo.s64 	%rd72, %rd71, 8380417;
	sub.s64 	%rd489, %rd69, %rd72;
	sub.s64 	%rd73, %rd68, %rd8;
	setp.lt.s64 	%p9, %rd73, 0;
	add.s64 	%rd74, %rd73, 8380417;
	selp.b64 	%rd75, %rd74, %rd73, %p9;
	mul.lo.s64 	%rd76, %rd75, %rd488;
	mul.hi.s64 	%rd77, %rd76, 2308096734784685153;
	shr.u64 	%rd78, %rd77, 63;
	shr.s64 	%rd79, %rd77, 20;
	add.s64 	%rd80, %rd79, %rd78;
	mul.lo.s64 	%rd81, %rd80, 8380417;
	sub.s64 	%rd488, %rd76, %rd81;
$L__BB7_7:
	cvt.u32.u64 	%r35, %rd8;
	ld.global.nc.u32 	%r11, [%rd485+-4];
	setp.eq.s32 	%p10, %r11, %r35;
	@%p10 bra 	$L__BB7_9;
	cvt.u64.u32 	%rd82, %r11;
	mul.lo.s64 	%rd83, %rd489, %rd82;
	mul.hi.u64 	%rd84, %rd83, 2308096734784685153;
	shr.u64 	%rd85, %rd84, 20;
	mul.lo.s64 	%rd86, %rd85, 8380417;
	sub.s64 	%rd489, %rd83, %rd86;
	sub.s64 	%rd87, %rd82, %rd8;
	setp.lt.s64 	%p11, %rd87, 0;
	add.s64 	%rd88, %rd87, 8380417;
	selp.b64 	%rd89, %rd88, %rd87, %p11;
	mul.lo.s64 	%rd90, %rd89, %rd488;
	mul.hi.s64 	%rd91, %rd90, 2308096734784685153;
	shr.u64 	%rd92, %rd91, 63;
	shr.s64 	%rd93, %rd91, 20;
	add.s64 	%rd94, %rd93, %rd92;
	mul.lo.s64 	%rd95, %rd94, 8380417;
	sub.s64 	%rd488, %rd90, %rd95;
$L__BB7_9:
	cvt.u32.u64 	%r36, %rd8;
	ld.global.nc.u32 	%r12, [%rd485];
	setp.eq.s32 	%p12, %r12, %r36;
	@%p12 bra 	$L__BB7_11;
	cvt.u64.u32 	%rd96, %r12;
	mul.lo.s64 	%rd97, %rd489, %rd96;
	mul.hi.u64 	%rd98, %rd97, 2308096734784685153;
	shr.u64 	%rd99, %rd98, 20;
	mul.lo.s64 	%rd100, %rd99, 8380417;
	sub.s64 	%rd489, %rd97, %rd100;
	sub.s64 	%rd101, %rd96, %rd8;
	setp.lt.s64 	%p13, %rd101, 0;
	add.s64 	%rd102, %rd101, 8380417;
	selp.b64 	%rd103, %rd102, %rd101, %p13;
	mul.lo.s64 	%rd104, %rd103, %rd488;
	mul.hi.s64 	%rd105, %rd104, 2308096734784685153;
	shr.u64 	%rd106, %rd105, 63;
	shr.s64 	%rd107, %rd105, 20;
	add.s64 	%rd108, %rd107, %rd106;
	mul.lo.s64 	%rd109, %rd108, 8380417;
	sub.s64 	%rd488, %rd104, %rd109;
$L__BB7_11:
	cvt.u32.u64 	%r37, %rd8;
	ld.global.nc.u32 	%r13, [%rd485+4];
	setp.eq.s32 	%p14, %r13, %r37;
	@%p14 bra 	$L__BB7_13;
	cvt.u64.u32 	%rd110, %r13;
	mul.lo.s64 	%rd111, %rd489, %rd110;
	mul.hi.u64 	%rd112, %rd111, 2308096734784685153;
	shr.u64 	%rd113, %rd112, 20;
	mul.lo.s64 	%rd114, %rd113, 8380417;
	sub.s64 	%rd489, %rd111, %rd114;
	sub.s64 	%rd115, %rd110, %rd8;
	setp.lt.s64 	%p15, %rd115, 0;
	add.s64 	%rd116, %rd115, 8380417;
	selp.b64 	%rd117, %rd116, %rd115, %p15;
	mul.lo.s64 	%rd118, %rd117, %rd488;
	mul.hi.s64 	%rd119, %rd118, 2308096734784685153;
	shr.u64 	%rd120, %rd119, 63;
	shr.s64 	%rd121, %rd119, 20;
	add.s64 	%rd122, %rd121, %rd120;
	mul.lo.s64 	%rd123, %rd122, 8380417;
	sub.s64 	%rd488, %rd118, %rd123;
$L__BB7_13:
	add.s32 	%r44, %r44, 4;
	add.s64 	%rd485, %rd485, 16;
	setp.ne.s32 	%p16, %r44, 0;
	mov.u32 	%r46, %r5;
	@%p16 bra 	$L__BB7_5;
$L__BB7_14:
	setp.eq.s32 	%p17, %r4, 0;
	@%p17 bra 	$L__BB7_24;
	setp.eq.s32 	%p18, %r4, 1;
	@%p18 bra 	$L__BB7_21;
	cvt.u32.u64 	%r38, %rd8;
	cvt.u64.u32 	%rd125, %r46;
	add.s64 	%rd126, %rd125, %rd3;
	shl.b64 	%rd127, %rd126, 2;
	add.s64 	%rd34, %rd2, %rd127;
	ld.global.nc.u32 	%r16, [%rd34];
	setp.eq.s32 	%p19, %r16, %r38;
	@%p19 bra 	$L__BB7_18;
	cvt.u64.u32 	%rd128, %r16;
	mul.lo.s64 	%rd129, %rd489, %rd128;
	mul.hi.u64 	%rd130, %rd129, 2308096734784685153;
	shr.u64 	%rd131, %rd130, 20;
	mul.lo.s64 	%rd132, %rd131, 8380417;
	sub.s64 	%rd489, %rd129, %rd132;
	sub.s64 	%rd133, %rd128, %rd8;
	setp.lt.s64 	%p20, %rd133, 0;
	add.s64 	%rd134, %rd133, 8380417;
	selp.b64 	%rd135, %rd134, %rd133, %p20;
	mul.lo.s64 	%rd136, %rd135, %rd488;
	mul.hi.s64 	%rd137, %rd136, 2308096734784685153;
	shr.u64 	%rd138, %rd137, 63;
	shr.s64 	%rd139, %rd137, 20;
	add.s64 	%rd140, %rd139, %rd138;
	mul.lo.s64 	%rd141, %rd140, 8380417;
	sub.s64 	%rd488, %rd136, %rd141;
$L__BB7_18:
	cvt.u32.u64 	%r39, %rd8;
	ld.global.nc.u32 	%r17, [%rd34+4];
	setp.eq.s32 	%p21, %r17, %r39;
	@%p21 bra 	$L__BB7_20;
	cvt.u64.u32 	%rd142, %r17;
	mul.lo.s64 	%rd143, %rd489, %rd142;
	mul.hi.u64 	%rd144, %rd143, 2308096734784685153;
	shr.u64 	%rd145, %rd144, 20;
	mul.lo.s64 	%rd146, %rd145, 8380417;
	sub.s64 	%rd489, %rd143, %rd146;
	sub.s64 	%rd147, %rd142, %rd8;
	setp.lt.s64 	%p22, %rd147, 0;
	add.s64 	%rd148, %rd147, 8380417;
	selp.b64 	%rd149, %rd148, %rd147, %p22;
	mul.lo.s64 	%rd150, %rd149, %rd488;
	mul.hi.s64 	%rd151, %rd150, 2308096734784685153;
	shr.u64 	%rd152, %rd151, 63;
	shr.s64 	%rd153, %rd151, 20;
	add.s64 	%rd154, %rd153, %rd152;
	mul.lo.s64 	%rd155, %rd154, 8380417;
	sub.s64 	%rd488, %rd150, %rd155;
$L__BB7_20:
	add.s32 	%r46, %r46, 2;
$L__BB7_21:
	setp.eq.s32 	%p23, %r6, 0;
	@%p23 bra 	$L__BB7_24;
	cvt.u32.u64 	%r40, %rd8;
	cvt.u64.u32 	%rd156, %r46;
	add.s64 	%rd157, %rd156, %rd3;
	shl.b64 	%rd158, %rd157, 2;
	add.s64 	%rd159, %rd2, %rd158;
	ld.global.nc.u32 	%r20, [%rd159];
	setp.eq.s32 	%p24, %r20, %r40;
	@%p24 bra 	$L__BB7_24;
	cvt.u64.u32 	%rd160, %r20;
	mul.lo.s64 	%rd161, %rd489, %rd160;
	mul.hi.u64 	%rd162, %rd161, 2308096734784685153;
	shr.u64 	%rd163, %rd162, 20;
	mul.lo.s64 	%rd164, %rd163, 8380417;
	sub.s64 	%rd489, %rd161, %rd164;
	sub.s64 	%rd165, %rd160, %rd8;
	setp.lt.s64 	%p25, %rd165, 0;
	add.s64 	%rd166, %rd165, 8380417;
	selp.b64 	%rd167, %rd166, %rd165, %p25;
	mul.lo.s64 	%rd168, %rd167, %rd488;
	mul.hi.s64 	%rd169, %rd168, 2308096734784685153;
	shr.u64 	%rd170, %rd169, 63;
	shr.s64 	%rd171, %rd169, 20;
	add.s64 	%rd172, %rd171, %rd170;
	mul.lo.s64 	%rd173, %rd172, 8380417;
	sub.s64 	%rd488, %rd168, %rd173;
$L__BB7_24:
	mul.hi.s64 	%rd174, %rd488, 2308096734784685153;
	shr.u64 	%rd175, %rd174, 63;
	shr.s64 	%rd176, %rd174, 20;
	add.s64 	%rd177, %rd176, %rd175;
	mul.lo.s64 	%rd178, %rd177, 8380417;
	sub.s64 	%rd179, %rd488, %rd178;
	mul.lo.s64 	%rd180, %rd488, %rd488;
	mul.hi.u64 	%rd181, %rd180, 2308096734784685153;
	shr.u64 	%rd182, %rd181, 20;
	mul.lo.s64 	%rd183, %rd182, 8380417;
	sub.s64 	%rd184, %rd180, %rd183;
	mul.lo.s64 	%rd185, %rd184, %rd179;
	mul.hi.s64 	%rd186, %rd185, 2308096734784685153;
	shr.u64 	%rd187, %rd186, 63;
	shr.s64 	%rd188, %rd186, 20;
	add.s64 	%rd189, %rd188, %rd187;
	mul.lo.s64 	%rd190, %rd189, 8380417;
	sub.s64 	%rd191, %rd185, %rd190;
	mul.lo.s64 	%rd192, %rd184, %rd184;
	mul.hi.u64 	%rd193, %rd192, 35218761211925;
	shr.u64 	%rd194, %rd193, 4;
	mul.lo.s64 	%rd195, %rd194, 8380417;
	sub.s64 	%rd196, %rd192, %rd195;
	mul.lo.s64 	%rd197, %rd196, %rd191;
	mul.hi.s64 	%rd198, %rd197, 2308096734784685153;
	shr.u64 	%rd199, %rd198, 63;
	shr.s64 	%rd200, %rd198, 20;
	add.s64 	%rd201, %rd200, %rd199;
	mul.lo.s64 	%rd202, %rd201, 8380417;
	sub.s64 	%rd203, %rd197, %rd202;
	mul.lo.s64 	%rd204, %rd196, %rd196;
	mul.hi.u64 	%rd205, %rd204, 35218761211925;
	shr.u64 	%rd206, %rd205, 4;
	mul.lo.s64 	%rd207, %rd206, 8380417;
	sub.s64 	%rd208, %rd204, %rd207;
	mul.lo.s64 	%rd209, %rd208, %rd203;
	mul.hi.s64 	%rd210, %rd209, 2308096734784685153;
	shr.u64 	%rd211, %rd210, 63;
	shr.s64 	%rd212, %rd210, 20;
	add.s64 	%rd213, %rd212, %rd211;
	mul.lo.s64 	%rd214, %rd213, 8380417;
	sub.s64 	%rd215, %rd209, %rd214;
	mul.lo.s64 	%rd216, %rd208, %rd208;
	mul.hi.u64 	%rd217, %rd216, 35218761211925;
	shr.u64 	%rd218, %rd217, 4;
	mul.lo.s64 	%rd219, %rd218, 8380417;
	sub.s64 	%rd220, %rd216, %rd219;
	mul.lo.s64 	%rd221, %rd220, %rd215;
	mul.hi.s64 	%rd222, %rd221, 2308096734784685153;
	shr.u64 	%rd223, %rd222, 63;
	shr.s64 	%rd224, %rd222, 20;
	add.s64 	%rd225, %rd224, %rd223;
	mul.lo.s64 	%rd226, %rd225, 8380417;
	sub.s64 	%rd227, %rd221, %rd226;
	mul.lo.s64 	%rd228, %rd220, %rd220;
	mul.hi.u64 	%rd229, %rd228, 35218761211925;
	shr.u64 	%rd230, %rd229, 4;
	mul.lo.s64 	%rd231, %rd230, 8380417;
	sub.s64 	%rd232, %rd228, %rd231;
	mul.lo.s64 	%rd233, %rd232, %rd227;
	mul.hi.s64 	%rd234, %rd233, 2308096734784685153;
	shr.u64 	%rd235, %rd234, 63;
	shr.s64 	%rd236, %rd234, 20;
	add.s64 	%rd237, %rd236, %rd235;
	mul.lo.s64 	%rd238, %rd237, 8380417;
	sub.s64 	%rd239, %rd233, %rd238;
	mul.lo.s64 	%rd240, %rd232, %rd232;
	mul.hi.u64 	%rd241, %rd240, 35218761211925;
	shr.u64 	%rd242, %rd241, 4;
	mul.lo.s64 	%rd243, %rd242, 8380417;
	sub.s64 	%rd244, %rd240, %rd243;
	mul.lo.s64 	%rd245, %rd244, %rd239;
	mul.hi.s64 	%rd246, %rd245, 2308096734784685153;
	shr.u64 	%rd247, %rd246, 63;
	shr.s64 	%rd248, %rd246, 20;
	add.s64 	%rd249, %rd248, %rd247;
	mul.lo.s64 	%rd250, %rd249, 8380417;
	sub.s64 	%rd251, %rd245, %rd250;
	mul.lo.s64 	%rd252, %rd244, %rd244;
	mul.hi.u64 	%rd253, %rd252, 35218761211925;
	shr.u64 	%rd254, %rd253, 4;
	mul.lo.s64 	%rd255, %rd254, 8380417;
	sub.s64 	%rd256, %rd252, %rd255;
	mul.lo.s64 	%rd257, %rd256, %rd251;
	mul.hi.s64 	%rd258, %rd257, 2308096734784685153;
	shr.u64 	%rd259, %rd258, 63;
	shr.s64 	%rd260, %rd258, 20;
	add.s64 	%rd261, %rd260, %rd259;
	mul.lo.s64 	%rd262, %rd261, 8380417;
	sub.s64 	%rd263, %rd257, %rd262;
	mul.lo.s64 	%rd264, %rd256, %rd256;
	mul.hi.u64 	%rd265, %rd264, 35218761211925;
	shr.u64 	%rd266, %rd265, 4;
	mul.lo.s64 	%rd267, %rd266, 8380417;
	sub.s64 	%rd268, %rd264, %rd267;
	mul.lo.s64 	%rd269, %rd268, %rd263;
	mul.hi.s64 	%rd270, %rd269, 2308096734784685153;
	shr.u64 	%rd271, %rd270, 63;
	shr.s64 	%rd272, %rd270, 20;
	add.s64 	%rd273, %rd272, %rd271;
	mul.lo.s64 	%rd274, %rd273, 8380417;
	sub.s64 	%rd275, %rd269, %rd274;
	mul.lo.s64 	%rd276, %rd268, %rd268;
	mul.hi.u64 	%rd277, %rd276, 35218761211925;
	shr.u64 	%rd278, %rd277, 4;
	mul.lo.s64 	%rd279, %rd278, 8380417;
	sub.s64 	%rd280, %rd276, %rd279;
	mul.lo.s64 	%rd281, %rd280, %rd275;
	mul.hi.s64 	%rd282, %rd281, 2308096734784685153;
	shr.u64 	%rd283, %rd282, 63;
	shr.s64 	%rd284, %rd282, 20;
	add.s64 	%rd285, %rd284, %rd283;
	mul.lo.s64 	%rd286, %rd285, 8380417;
	sub.s64 	%rd287, %rd281, %rd286;
	mul.lo.s64 	%rd288, %rd280, %rd280;
	mul.hi.u64 	%rd289, %rd288, 35218761211925;
	shr.u64 	%rd290, %rd289, 4;
	mul.lo.s64 	%rd291, %rd290, 8380417;
	sub.s64 	%rd292, %rd288, %rd291;
	mul.lo.s64 	%rd293, %rd292, %rd287;
	mul.hi.s64 	%rd294, %rd293, 2308096734784685153;
	shr.u64 	%rd295, %rd294, 63;
	shr.s64 	%rd296, %rd294, 20;
	add.s64 	%rd297, %rd296, %rd295;
	mul.lo.s64 	%rd298, %rd297, 8380417;
	sub.s64 	%rd299, %rd293, %rd298;
	mul.lo.s64 	%rd300, %rd292, %rd292;
	mul.hi.u64 	%rd301, %rd300, 35218761211925;
	shr.u64 	%rd302, %rd301, 4;
	mul.lo.s64 	%rd303, %rd302, 8380417;
	sub.s64 	%rd304, %rd300, %rd303;
	mul.lo.s64 	%rd305, %rd304, %rd299;
	mul.hi.s64 	%rd306, %rd305, 2308096734784685153;
	shr.u64 	%rd307, %rd306, 63;
	shr.s64 	%rd308, %rd306, 20;
	add.s64 	%rd309, %rd308, %rd307;
	mul.lo.s64 	%rd310, %rd309, 8380417;
	sub.s64 	%rd311, %rd305, %rd310;
	mul.lo.s64 	%rd312, %rd304, %rd304;
	mul.hi.u64 	%rd313, %rd312, 35218761211925;
	shr.u64 	%rd314, %rd313, 4;
	mul.lo.s64 	%rd315, %rd314, 8380417;
	sub.s64 	%rd316, %rd312, %rd315;
	mul.lo.s64 	%rd317, %rd316, %rd311;
	mul.hi.s64 	%rd318, %rd317, 2308096734784685153;
	shr.u64 	%rd319, %rd318, 63;
	shr.s64 	%rd320, %rd318, 20;
	add.s64 	%rd321, %rd320, %rd319;
	mul.lo.s64 	%rd322, %rd321, 8380417;
	sub.s64 	%rd323, %rd317, %rd322;
	mul.lo.s64 	%rd324, %rd316, %rd316;
	mul.hi.u64 	%rd325, %rd324, 35218761211925;
	shr.u64 	%rd326, %rd325, 4;
	mul.lo.s64 	%rd327, %rd326, 8380417;
	sub.s64 	%rd328, %rd324, %rd327;
	mul.lo.s64 	%rd329, %rd328, %rd328;
	mul.hi.u64 	%rd330, %rd329, 35218761211925;
	shr.u64 	%rd331, %rd330, 4;
	mul.lo.s64 	%rd332, %rd331, 8380417;
	sub.s64 	%rd333, %rd329, %rd332;
	mul.lo.s64 	%rd334, %rd333, %rd323;
	mul.hi.s64 	%rd335, %rd334, 2308096734784685153;
	shr.u64 	%rd336, %rd335, 63;
	shr.s64 	%rd337, %rd335, 20;
	add.s64 	%rd338, %rd337, %rd336;
	mul.lo.s64 	%rd339, %rd338, 8380417;
	sub.s64 	%rd340, %rd334, %rd339;
	mul.lo.s64 	%rd341, %rd333, %rd333;
	mul.hi.u64 	%rd342, %rd341, 35218761211925;
	shr.u64 	%rd343, %rd342, 4;
	mul.lo.s64 	%rd344, %rd343, 8380417;
	sub.s64 	%rd345, %rd341, %rd344;
	mul.lo.s64 	%rd346, %rd345, %rd340;
	mul.hi.s64 	%rd347, %rd346, 2308096734784685153;
	shr.u64 	%rd348, %rd347, 63;
	shr.s64 	%rd349, %rd347, 20;
	add.s64 	%rd350, %rd349, %rd348;
	mul.lo.s64 	%rd351, %rd350, 8380417;
	sub.s64 	%rd352, %rd346, %rd351;
	mul.lo.s64 	%rd353, %rd345, %rd345;
	mul.hi.u64 	%rd354, %rd353, 35218761211925;
	shr.u64 	%rd355, %rd354, 4;
	mul.lo.s64 	%rd356, %rd355, 8380417;
	sub.s64 	%rd357, %rd353, %rd356;
	mul.lo.s64 	%rd358, %rd357, %rd352;
	mul.hi.s64 	%rd359, %rd358, 2308096734784685153;
	shr.u64 	%rd360, %rd359, 63;
	shr.s64 	%rd361, %rd359, 20;
	add.s64 	%rd362, %rd361, %rd360;
	mul.lo.s64 	%rd363, %rd362, 8380417;
	sub.s64 	%rd364, %rd358, %rd363;
	mul.lo.s64 	%rd365, %rd357, %rd357;
	mul.hi.u64 	%rd366, %rd365, 35218761211925;
	shr.u64 	%rd367, %rd366, 4;
	mul.lo.s64 	%rd368, %rd367, 8380417;
	sub.s64 	%rd369, %rd365, %rd368;
	mul.lo.s64 	%rd370, %rd369, %rd364;
	mul.hi.s64 	%rd371, %rd370, 2308096734784685153;
	shr.u64 	%rd372, %rd371, 63;
	shr.s64 	%rd373, %rd371, 20;
	add.s64 	%rd374, %rd373, %rd372;
	mul.lo.s64 	%rd375, %rd374, 8380417;
	sub.s64 	%rd376, %rd370, %rd375;
	mul.lo.s64 	%rd377, %rd369, %rd369;
	mul.hi.u64 	%rd378, %rd377, 35218761211925;
	shr.u64 	%rd379, %rd378, 4;
	mul.lo.s64 	%rd380, %rd379, 8380417;
	sub.s64 	%rd381, %rd377, %rd380;
	mul.lo.s64 	%rd382, %rd381, %rd376;
	mul.hi.s64 	%rd383, %rd382, 2308096734784685153;
	shr.u64 	%rd384, %rd383, 63;
	shr.s64 	%rd385, %rd383, 20;
	add.s64 	%rd386, %rd385, %rd384;
	mul.lo.s64 	%rd387, %rd386, 8380417;
	sub.s64 	%rd388, %rd382, %rd387;
	mul.lo.s64 	%rd389, %rd381, %rd381;
	mul.hi.u64 	%rd390, %rd389, 35218761211925;
	shr.u64 	%rd391, %rd390, 4;
	mul.lo.s64 	%rd392, %rd391, 8380417;
	sub.s64 	%rd393, %rd389, %rd392;
	mul.lo.s64 	%rd394, %rd393, %rd388;
	mul.hi.s64 	%rd395, %rd394, 2308096734784685153;
	shr.u64 	%rd396, %rd395, 63;
	shr.s64 	%rd397, %rd395, 20;
	add.s64 	%rd398, %rd397, %rd396;
	mul.lo.s64 	%rd399, %rd398, 8380417;
	sub.s64 	%rd400, %rd394, %rd399;
	mul.lo.s64 	%rd401, %rd393, %rd393;
	mul.hi.u64 	%rd402, %rd401, 35218761211925;
	shr.u64 	%rd403, %rd402, 4;
	mul.lo.s64 	%rd404, %rd403, 8380417;
	sub.s64 	%rd405, %rd401, %rd404;
	mul.lo.s64 	%rd406, %rd405, %rd400;
	mul.hi.s64 	%rd407, %rd406, 2308096734784685153;
	shr.u64 	%rd408, %rd407, 63;
	shr.s64 	%rd409, %rd407, 20;
	add.s64 	%rd410, %rd409, %rd408;
	mul.lo.s64 	%rd411, %rd410, 8380417;
	sub.s64 	%rd412, %rd406, %rd411;
	mul.lo.s64 	%rd413, %rd405, %rd405;
	mul.hi.u64 	%rd414, %rd413, 35218761211925;
	shr.u64 	%rd415, %rd414, 4;
	mul.lo.s64 	%rd416, %rd415, 8380417;
	sub.s64 	%rd417, %rd413, %rd416;
	mul.lo.s64 	%rd418, %rd417, %rd412;
	mul.hi.s64 	%rd419, %rd418, 2308096734784685153;
	shr.u64 	%rd420, %rd419, 63;
	shr.s64 	%rd421, %rd419, 20;
	add.s64 	%rd422, %rd421, %rd420;
	mul.lo.s64 	%rd423, %rd422, 8380417;
	sub.s64 	%rd424, %rd418, %rd423;
	mul.lo.s64 	%rd425, %rd417, %rd417;
	mul.hi.u64 	%rd426, %rd425, 35218761211925;
	shr.u64 	%rd427, %rd426, 4;
	mul.lo.s64 	%rd428, %rd427, 8380417;
	sub.s64 	%rd429, %rd425, %rd428;
	mul.lo.s64 	%rd430, %rd429, %rd424;
	mul.hi.s64 	%rd431, %rd430, 2308096734784685153;
	shr.u64 	%rd432, %rd431, 63;
	shr.s64 	%rd433, %rd431, 20;
	add.s64 	%rd434, %rd433, %rd432;
	mul.lo.s64 	%rd435, %rd434, 8380417;
	sub.s64 	%rd436, %rd430, %rd435;
	mul.lo.s64 	%rd437, %rd436, %rd489;
	mul.hi.s64 	%rd438, %rd437, 2308096734784685153;
	shr.u64 	%rd439, %rd438, 63;
	shr.s64 	%rd440, %rd438, 20;
	add.s64 	%rd441, %rd440, %rd439;
	mul.lo.s64 	%rd442, %rd441, 8380417;
	sub.s64 	%rd443, %rd437, %rd442;
	mul.wide.u32 	%rd444, %r43, 8196;
	add.s64 	%rd445, %rd5, %rd444;
	ld.global.nc.u32 	%r41, [%rd445+4];
	cvt.s64.s32 	%rd446, %r41;
	mul.lo.s64 	%rd447, %rd443, %rd446;
	mul.hi.s64 	%rd448, %rd447, 2308096734784685153;
	shr.u64 	%rd449, %rd448, 63;
	shr.s64 	%rd450, %rd448, 20;
	add.s64 	%rd451, %rd450, %rd449;
	mul.lo.s64 	%rd452, %rd451, 8380417;
	sub.s64 	%rd453, %rd447, %rd452;
	ld.global.nc.u32 	%r42, [%rd445+4100];
	cvt.s64.s32 	%rd454, %r42;
	mul.lo.s64 	%rd455, %rd443, %rd454;
	mul.hi.s64 	%rd456, %rd455, 2308096734784685153;
	shr.u64 	%rd457, %rd456, 63;
	shr.s64 	%rd458, %rd456, 20;
	add.s64 	%rd459, %rd458, %rd457;
	mul.lo.s64 	%rd460, %rd459, 8380417;
	sub.s64 	%rd461, %rd455, %rd460;
	add.s64 	%rd462, %rd484, %rd453;
	add.s64 	%rd463, %rd462, 8380417;
	mul.hi.u64 	%rd464, %rd463, 2308096734784685153;
	shr.u64 	%rd465, %rd464, 20;
	mul.lo.s64 	%rd466, %rd465, 8380417;
	sub.s64 	%rd484, %rd463, %rd466;
	add.s64 	%rd467, %rd483, %rd461;
	add.s64 	%rd468, %rd467, 8380417;
	mul.hi.u64 	%rd469, %rd468, 2308096734784685153;
	shr.u64 	%rd470, %rd469, 20;
	mul.lo.s64 	%rd471, %rd470, 8380417;
	sub.s64 	%rd483, %rd468, %rd471;
	add.s32 	%r43, %r43, 1;
	setp.ne.s32 	%p26, %r43, %r26;
	@%p26 bra 	$L__BB7_3;
	cvt.u32.u64 	%r47, %rd484;
	cvt.u32.u64 	%r48, %rd483;
$L__BB7_26:
	cvta.to.global.u64 	%rd472, %rd55;
	mul.wide.u32 	%rd473, %r1, 4096;
	add.s64 	%rd474, %rd472, %rd473;
	mul.wide.u32 	%rd475, %r28, 1024;
	add.s64 	%rd476, %rd474, %rd475;
	mul.wide.u32 	%rd477, %r3, 4;
	add.s64 	%rd478, %rd476, %rd477;
	st.global.u32 	[%rd478], %r47;
	cvta.to.global.u64 	%rd479, %rd56;
	add.s64 	%rd480, %rd479, %rd473;
	add.s64 	%rd481, %rd480, %rd475;
	add.s64 	%rd482, %rd481, %rd477;
	st.global.u32 	[%rd482], %r48;
$L__BB7_27:
	ret;

}
	// .globl	_ZN3lux4cuda8ringtail16make_hint_kernelEPKNS1_7PolyVecES4_PhPj
.visible .entry _ZN3lux4cuda8ringtail16make_hint_kernelEPKNS1_7PolyVecES4_PhPj(
	.param .u64 .ptr .align 1 _ZN3lux4cuda8ringtail16make_hint_kernelEPKNS1_7PolyVecES4_PhPj_param_0,
	.param .u64 .ptr .align 1 _ZN3lux4cuda8ringtail16make_hint_kernelEPKNS1_7PolyVecES4_PhPj_param_1,
	.param .u64 .ptr .align 1 _ZN3lux4cuda8ringtail16make_hint_kernelEPKNS1_7PolyVecES4_PhPj_param_2,
	.param .u64 .ptr .align 1 _ZN3lux4cuda8ringtail16make_hint_kernelEPKNS1_7PolyVecES4_PhPj_param_3
)
{
	.reg .pred 	%p<7>;
	.reg .b16 	%rs<2>;
	.reg .b32 	%r<36>;
	.reg .b64 	%rd<17>;

	ld.param.u64 	%rd1, [_ZN3lux4cuda8ringtail16make_hint_kernelEPKNS1_7PolyVecES4_PhPj_param_0];
	ld.param.u64 	%rd2, [_ZN3lux4cuda8ringtail16make_hint_kernelEPKNS1_7PolyVecES4_PhPj_param_1];
	ld.param.u64 	%rd3, [_ZN3lux4cuda8ringtail16make_hint_kernelEPKNS1_7PolyVecES4_PhPj_param_2];
	ld.param.u64 	%rd4, [_ZN3lux4cuda8ringtail16make_hint_kernelEPKNS1_7PolyVecES4_PhPj_param_3];
	mov.u32 	%r1, %ctaid.x;
	mov.u32 	%r3, %tid.x;
	setp.gt.u32 	%p1, %r1, 3;
	setp.gt.u32 	%p2, %r3, 255;
	or.pred  	%p3, %p1, %p2;
	@%p3 bra 	$L__BB8_3;
	cvta.to.global.u64 	%rd5, %rd1;
	cvta.to.global.u64 	%rd6, %rd2;
	mul.wide.u32 	%rd7, %r1, 1024;
	add.s64 	%rd8, %rd5, %rd7;
	mul.wide.u32 	%rd9, %r3, 4;
	add.s64 	%rd10, %rd8, %rd9;
	ld.global.nc.u32 	%r4, [%rd10];
	add.s64 	%rd11, %rd6, %rd7;
	add.s64 	%rd12, %rd11, %rd9;
	ld.global.nc.u32 	%r5, [%rd12];
	shr.s32 	%r6, %r4, 31;
	and.b32  	%r7, %r6, 8380417;
	add.s32 	%r8, %r7, %r4;
	sub.s32 	%r9, 8380416, %r8;
	shr.u32 	%r10, %r9, 31;
	add.s32 	%r11, %r8, %r10;
	add.s32 	%r12, %r11, -8285185;
	mul.hi.s32 	%r13, %r12, 738919105;
	shr.u32 	%r14, %r13, 31;
	shr.s32 	%r15, %r13, 15;
	add.s32 	%r16, %r15, %r14;
	add.s32 	%r17, %r5, %r4;
	setp.gt.s32 	%p4, %r17, 8380416;
	add.s32 	%r18, %r17, -8380417;
	selp.b32 	%r19, %r18, %r17, %p4;
	setp.lt.s32 	%p5, %r19, 0;
	add.s32 	%r20, %r19, 8380417;
	selp.b32 	%r21, %r20, %r19, %p5;
	shr.s32 	%r22, %r21, 31;
	and.b32  	%r23, %r22, 8380417;
	add.s32 	%r24, %r23, %r21;
	sub.s32 	%r25, 8380416, %r24;
	shr.u32 	%r26, %r25, 31;
	add.s32 	%r27, %r24, %r26;
	add.s32 	%r28, %r27, -8285185;
	mul.hi.s32 	%r29, %r28, 738919105;
	shr.u32 	%r30, %r29, 31;
	shr.s32 	%r31, %r29, 15;
	add.s32 	%r32, %r31, %r30;
	setp.eq.s32 	%p6, %r16, %r32;
	@%p6 bra 	$L__BB8_3;
	shl.b32 	%r33, %r1, 8;
	add.s32 	%r34, %r33, %r3;
	cvt.u64.u32 	%rd13, %r34;
	cvta.to.global.u64 	%rd14, %rd3;
	add.s64 	%rd15, %rd14, %rd13;
	mov.b16 	%rs1, 1;
	st.global.u8 	[%rd15], %rs1;
	cvta.to.global.u64 	%rd16, %rd4;
	atom.global.add.u32 	%r35, [%rd16], 1;
$L__BB8_3:
	ret;

}
	// .globl	_ZN3lux4cuda8ringtail15use_hint_kernelEPKiS3_PKhPi
.visible .entry _ZN3lux4cuda8ringtail15use_hint_kernelEPKiS3_PKhPi(
	.param .u64 .ptr .align 1 _ZN3lux4cuda8ringtail15use_hint_kernelEPKiS3_PKhPi_param_0,
	.param .u64 .ptr .align 1 _ZN3lux4cuda8ringtail15use_hint_kernelEPKiS3_PKhPi_param_1,
	.param .u64 .ptr .align 1 _ZN3lux4cuda8ringtail15use_hint_kernelEPKiS3_PKhPi_param_2,
	.param .u64 .ptr .align 1 _ZN3lux4cuda8ringtail15use_hint_kernelEPKiS3_PKhPi_param_3
)
{
	.reg .pred 	%p<4>;
	.reg .b16 	%rs<3>;
	.reg .b32 	%r<23>;
	.reg .b64 	%rd<20>;

	ld.param.u64 	%rd3, [_ZN3lux4cuda8ringtail15use_hint_kernelEPKiS3_PKhPi_param_0];
	ld.param.u64 	%rd4, [_ZN3lux4cuda8ringtail15use_hint_kernelEPKiS3_PKhPi_param_1];
	ld.param.u64 	%rd5, [_ZN3lux4cuda8ringtail15use_hint_kernelEPKiS3_PKhPi_param_2];
	ld.param.u64 	%rd6, [_ZN3lux4cuda8ringtail15use_hint_kernelEPKiS3_PKhPi_param_3];
	cvta.to.global.u64 	%rd1, %rd6;
	mov.u32 	%r3, %ctaid.x;
	mov.u32 	%r4, %ntid.x;
	mov.u32 	%r5, %tid.x;
	mad.lo.s32 	%r1, %r3, %r4, %r5;
	setp.gt.u32 	%p1, %r1, 1023;
	@%p1 bra 	$L__BB9_6;
	cvta.to.global.u64 	%rd7, %rd4;
	cvta.to.global.u64 	%rd8, %rd5;
	cvta.to.global.u64 	%rd9, %rd3;
	cvt.u64.u32 	%rd10, %r1;
	mul.wide.u32 	%rd11, %r1, 4;
	add.s64 	%rd2, %rd9, %rd11;
	add.s64 	%rd12, %rd7, %rd11;
	ld.global.nc.u32 	%r2, [%rd12];
	add.s64 	%rd13, %rd8, %rd10;
	ld.global.nc.u8 	%rs1, [%rd13];
	cvt.u16.u8 	%rs2, %rs1;
	setp.ne.s16 	%p2, %rs2, 0;
	@%p2 bra 	$L__BB9_3;
	add.s64 	%rd19, %rd1, %rd11;
	st.global.u32 	[%rd19], %r2;
	bra.uni 	$L__BB9_6;
$L__BB9_3:
	ld.global.nc.u32 	%r6, [%rd2];
	setp.lt.s32 	%p3, %r6, 1;
	@%p3 bra 	$L__BB9_5;
	add.s32 	%r15, %r2, 1;
	mul.hi.u32 	%r16, %r15, 1813430637;
	sub.s32 	%r17, %r15, %r16;
	shr.u32 	%r18, %r17, 1;
	add.s32 	%r19, %r18, %r16;
	shr.u32 	%r20, %r19, 5;
	mul.lo.s32 	%r21, %r20, 45;
	sub.s32 	%r22, %r15, %r21;
	add.s64 	%rd17, %rd1, %rd11;
	st.global.u32 	[%rd17], %r22;
	bra.uni 	$L__BB9_6;
$L__BB9_5:
	add.s32 	%r7, %r2, 8380416;
	mul.hi.u32 	%r8, %r7, 1813430637;
	sub.s32 	%r9, %r7, %r8;
	shr.u32 	%r10, %r9, 1;
	add.s32 	%r11, %r10, %r8;
	shr.u32 	%r12, %r11, 5;
	mul.lo.s32 	%r13, %r12, 45;
	sub.s32 	%r14, %r7, %r13;
	add.s64 	%rd15, %rd1, %rd11;
	st.global.u32 	[%rd15], %r14;
$L__BB9_6:
	ret;

}
	// .globl	_ZN3lux4cuda8ringtail22generate_shares_kernelEPKNS1_4PolyEjjjPNS1_14ThresholdShareE
.visible .entry _ZN3lux4cuda8ringtail22generate_shares_kernelEPKNS1_4PolyEjjjPNS1_14ThresholdShareE(
	.param .u64 .ptr .align 1 _ZN3lux4cuda8ringtail22generate_shares_kernelEPKNS1_4PolyEjjjPNS1_14ThresholdShareE_param_0,
	.param .u32 _ZN3lux4cuda8ringtail22generate_shares_kernelEPKNS1_4PolyEjjjPNS1_14ThresholdShareE_param_1,
	.param .u32 _ZN3lux4cuda8ringtail22generate_shares_kernelEPKNS1_4PolyEjjjPNS1_14ThresholdShareE_param_2,
	.param .u32 _ZN3lux4cuda8ringtail22generate_shares_kernelEPKNS1_4PolyEjjjPNS1_14ThresholdShareE_param_3,
	.param .u64 .ptr .align 1 _ZN3lux4cuda8ringtail22generate_shares_kernelEPKNS1_4PolyEjjjPNS1_14ThresholdShareE_param_4
)
{
	.local .align 8 .b8 	__local_depot10[48];
	.reg .b64 	%SP;
	.reg .b64 	%SPL;
	.reg .pred 	%p<73>;
	.reg .b32 	%r<1372>;
	.reg .b64 	%rd<119>;

	mov.u64 	%SPL, __local_depot10;
	ld.param.u32 	%r610, [_ZN3lux4cuda8ringtail22generate_shares_kernelEPKNS1_4PolyEjjjPNS1_14ThresholdShareE_param_1];
	ld.param.u32 	%r612, [_ZN3lux4cuda8ringtail22generate_shares_kernelEPKNS1_4PolyEjjjPNS1_14ThresholdShareE_param_2];
	ld.param.u32 	%r611, [_ZN3lux4cuda8ringtail22generate_shares_kernelEPKNS1_4PolyEjjjPNS1_14ThresholdShareE_param_3];
	ld.param.u64 	%rd25, [_ZN3lux4cuda8ringtail22generate_shares_kernelEPKNS1_4PolyEjjjPNS1_14ThresholdShareE_param_4];
	mov.u32 	%r1, %ctaid.y;
	mov.u32 	%r613, %ctaid.x;
	mov.u32 	%r3, %tid.x;
	setp.ge.u32 	%p1, %r1, %r612;
	setp.gt.u32 	%p2, %r613, 3;
	setp.gt.u32 	%p3, %r3, 255;
	or.pred  	%p4, %p2, %p3;
	or.pred  	%p5, %p4, %p1;
	@%p5 bra 	$L__BB10_126;
	add.u64 	%rd1, %SPL, 0;
	shl.b32 	%r616, %r1, 10;
	shl.b32 	%r617, %r613, 8;
	add.s32 	%r618, %r617, %r3;
	add.s32 	%r4, %r618, %r616;
	xor.b32  	%r619, %r611, -1429050551;
	mul.lo.s32 	%r5, %r619, 1099087573;
	add.s32 	%r1357, %r5, -638133224;
	add.s32 	%r1076, %r5, 123456789;
	st.local.v2.u32 	[%rd1], {%r1357, %r1076};
	xor.b32  	%r1075, %r5, 362436069;
	mov.b32 	%r1074, -123459836;
	st.local.v2.u32 	[%rd1+8], {%r1075, %r1074};
	add.s32 	%r1072, %r5, 5783321;
	mov.b32 	%r1073, -589760388;
	st.local.v2.u32 	[%rd1+16], {%r1073, %r1072};
	setp.eq.s32 	%p6, %r4, 0;
	@%p6 bra 	$L__BB10_116;
	cvt.u64.u32 	%rd110, %r4;
	mov.b32 	%r1059, 0;
	mov.b32 	%r1074, -123459836;
	mov.b32 	%r1073, -589760388;
	mov.u64 	%rd28, precalc_xorwow_matrix;
$L__BB10_3:
	mov.u64 	%rd3, %rd110;
	and.b64  	%rd4, %rd3, 3;
	setp.eq.s64 	%p7, %rd4, 0;
	@%p7 bra 	$L__BB10_115;
	mul.wide.u32 	%rd27, %r1059, 3200;
	add.s64 	%rd5, %rd28, %rd27;
	mov.b32 	%r1072, 0;
	mov.u32 	%r1073, %r1072;
	mov.u32 	%r1074, %r1072;
	mov.u32 	%r1075, %r1072;
	mov.u32 	%r1076, %r1072;
	mov.u32 	%r1065, %r1072;
$L__BB10_5:
	mul.wide.u32 	%rd29, %r1065, 4;
	add.s64 	%rd30, %rd1, %rd29;
	ld.local.u32 	%r22, [%rd30+4];
	shl.b32 	%r23, %r1065, 5;
	mov.b32 	%r1071, 0;
$L__BB10_6:
	.pragma "nounroll";
	shr.u32 	%r625, %r22, %r1071;
	and.b32  	%r626, %r625, 1;
	setp.eq.b32 	%p8, %r626, 1;
	not.pred 	%p9, %p8;
	add.s32 	%r627, %r23, %r1071;
	mul.lo.s32 	%r628, %r627, 5;
	mul.wide.u32 	%rd31, %r628, 4;
	add.s64 	%rd6, %rd5, %rd31;
	@%p9 bra 	$L__BB10_8;
	ld.global.nc.u32 	%r629, [%rd6];
	xor.b32  	%r1076, %r1076, %r629;
	ld.global.nc.u32 	%r630, [%rd6+4];
	xor.b32  	%r1075, %r1075, %r630;
	ld.global.nc.u32 	%r631, [%rd6+8];
	xor.b32  	%r1074, %r1074, %r631;
	ld.global.nc.u32 	%r632, [%rd6+12];
	xor.b32  	%r1073, %r1073, %r632;
	ld.global.nc.u32 	%r633, [%rd6+16];
	xor.b32  	%r1072, %r1072, %r633;
$L__BB10_8:
	and.b32  	%r635, %r625, 2;
	setp.eq.s32 	%p10, %r635, 0;
	@%p10 bra 	$L__BB10_10;
	ld.global.nc.u32 	%r636, [%rd6+20];
	xor.b32  	%r1076, %r1076, %r636;
	ld.global.nc.u32 	%r637, [%rd6+24];
	xor.b32  	%r1075, %r1075, %r637;
	ld.global.nc.u32 	%r638, [%rd6+28];
	xor.b32  	%r1074, %r1074, %r638;
	ld.global.nc.u32 	%r639, [%rd6+32];
	xor.b32  	%r1073, %r1073, %r639;
	ld.global.nc.u32 	%r640, [%rd6+36];
	xor.b32  	%r1072, %r1072, %r640;
$L__BB10_10:
	and.b32  	%r642, %r625, 4;
	setp.eq.s32 	%p11, %r642, 0;
	@%p11 bra 	$L__BB10_12;
	ld.global.nc.u32 	%r643, [%rd6+40];
	xor.b32  	%r1076, %r1076, %r643;
	ld.global.nc.u32 	%r644, [%rd6+44];
	xor.b32  	%r1075, %r1075, %r644;
	ld.global.nc.u32 	%r645, [%rd6+48];
	xor.b32  	%r1074, %r1074, %r645;
	ld.global.nc.u32 	%r646, [%rd6+52];
	xor.b32  	%r1073, %r1073, %r646;
	ld.global.nc.u32 	%r647, [%rd6+56];
	xor.b32  	%r1072, %r1072, %r647;
$L__BB10_12:
	and.b32  	%r649, %r625, 8;
	setp.eq.s32 	%p12, %r649, 0;
	@%p12 bra 	$L__BB10_14;
	ld.global.nc.u32 	%r650, [%rd6+60];
	xor.b32  	%r1076, %r1076, %r650;
	ld.global.nc.u32 	%r651, [%rd6+64];
	xor.b32  	%r1075, %r1075, %r651;
	ld.global.nc.u32 	%r652, [%rd6+68];
	xor.b32  	%r1074, %r1074, %r652;
	ld.global.nc.u32 	%r653, [%rd6+72];
	xor.b32  	%r1073, %r1073, %r653;
	ld.global.nc.u32 	%r654, [%rd6+76];
	xor.b32  	%r1072, %r1072, %r654;
$L__BB10_14:
	and.b32  	%r656, %r625, 16;
	setp.eq.s32 	%p13, %r656, 0;
	@%p13 bra 	$L__BB10_16;
	ld.global.nc.u32 	%r657, [%rd6+80];
	xor.b32  	%r1076, %r1076, %r657;
	ld.global.nc.u32 	%r658, [%rd6+84];
	xor.b32  	%r1075, %r1075, %r658;
	ld.global.nc.u32 	%r659, [%rd6+88];
	xor.b32  	%r1074, %r1074, %r659;
	ld.global.nc.u32 	%r660, [%rd6+92];
	xor.b32  	%r1073, %r1073, %r660;
	ld.global.nc.u32 	%r661, [%rd6+96];
	xor.b32  	%r1072, %r1072, %r661;
$L__BB10_16:
	and.b32  	%r663, %r625, 32;
	setp.eq.s32 	%p14, %r663, 0;
	@%p14 bra 	$L__BB10_18;
	ld.global.nc.u32 	%r664, [%rd6+100];
	xor.b32  	%r1076, %r1076, %r664;
	ld.global.nc.u32 	%r665, [%rd6+104];
	xor.b32  	%r1075, %r1075, %r665;
	ld.global.nc.u32 	%r666, [%rd6+108];
	xor.b32  	%r1074, %r1074, %r666;
	ld.global.nc.u32 	%r667, [%rd6+112];
	xor.b32  	%r1073, %r1073, %r667;
	ld.global.nc.u32 	%r668, [%rd6+116];
	xor.b32  	%r1072, %r1072, %r668;
$L__BB10_18:
	and.b32  	%r670, %r625, 64;
	setp.eq.s32 	%p15, %r670, 0;
	@%p15 bra 	$L__BB10_20;
	ld.global.nc.u32 	%r671, [%rd6+120];
	xor.b32  	%r1076, %r1076, %r671;
	ld.global.nc.u32 	%r672, [%rd6+124];
	xor.b32  	%r1075, %r1075, %r672;
	ld.global.nc.u32 	%r673, [%rd6+128];
	xor.b32  	%r1074, %r1074, %r673;
	ld.global.nc.u32 	%r674, [%rd6+132];
	xor.b32  	%r1073, %r1073, %r674;
	ld.global.nc.u32 	%r675, [%rd6+136];
	xor.b32  	%r1072, %r1072, %r675;
$L__BB10_20:
	and.b32  	%r677, %r625, 128;
	setp.eq.s32 	%p16, %r677, 0;
	@%p16 bra 	$L__BB10_22;
	ld.global.nc.u32 	%r678, [%rd6+140];
	xor.b32  	%r1076, %r1076, %r678;
	ld.global.nc.u32 	%r679, [%rd6+144];
	xor.b32  	%r1075, %r1075, %r679;
	ld.global.nc.u32 	%r680, [%rd6+148];
	xor.b32  	%r1074, %r1074, %r680;
	ld.global.nc.u32 	%r681, [%rd6+152];
	xor.b32  	%r1073, %r1073, %r681;
	ld.global.nc.u32 	%r682, [%rd6+156];
	xor.b32  	%r1072, %r1072, %r682;
$L__BB10_22:
	and.b32  	%r684, %r625, 256;
	setp.eq.s32 	%p17, %r684, 0;
	@%p17 bra 	$L__BB10_24;
	ld.global.nc.u32 	%r685, [%rd6+160];
	xor.b32  	%r1076, %r1076, %r685;
	ld.global.nc.u32 	%r686, [%rd6+164];
	xor.b32  	%r1075, %r1075, %r686;
	ld.global.nc.u32 	%r687, [%rd6+168];
	xor.b32  	%r1074, %r1074, %r687;
	ld.global.nc.u32 	%r688, [%rd6+172];
	xor.b32  	%r1073, %r1073, %r688;
	ld.global.nc.u32 	%r689, [%rd6+176];
	xor.b32  	%r1072, %r1072, %r689;
$L__BB10_24:
	and.b32  	%r691, %r625, 512;
	setp.eq.s32 	%p18, %r691, 0;
	@%p18 bra 	$L__BB10_26;
	ld.global.nc.u32 	%r692, [%rd6+180];
	xor.b32  	%r1076, %r1076, %r692;
	ld.global.nc.u32 	%r693, [%rd6+184];
	xor.b32  	%r1075, %r1075, %r693;
	ld.global.nc.u32 	%r694, [%rd6+188];
	xor.b32  	%r1074, %r1074, %r694;
	ld.global.nc.u32 	%r695, [%rd6+192];
	xor.b32  	%r1073, %r1073, %r695;
	ld.global.nc.u32 	%r696, [%rd6+196];
	xor.b32  	%r1072, %r1072, %r696;
$L__BB10_26:
	and.b32  	%r698, %r625, 1024;
	setp.eq.s32 	%p19, %r698, 0;
	@%p19 bra 	$L__BB10_28;
	ld.global.nc.u32 	%r699, [%rd6+200];
	xor.b32  	%r1076, %r1076, %r699;
	ld.global.nc.u32 	%r700, [%rd6+204];
	xor.b32  	%r1075, %r1075, %r700;
	ld.global.nc.u32 	%r701, [%rd6+208];
	xor.b32  	%r1074, %r1074, %r701;
	ld.global.nc.u32 	%r702, [%rd6+212];
	xor.b32  	%r1073, %r1073, %r702;
	ld.global.nc.u32 	%r703, [%rd6+216];
	xor.b32  	%r1072, %r1072, %r703;
$L__BB10_28:
	and.b32  	%r705, %r625, 2048;
	setp.eq.s32 	%p20, %r705, 0;
	@%p20 bra 	$L__BB10_30;
	ld.global.nc.u32 	%r706, [%rd6+220];
	xor.b32  	%r1076, %r1076, %r706;
	ld.global.nc.u32 	%r707, [%rd6+224];
	xor.b32  	%r1075, %r1075, %r707;
	ld.global.nc.u32 	%r708, [%rd6+228];
	xor.b32  	%r1074, %r1074, %r708;
	ld.global.nc.u32 	%r709, [%rd6+232];
	xor.b32  	%r1073, %r1073, %r709;
	ld.global.nc.u32 	%r710, [%rd6+236];
	xor.b32  	%r1072, %r1072, %r710;
$L__BB10_30:
	and.b32  	%r712, %r625, 4096;
	setp.eq.s32 	%p21, %r712, 0;
	@%p21 bra 	$L__BB10_32;
	ld.global.nc.u32 	%r713, [%rd6+240];
	xor.b32  	%r1076, %r1076, %r713;
	ld.global.nc.u32 	%r714, [%rd6+244];
	xor.b32  	%r1075, %r1075, %r714;
	ld.global.nc.u32 	%r715, [%rd6+248];
	xor.b32  	%r1074, %r1074, %r715;
	ld.global.nc.u32 	%r716, [%rd6+252];
	xor.b32  	%r1073, %r1073, %r716;
	ld.global.nc.u32 	%r717, [%rd6+256];
	xor.b32  	%r1072, %r1072, %r717;
$L__BB10_32:
	and.b32  	%r719, %r625, 8192;
	setp.eq.s32 	%p22, %r719, 0;
	@%p22 bra 	$L__BB10_34;
	ld.global.nc.u32 	%r720, [%rd6+260];
	xor.b32  	%r1076, %r1076, %r720;
	ld.global.nc.u32 	%r721, [%rd6+264];
	xor.b32  	%r1075, %r1075, %r721;
	ld.global.nc.u32 	%r722, [%rd6+268];
	xor.b32  	%r1074, %r1074, %r722;
	ld.global.nc.u32 	%r723, [%rd6+272];
	xor.b32  	%r1073, %r1073, %r723;
	ld.global.nc.u32 	%r724, [%rd6+276];
	xor.b32  	%r1072, %r1072, %r724;
$L__BB10_34:
	and.b32  	%r726, %r625, 16384;
	setp.eq.s32 	%p23, %r726, 0;
	@%p23 bra 	$L__BB10_36;
	ld.global.nc.u32 	%r727, [%rd6+280];
	xor.b32  	%r1076, %r1076, %r727;
	ld.global.nc.u32 	%r728, [%rd6+284];
	xor.b32  	%r1075, %r1075, %r728;
	ld.global.nc.u32 	%r729, [%rd6+288];
	xor.b32  	%r1074, %r1074, %r729;
	ld.global.nc.u32 	%r730, [%rd6+292];
	xor.b32  	%r1073, %r1073, %r730;
	ld.global.nc.u32 	%r731, [%rd6+296];
	xor.b32  	%r1072, %r1072, %r731;
$L__BB10_36:
	and.b32  	%r733, %r625, 32768;
	setp.eq.s32 	%p24, %r733, 0;
	@%p24 bra 	$L__BB10_38;
	ld.global.nc.u32 	%r734, [%rd6+300];
	xor.b32  	%r1076, %r1076, %r734;
	ld.global.nc.u32 	%r735, [%rd6+304];
	xor.b32  	%r1075, %r1075, %r735;
	ld.global.nc.u32 	%r736, [%rd6+308];
	xor.b32  	%r1074, %r1074, %r736;
	ld.global.nc.u32 	%r737, [%rd6+312];
	xor.b32  	%r1073, %r1073, %r737;
	ld.global.nc.u32 	%r738, [%rd6+316];
	xor.b32  	%r1072, %r1072, %r738;
$L__BB10_38:
	add.s32 	%r1071, %r1071, 16;
	setp.ne.s32 	%p25, %r1071, 32;
	@%p25 bra 	$L__BB10_6;
	mad.lo.s32 	%r739, %r1065, -31, %r23;
	add.s32 	%r1065, %r739, 1;
	setp.ne.s32 	%p26, %r1065, 5;
	@%p26 bra 	$L__BB10_5;
	st.local.u32 	[%rd1+4], %r1076;
	st.local.v2.u32 	[%rd1+8], {%r1075, %r1074};
	st.local.v2.u32 	[%rd1+16], {%r1073, %r1072};
	setp.eq.s64 	%p27, %rd4, 1;
	@%p27 bra 	$L__BB10_115;
	mov.b32 	%r1072, 0;
	mov.u32 	%r1073, %r1072;
	mov.u32 	%r1074, %r1072;
	mov.u32 	%r1075, %r1072;
	mov.u32 	%r1076, %r1072;
	mov.u32 	%r1157, %r1072;
$L__BB10_42:
	mul.wide.u32 	%rd32, %r1157, 4;
	add.s64 	%rd33, %rd1, %rd32;
	ld.local.u32 	%r198, [%rd33+4];
	shl.b32 	%r199, %r1157, 5;
	mov.b32 	%r1163, 0;
$L__BB10_43:
	.pragma "nounroll";
	shr.u32 	%r742, %r198, %r1163;
	and.b32  	%r743, %r742, 1;
	setp.eq.b32 	%p28, %r743, 1;
	not.pred 	%p29, %p28;
	add.s32 	%r744, %r199, %r1163;
	mul.lo.s32 	%r745, %r744, 5;
	mul.wide.u32 	%rd34, %r745, 4;
	add.s64 	%rd7, %rd5, %rd34;
	@%p29 bra 	$L__BB10_45;
	ld.global.nc.u32 	%r746, [%rd7];
	xor.b32  	%r1076, %r1076, %r746;
	ld.global.nc.u32 	%r747, [%rd7+4];
	xor.b32  	%r1075, %r1075, %r747;
	ld.global.nc.u32 	%r748, [%rd7+8];
	xor.b32  	%r1074, %r1074, %r748;
	ld.global.nc.u32 	%r749, [%rd7+12];
	xor.b32  	%r1073, %r1073, %r749;
	ld.global.nc.u32 	%r750, [%rd7+16];
	xor.b32  	%r1072, %r1072, %r750;
$L__BB10_45:
	and.b32  	%r752, %r742, 2;
	setp.eq.s32 	%p30, %r752, 0;
	@%p30 bra 	$L__BB10_47;
	ld.global.nc.u32 	%r753, [%rd7+20];
	xor.b32  	%r1076, %r1076, %r753;
	ld.global.nc.u32 	%r754, [%rd7+24];
	xor.b32  	%r1075, %r1075, %r754;
	ld.global.nc.u32 	%r755, [%rd7+28];
	xor.b32  	%r1074, %r1074, %r755;
	ld.global.nc.u32 	%r756, [%rd7+32];
	xor.b32  	%r1073, %r1073, %r756;
	ld.global.nc.u32 	%r757, [%rd7+36];
	xor.b32  	%r1072, %r1072, %r757;
$L__BB10_47:
	and.b32  	%r759, %r742, 4;
	setp.eq.s32 	%p31, %r759, 0;
	@%p31 bra 	$L__BB10_49;
	ld.global.nc.u32 	%r760, [%rd7+40];
	xor.b32  	%r1076, %r1076, %r760;
	ld.global.nc.u32 	%r761, [%rd7+44];
	xor.b32  	%r1075, %r1075, %r761;
	ld.global.nc.u32 	%r762, [%rd7+48];
	xor.b32  	%r1074, %r1074, %r762;
	ld.global.nc.u32 	%r763, [%rd7+52];
	xor.b32  	%r1073, %r1073, %r763;
	ld.global.nc.u32 	%r764, [%rd7+56];
	xor.b32  	%r1072, %r1072, %r764;
$L__BB10_49:
	and.b32  	%r766, %r742, 8;
	setp.eq.s32 	%p32, %r766, 0;
	@%p32 bra 	$L__BB10_51;
	ld.global.nc.u32 	%r767, [%rd7+60];
	xor.b32  	%r1076, %r1076, %r767;
	ld.global.nc.u32 	%r768, [%rd7+64];
	xor.b32  	%r1075, %r1075, %r768;
	ld.global.nc.u32 	%r769, [%rd7+68];
	xor.b32  	%r1074, %r1074, %r769;
	ld.global.nc.u32 	%r770, [%rd7+72];
	xor.b32  	%r1073, %r1073, %r770;
	ld.global.nc.u32 	%r771, [%rd7+76];
	xor.b32  	%r1072, %r1072, %r771;
$L__BB10_51:
	and.b32  	%r773, %r742, 16;
	setp.eq.s32 	%p33, %r773, 0;
	@%p33 bra 	$L__BB10_53;
	ld.global.nc.u32 	%r774, [%rd7+80];
	xor.b32  	%r1076, %r1076, %r774;
	ld.global.nc.u32 	%r775, [%rd7+84];
	xor.b32  	%r1075, %r1075, %r775;
	ld.global.nc.u32 	%r776, [%rd7+88];
	xor.b32  	%r1074, %r1074, %r776;
	ld.global.nc.u32 	%r777, [%rd7+92];
	xor.b32  	%r1073, %r1073, %r777;
	ld.global.nc.u32 	%r778, [%rd7+96];
	xor.b32  	%r1072, %r1072, %r778;
$L__BB10_53:
	and.b32  	%r780, %r742, 32;
	setp.eq.s32 	%p34, %r780, 0;
	@%p34 bra 	$L__BB10_55;
	ld.global.nc.u32 	%r781, [%rd7+100];
	xor.b32  	%r1076, %r1076, %r781;
	ld.global.nc.u32 	%r782, [%rd7+104];
	xor.b32  	%r1075, %r1075, %r782;
	ld.global.nc.u32 	%r783, [%rd7+108];
	xor.b32  	%r1074, %r1074, %r783;
	ld.global.nc.u32 	%r784, [%rd7+112];
	xor.b32  	%r1073, %r1073, %r784;
	ld.global.nc.u32 	%r785, [%rd7+116];
	xor.b32  	%r1072, %r1072, %r785;
$L__BB10_55:
	and.b32  	%r787, %r742, 64;
	setp.eq.s32 	%p35, %r787, 0;
	@%p35 bra 	$L__BB10_57;
	ld.global.nc.u32 	%r788, [%rd7+120];
	xor.b32  	%r1076, %r1076, %r788;
	ld.global.nc.u32 	%r789, [%rd7+124];
	xor.b32  	%r1075, %r1075, %r789;
	ld.global.nc.u32 	%r790, [%rd7+128];
	xor.b32  	%r1074, %r1074, %r790;
	ld.global.nc.u32 	%r791, [%rd7+132];
	xor.b32  	%r1073, %r1073, %r791;
	ld.global.nc.u32 	%r792, [%rd7+136];
	xor.b32  	%r1072, %r1072, %r792;
$L__BB10_57:
	and.b32  	%r794, %r742, 128;
	setp.eq.s32 	%p36, %r794, 0;
	@%p36 bra 	$L__BB10_59;
	ld.global.nc.u32 	%r795, [%rd7+140];
	xor.b32  	%r1076, %r1076, %r795;
	ld.global.nc.u32 	%r796, [%rd7+144];
	xor.b32  	%r1075, %r1075, %r796;
	ld.global.nc.u32 	%r797, [%rd7+148];
	xor.b32  	%r1074, %r1074, %r797;
	ld.global.nc.u32 	%r798, [%rd7+152];
	xor.b32  	%r1073, %r1073, %r798;
	ld.global.nc.u32 	%r799, [%rd7+156];
	xor.b32  	%r1072, %r1072, %r799;
$L__BB10_59:
	and.b32  	%r801, %r742, 256;
	setp.eq.s32 	%p37, %r801, 0;
	@%p37 bra 	$L__BB10_61;
	ld.global.nc.u32 	%r802, [%rd7+160];
	xor.b32  	%r1076, %r1076, %r802;
	ld.global.nc.u32 	%r803, [%rd7+164];
	xor.b32  	%r1075, %r1075, %r803;
	ld.global.nc.u32 	%r804, [%rd7+168];
	xor.b32  	%r1074, %r1074, %r804;
	ld.global.nc.u32 	%r805, [%rd7+172];
	xor.b32  	%r1073, %r1073, %r805;
	ld.global.nc.u32 	%r806, [%rd7+176];
	xor.b32  	%r1072, %r1072, %r806;
$L__BB10_61:
	and.b32  	%r808, %r742, 512;
	setp.eq.s32 	%p38, %r808, 0;
	@%p38 bra 	$L__BB10_63;
	ld.global.nc.u32 	%r809, [%rd7+180];
	xor.b32  	%r1076, %r1076, %r809;
	ld.global.nc.u32 	%r810, [%rd7+184];
	xor.b32  	%r1075, %r1075, %r810;
	ld.global.nc.u32 	%r811, [%rd7+188];
	xor.b32  	%r1074, %r1074, %r811;
	ld.global.nc.u32 	%r812, [%rd7+192];
	xor.b32  	%r1073, %r1073, %r812;
	ld.global.nc.u32 	%r813, [%rd7+196];
	xor.b32  	%r1072, %r1072, %r813;
$L__BB10_63:
	and.b32  	%r815, %r742, 1024;
	setp.eq.s32 	%p39, %r815, 0;
	@%p39 bra 	$L__BB10_65;
	ld.global.nc.u32 	%r816, [%rd7+200];
	xor.b32  	%r1076, %r1076, %r816;
	ld.global.nc.u32 	%r817, [%rd7+204];
	xor.b32  	%r1075, %r1075, %r817;
	ld.global.nc.u32 	%r818, [%rd7+208];
	xor.b32  	%r1074, %r1074, %r818;
	ld.global.nc.u32 	%r819, [%rd7+212];
	xor.b32  	%r1073, %r1073, %r819;
	ld.global.nc.u32 	%r820, [%rd7+216];
	xor.b32  	%r1072, %r1072, %r820;
$L__BB10_65:
	and.b32  	%r822, %r742, 2048;
	setp.eq.s32 	%p40, %r822, 0;
	@%p40 bra 	$L__BB10_67;
	ld.global.nc.u32 	%r823, [%rd7+220];
	xor.b32  	%r1076, %r1076, %r823;
	ld.global.nc.u32 	%r824, [%rd7+224];
	xor.b32  	%r1075, %r1075, %r824;
	ld.global.nc.u32 	%r825, [%rd7+228];
	xor.b32  	%r1074, %r1074, %r825;
	ld.global.nc.u32 	%r826, [%rd7+232];
	xor.b32  	%r1073, %r1073, %r826;
	ld.global.nc.u32 	%r827, [%rd7+236];
	xor.b32  	%r1072, %r1072, %r827;
$L__BB10_67:
	and.b32  	%r829, %r742, 4096;
	setp.eq.s32 	%p41, %r829, 0;
	@%p41 bra 	$L__BB10_69;
	ld.global.nc.u32 	%r830, [%rd7+240];
	xor.b32  	%r1076, %r1076, %r830;
	ld.global.nc.u32 	%r831, [%rd7+244];
	xor.b32  	%r1075, %r1075, %r831;
	ld.global.nc.u32 	%r832, [%rd7+248];
	xor.b32  	%r1074, %r1074, %r832;
	ld.global.nc.u32 	%r833, [%rd7+252];
	xor.b32  	%r1073, %r1073, %r833;
	ld.global.nc.u32 	%r834, [%rd7+256];
	xor.b32  	%r1072, %r1072, %r834;
$L__BB10_69:
	and.b32  	%r836, %r742, 8192;
	setp.eq.s32 	%p42, %r836, 0;
	@%p42 bra 	$L__BB10_71;
	ld.global.nc.u32 	%r837, [%rd7+260];
	xor.b32  	%r1076, %r1076, %r837;
	ld.global.nc.u32 	%r838, [%rd7+264];
	xor.b32  	%r1075, %r1075, %r838;
	ld.global.nc.u32 	%r839, [%rd7+268];
	xor.b32  	%r1074, %r1074, %r839;
	ld.global.nc.u32 	%r840, [%rd7+272];
	xor.b32  	%r1073, %r1073, %r840;
	ld.global.nc.u32 	%r841, [%rd7+276];
	xor.b32  	%r1072, %r1072, %r841;
$L__BB10_71:
	and.b32  	%r843, %r742, 16384;
	setp.eq.s32 	%p43, %r843, 0;
	@%p43 bra 	$L__BB10_73;
	ld.global.nc.u32 	%r844, [%rd7+280];
	xor.b32  	%r1076, %r1076, %r844;
	ld.global.nc.u32 	%r845, [%rd7+284];
	xor.b32  	%r1075, %r1075, %r845;
	ld.global.nc.u32 	%r846, [%rd7+288];
	xor.b32  	%r1074, %r1074, %r846;
	ld.global.nc.u32 	%r847, [%rd7+292];
	xor.b32  	%r1073, %r1073, %r847;
	ld.global.nc.u32 	%r848, [%rd7+296];
	xor.b32  	%r1072, %r1072, %r848;
$L__BB10_73:
	and.b32  	%r850, %r742, 32768;
	setp.eq.s32 	%p44, %r850, 0;
	@%p44 bra 	$L__BB10_75;
	ld.global.nc.u32 	%r851, [%rd7+300];
	xor.b32  	%r1076, %r1076, %r851;
	ld.global.nc.u32 	%r852, [%rd7+304];
	xor.b32  	%r1075, %r1075, %r852;
	ld.global.nc.u32 	%r853, [%rd7+308];
	xor.b32  	%r1074, %r1074, %r853;
	ld.global.nc.u32 	%r854, [%rd7+312];
	xor.b32  	%r1073, %r1073, %r854;
	ld.global.nc.u32 	%r855, [%rd7+316];
	xor.b32  	%r1072, %r1072, %r855;
$L__BB10_75:
	add.s32 	%r1163, %r1163, 16;
	setp.ne.s32 	%p45, %r1163, 32;
	@%p45 bra 	$L__BB10_43;
	mad.lo.s32 	%r856, %r1157, -31, %r199;
	add.s32 	%r1157, %r856, 1;
	setp.ne.s32 	%p46, %r1157, 5;
	@%p46 bra 	$L__BB10_42;
	st.local.u32 	[%rd1+4], %r1076;
	st.local.v2.u32 	[%rd1+8], {%r1075, %r1074};
	st.local.v2.u32 	[%rd1+16], {%r1073, %r1072};
	setp.ne.s64 	%p47, %rd4, 3;
	@%p47 bra 	$L__BB10_115;
	mov.b32 	%r1072, 0;
	mov.u32 	%r1073, %r1072;
	mov.u32 	%r1074, %r1072;
	mov.u32 	%r1075, %r1072;
	mov.u32 	%r1076, %r1072;
	mov.u32 	%r1249, %r1072;
$L__BB10_79:
	mul.wide.u32 	%rd35, %r1249, 4;
	add.s64 	%rd36, %rd1, %rd35;
	ld.local.u32 	%r374, [%rd36+4];
	shl.b32 	%r375, %r1249, 5;
	mov.b32 	%r1255, 0;
$L__BB10_80:
	.pragma "nounroll";
	shr.u32 	%r859, %r374, %r1255;
	and.b32  	%r860, %r859, 1;
	setp.eq.b32 	%p48, %r860, 1;
	not.pred 	%p49, %p48;
	add.s32 	%r861, %r375, %r1255;
	mul.lo.s32 	%r862, %r861, 5;
	mul.wide.u32 	%rd37, %r862, 4;
	add.s64 	%rd8, %rd5, %rd37;
	@%p49 bra 	$L__BB10_82;
	ld.global.nc.u32 	%r863, [%rd8];
	xor.b32  	%r1076, %r1076, %r863;
	ld.global.nc.u32 	%r864, [%rd8+4];
	xor.b32  	%r1075, %r1075, %r864;
	ld.global.nc.u32 	%r865, [%rd8+8];
	xor.b32  	%r1074, %r1074, %r865;
	ld.global.nc.u32 	%r866, [%rd8+12];
	xor.b32  	%r1073, %r1073, %r866;
	ld.global.nc.u32 	%r867, [%rd8+16];
	xor.b32  	%r1072, %r1072, %r867;
$L__BB10_82:
	and.b32  	%r869, %r859, 2;
	setp.eq.s32 	%p50, %r869, 0;
	@%p50 bra 	$L__BB10_84;
	ld.global.nc.u32 	%r870, [%rd8+20];
	xor.b32  	%r1076, %r1076, %r870;
	ld.global.nc.u32 	%r871, [%rd8+24];
	xor.b32  	%r1075, %r1075, %r871;
	ld.global.nc.u32 	%r872, [%rd8+28];
	xor.b32  	%r1074, %r1074, %r872;
	ld.global.nc.u32 	%r873, [%rd8+32];
	xor.b32  	%r1073, %r1073, %r873;
	ld.global.nc.u32 	%r874, [%rd8+36];
	xor.b32  	%r1072, %r1072, %r874;
$L__BB10_84:
	and.b32  	%r876, %r859, 4;
	setp.eq.s32 	%p51, %r876, 0;
	@%p51 bra 	$L__BB10_86;
	ld.global.nc.u32 	%r877, [%rd8+40];
	xor.b32  	%r1076, %r1076, %r877;
	ld.global.nc.u32 	%r878, [%rd8+44];
	xor.b32  	%r1075, %r1075, %r878;
	ld.global.nc.u32 	%r879, [%rd8+48];
	xor.b32  	%r1074, %r1074, %r879;
	ld.global.nc.u32 	%r880, [%rd8+52];
	xor.b32  	%r1073, %r1073, %r880;
	ld.global.nc.u32 	%r881, [%rd8+56];
	xor.b32  	%r1072, %r1072, %r881;
$L__BB10_86:
	and.b32  	%r883, %r859, 8;
	setp.eq.s32 	%p52, %r883, 0;
	@%p52 bra 	$L__BB10_88;
	ld.global.nc.u32 	%r884, [%rd8+60];
	xor.b32  	%r1076, %r1076, %r884;
	ld.global.nc.u32 	%r885, [%rd8+64];
	xor.b32  	%r1075, %r1075, %r885;
	ld.global.nc.u32 	%r886, [%rd8+68];
	xor.b32  	%r1074, %r1074, %r886;
	ld.global.nc.u32 	%r887, [%rd8+72];
	xor.b32  	%r1073, %r1073, %r887;
	ld.global.nc.u32 	%r888, [%rd8+76];
	xor.b32  	%r1072, %r1072, %r888;
$L__BB10_88:
	and.b32  	%r890, %r859, 16;
	setp.eq.s32 	%p53, %r890, 0;
	@%p53 bra 	$L__BB10_90;
	ld.global.nc.u32 	%r891, [%rd8+80];
	xor.b32  	%r1076, %r1076, %r891;
	ld.global.nc.u32 	%r892, [%rd8+84];
	xor.b32  	%r1075, %r1075, %r892;
	ld.global.nc.u32 	%r893, [%rd8+88];
	xor.b32  	%r1074, %r1074, %r893;
	ld.global.nc.u32 	%r894, [%rd8+92];
	xor.b32  	%r1073, %r1073, %r894;
	ld.global.nc.u32 	%r895, [%rd8+96];
	xor.b32  	%r1072, %r1072, %r895;
$L__BB10_90:
	and.b32  	%r897, %r859, 32;
	setp.eq.s32 	%p54, %r897, 0;
	@%p54 bra 	$L__BB10_92;
	ld.global.nc.u32 	%r898, [%rd8+100];
	xor.b32  	%r1076, %r1076, %r898;
	ld.global.nc.u32 	%r899, [%rd8+104];
	xor.b32  	%r1075, %r1075, %r899;
	ld.global.nc.u32 	%r900, [%rd8+108];
	xor.b32  	%r1074, %r1074, %r900;
	ld.global.nc.u32 	%r901, [%rd8+112];
	xor.b32  	%r1073, %r1073, %r901;
	ld.global.nc.u32 	%r902, [%rd8+116];
	xor.b32  	%r1072, %r1072, %r902;
$L__BB10_92:
	and.b32  	%r904, %r859, 64;
	setp.eq.s32 	%p55, %r904, 0;
	@%p55 bra 	$L__BB10_94;
	ld.global.nc.u32 	%r905, [%rd8+120];
	xor.b32  	%r1076, %r1076, %r905;
	ld.global.nc.u32 	%r906, [%rd8+124];
	xor.b32  	%r1075, %r1075, %r906;
	ld.global.nc.u32 	%r907, [%rd8+128];
	xor.b32  	%r1074, %r1074, %r907;
	ld.global.nc.u32 	%r908, [%rd8+132];
	xor.b32  	%r1073, %r1073, %r908;
	ld.global.nc.u32 	%r909, [%rd8+136];
	xor.b32  	%r1072, %r1072, %r909;
$L__BB10_94:
	and.b32  	%r911, %r859, 128;
	setp.eq.s32 	%p56, %r911, 0;
	@%p56 bra 	$L__BB10_96;
	ld.global.nc.u32 	%r912, [%rd8+140];
	xor.b32  	%r1076, %r1076, %r912;
	ld.global.nc.u32 	%r913, [%rd8+144];
	xor.b32  	%r1075, %r1075, %r913;
	ld.global.nc.u32 	%r914, [%rd8+148];
	xor.b32  	%r1074, %r1074, %r914;
	ld.global.nc.u32 	%r915, [%rd8+152];
	xor.b32  	%r1073, %r1073, %r915;
	ld.global.nc.u32 	%r916, [%rd8+156];
	xor.b32  	%r1072, %r1072, %r916;
$L__BB10_96:
	and.b32  	%r918, %r859, 256;
	setp.eq.s32 	%p57, %r918, 0;
	@%p57 bra 	$L__BB10_98;
	ld.global.nc.u32 	%r919, [%rd8+160];
	xor.b32  	%r1076, %r1076, %r919;
	ld.global.nc.u32 	%r920, [%rd8+164];
	xor.b32  	%r1075, %r1075, %r920;
	ld.global.nc.u32 	%r921, [%rd8+168];
	xor.b32  	%r1074, %r1074, %r921;
	ld.global.nc.u32 	%r922, [%rd8+172];
	xor.b32  	%r1073, %r1073, %r922;
	ld.global.nc.u32 	%r923, [%rd8+176];
	xor.b32  	%r1072, %r1072, %r923;
$L__BB10_98:
	and.b32  	%r925, %r859, 512;
	setp.eq.s32 	%p58, %r925, 0;
	@%p58 bra 	$L__BB10_100;
	ld.global.nc.u32 	%r926, [%rd8+180];
	xor.b32  	%r1076, %r1076, %r926;
	ld.global.nc.u32 	%r927, [%rd8+184];
	xor.b32  	%r1075, %r1075, %r927;
	ld.global.nc.u32 	%r928, [%rd8+188];
	xor.b32  	%r1074, %r1074, %r928;
	ld.global.nc.u32 	%r929, [%rd8+192];
	xor.b32  	%r1073, %r1073, %r929;
	ld.global.nc.u32 	%r930, [%rd8+196];
	xor.b32  	%r1072, %r1072, %r930;
$L__BB10_100:
	and.b32  	%r932, %r859, 1024;
	setp.eq.s32 	%p59, %r932, 0;
	@%p59 bra 	$L__BB10_102;
	ld.global.nc.u32 	%r933, [%rd8+200];
	xor.b32  	%r1076, %r1076, %r933;
	ld.global.nc.u32 	%r934, [%rd8+204];
	xor.b32  	%r1075, %r1075, %r934;
	ld.global.nc.u32 	%r935, [%rd8+208];
	xor.b32  	%r1074, %r1074, %r935;
	ld.global.nc.u32 	%r936, [%rd8+212];
	xor.b32  	%r1073, %r1073, %r936;
	ld.global.nc.u32 	%r937, [%rd8+216];
	xor.b32  	%r1072, %r1072, %r937;
$L__BB10_102:
	and.b32  	%r939, %r859, 2048;
	setp.eq.s32 	%p60, %r939, 0;
	@%p60 bra 	$L__BB10_104;
	ld.global.nc.u32 	%r940, [%rd8+220];
	xor.b32  	%r1076, %r1076, %r940;
	ld.global.nc.u32 	%r941, [%rd8+224];
	xor.b32  	%r1075, %r1075, %r941;
	ld.global.nc.u32 	%r942, [%rd8+228];
	xor.b32  	%r1074, %r1074, %r942;
	ld.global.nc.u32 	%r943, [%rd8+232];
	xor.b32  	%r1073, %r1073, %r943;
	ld.global.nc.u32 	%r944, [%rd8+236];
	xor.b32  	%r1072, %r1072, %r944;
$L__BB10_104:
	and.b32  	%r946, %r859, 4096;
	setp.eq.s32 	%p61, %r946, 0;
	@%p61 bra 	$L__BB10_106;
	ld.global.nc.u32 	%r947, [%rd8+240];
	xor.b32  	%r1076, %r1076, %r947;
	ld.global.nc.u32 	%r948, [%rd8+244];
	xor.b32  	%r1075, %r1075, %r948;
	ld.global.nc.u32 	%r949, [%rd8+248];
	xor.b32  	%r1074, %r1074, %r949;
	ld.global.nc.u32 	%r950, [%rd8+252];
	xor.b32  	%r1073, %r1073, %r950;
	ld.global.nc.u32 	%r951, [%rd8+256];
	xor.b32  	%r1072, %r1072, %r951;
$L__BB10_106:
	and.b32  	%r953, %r859, 8192;
	setp.eq.s32 	%p62, %r953, 0;
	@%p62 bra 	$L__BB10_108;
	ld.global.nc.u32 	%r954, [%rd8+260];
	xor.b32  	%r1076, %r1076, %r954;
	ld.global.nc.u32 	%r955, [%rd8+264];
	xor.b32  	%r1075, %r1075, %r955;
	ld.global.nc.u32 	%r956, [%rd8+268];
	xor.b32  	%r1074, %r1074, %r956;
	ld.global.nc.u32 	%r957, [%rd8+272];
	xor.b32  	%r1073, %r1073, %r957;
	ld.global.nc.u32 	%r958, [%rd8+276];
	xor.b32  	%r1072, %r1072, %r958;
$L__BB10_108:
	and.b32  	%r960, %r859, 16384;
	setp.eq.s32 	%p63, %r960, 0;
	@%p63 bra 	$L__BB10_110;
	ld.global.nc.u32 	%r961, [%rd8+280];
	xor.b32  	%r1076, %r1076, %r961;
	ld.global.nc.u32 	%r962, [%rd8+284];
	xor.b32  	%r1075, %r1075, %r962;
	ld.global.nc.u32 	%r963, [%rd8+288];
	xor.b32  	%r1074, %r1074, %r963;
	ld.global.nc.u32 	%r964, [%rd8+292];
	xor.b32  	%r1073, %r1073, %r964;
	ld.global.nc.u32 	%r965, [%rd8+296];
	xor.b32  	%r1072, %r1072, %r965;
$L__BB10_110:
	and.b32  	%r967, %r859, 32768;
	setp.eq.s32 	%p64, %r967, 0;
	@%p64 bra 	$L__BB10_112;
	ld.global.nc.u32 	%r968, [%rd8+300];
	xor.b32  	%r1076, %r1076, %r968;
	ld.global.nc.u32 	%r969, [%rd8+304];
	xor.b32  	%r1075, %r1075, %r969;
	ld.global.nc.u32 	%r970, [%rd8+308];
	xor.b32  	%r1074, %r1074, %r970;
	ld.global.nc.u32 	%r971, [%rd8+312];
	xor.b32  	%r1073, %r1073, %r971;
	ld.global.nc.u32 	%r972, [%rd8+316];
	xor.b32  	%r1072, %r1072, %r972;
$L__BB10_112:
	add.s32 	%r1255, %r1255, 16;
	setp.ne.s32 	%p65, %r1255, 32;
	@%p65 bra 	$L__BB10_80;
	mad.lo.s32 	%r973, %r1249, -31, %r375;
	add.s32 	%r1249, %r973, 1;
	setp.ne.s32 	%p66, %r1249, 5;
	@%p66 bra 	$L__BB10_79;
	st.local.u32 	[%rd1+4], %r1076;
	st.local.v2.u32 	[%rd1+8], {%r1075, %r1074};
	st.local.v2.u32 	[%rd1+16], {%r1073, %r1072};
$L__BB10_115:
	shr.u64 	%rd110, %rd3, 2;
	add.s32 	%r1059, %r1059, 1;
	setp.gt.u64 	%p67, %rd3, 3;
	@%p67 bra 	$L__BB10_3;
$L__BB10_116:
	ld.param.u64 	%rd109, [_ZN3lux4cuda8ringtail22generate_shares_kernelEPKNS1_4PolyEjjjPNS1_14ThresholdShareE_param_0];
	cvta.to.global.u64 	%rd38, %rd109;
	mul.wide.u32 	%rd39, %r613, 1024;
	add.s64 	%rd40, %rd38, %rd39;
	mul.wide.u32 	%rd41, %r3, 4;
	add.s64 	%rd42, %rd40, %rd41;
	ld.global.nc.u32 	%r1371, [%rd42];
	cvt.s64.s32 	%rd118, %r1371;
	add.s32 	%r556, %r1, 1;
	cvt.u64.u32 	%rd11, %r556;
	setp.lt.u32 	%p68, %r610, 2;
	@%p68 bra 	$L__BB10_125;
	add.s32 	%r557, %r610, -1;
	add.s32 	%r974, %r610, -2;
	and.b32  	%r558, %r557, 3;
	setp.lt.u32 	%p69, %r974, 3;
	mov.u64 	%rd114, %rd11;
	@%p69 bra 	$L__BB10_121;
	add.s32 	%r1351, %r5, -639865891;
	add.s32 	%r1350, %r5, -636683476;
	add.s32 	%r1349, %r5, -637045913;
	add.s32 	%r1348, %r5, -637408350;
	add.s32 	%r1347, %r5, -637770787;
	and.b32  	%r975, %r557, -4;
	neg.s32 	%r1346, %r975;
	mov.u64 	%rd114, %rd11;
$L__BB10_119:
	mov.u32 	%r571, %r1072;
	shr.u32 	%r976, %r1076, 2;
	xor.b32  	%r977, %r976, %r1076;
	shl.b32 	%r978, %r571, 4;
	shl.b32 	%r979, %r977, 1;
	xor.b32  	%r980, %r979, %r978;
	xor.b32  	%r981, %r980, %r977;
	xor.b32  	%r576, %r981, %r571;
	add.s32 	%r982, %r576, %r1347;
	mul.hi.u32 	%r983, %r982, 4197379;
	sub.s32 	%r984, %r982, %r983;
	shr.u32 	%r985, %r984, 1;
	add.s32 	%r986, %r985, %r983;
	shr.u32 	%r987, %r986, 21;
	mul.lo.s32 	%r988, %r987, 4190209;
	sub.s32 	%r989, %r576, %r988;
	add.s32 	%r990, %r1351, %r989;
	cvt.s64.s32 	%rd44, %r990;
	mad.lo.s64 	%rd45, %rd114, %rd44, %rd118;
	mul.hi.s64 	%rd46, %rd45, 2308096734784685153;
	shr.u64 	%rd47, %rd46, 63;
	shr.s64 	%rd48, %rd46, 20;
	add.s64 	%rd49, %rd48, %rd47;
	mul.lo.s64 	%rd50, %rd49, 8380417;
	sub.s64 	%rd51, %rd45, %rd50;
	mul.lo.s64 	%rd52, %rd114, %rd11;
	mul.hi.u64 	%rd53, %rd52, 2308096734784685153;
	shr.u64 	%rd54, %rd53, 20;
	mul.lo.s64 	%rd55, %rd54, 8380417;
	sub.s64 	%rd56, %rd52, %rd55;
	shr.u32 	%r991, %r1075, 2;
	xor.b32  	%r992, %r991, %r1075;
	shl.b32 	%r993, %r576, 4;
	shl.b32 	%r994, %r992, 1;
	xor.b32  	%r995, %r994, %r993;
	xor.b32  	%r996, %r995, %r992;
	xor.b32  	%r577, %r996, %r576;
	add.s32 	%r997, %r577, %r1348;
	mul.hi.u32 	%r998, %r997, 4197379;
	sub.s32 	%r999, %r997, %r998;
	shr.u32 	%r1000, %r999, 1;
	add.s32 	%r1001, %r1000, %r998;
	shr.u32 	%r1002, %r1001, 21;
	mul.lo.s32 	%r1003, %r1002, 4190209;
	sub.s32 	%r1004, %r577, %r1003;
	add.s32 	%r1005, %r1351, %r1004;
	add.s32 	%r1006, %r1005, 362437;
	cvt.s64.s32 	%rd57, %r1006;
	mad.lo.s64 	%rd58, %rd56, %rd57, %rd51;
	mul.hi.s64 	%rd59, %rd58, 2308096734784685153;
	shr.u64 	%rd60, %rd59, 63;
	shr.s64 	%rd61, %rd59, 20;
	add.s64 	%rd62, %rd61, %rd60;
	mul.lo.s64 	%rd63, %rd62, 8380417;
	sub.s64 	%rd64, %rd58, %rd63;
	mul.lo.s64 	%rd65, %rd56, %rd11;
	mul.hi.u64 	%rd66, %rd65, 2201172575746;
	mul.lo.s64 	%rd67, %rd66, 8380417;
	sub.s64 	%rd68, %rd65, %rd67;
	shr.u32 	%r1007, %r1074, 2;
	xor.b32  	%r1008, %r1007, %r1074;
	shl.b32 	%r1009, %r577, 4;
	shl.b32 	%r1010, %r1008, 1;
	xor.b32  	%r1011, %r1010, %r1009;
	xor.b32  	%r1012, %r1011, %r1008;
	xor.b32  	%r578, %r1012, %r577;
	add.s32 	%r1013, %r578, %r1349;
	mul.hi.u32 	%r1014, %r1013, 4197379;
	sub.s32 	%r1015, %r1013, %r1014;
	shr.u32 	%r1016, %r1015, 1;
	add.s32 	%r1017, %r1016, %r1014;
	shr.u32 	%r1018, %r1017, 21;
	mul.lo.s32 	%r1019, %r1018, 4190209;
	sub.s32 	%r1020, %r578, %r1019;
	add.s32 	%r1021, %r1351, %r1020;
	add.s32 	%r1022, %r1021, 724874;
	cvt.s64.s32 	%rd69, %r1022;
	mad.lo.s64 	%rd70, %rd68, %rd69, %rd64;
	mul.hi.s64 	%rd71, %rd70, 2308096734784685153;
	shr.u64 	%rd72, %rd71, 63;
	shr.s64 	%rd73, %rd71, 20;
	add.s64 	%rd74, %rd73, %rd72;
	mul.lo.s64 	%rd75, %rd74, 8380417;
	sub.s64 	%rd76, %rd70, %rd75;
	mul.lo.s64 	%rd77, %rd68, %rd11;
	mul.hi.u64 	%rd78, %rd77, 2201172575746;
	mul.lo.s64 	%rd79, %rd78, 8380417;
	sub.s64 	%rd80, %rd77, %rd79;
	shr.u32 	%r1023, %r1073, 2;
	xor.b32  	%r1024, %r1023, %r1073;
	shl.b32 	%r1025, %r578, 4;
	shl.b32 	%r1026, %r1024, 1;
	xor.b32  	%r1027, %r1026, %r1025;
	xor.b32  	%r1028, %r1027, %r1024;
	xor.b32  	%r1072, %r1028, %r578;
	add.s32 	%r1029, %r1072, %r1350;
	mul.hi.u32 	%r1030, %r1029, 4197379;
	sub.s32 	%r1031, %r1029, %r1030;
	shr.u32 	%r1032, %r1031, 1;
	add.s32 	%r1033, %r1032, %r1030;
	shr.u32 	%r1034, %r1033, 21;
	mul.lo.s32 	%r1035, %r1034, 4190209;
	sub.s32 	%r1036, %r1072, %r1035;
	add.s32 	%r1037, %r1351, %r1036;
	add.s32 	%r1038, %r1037, 1087311;
	cvt.s64.s32 	%rd81, %r1038;
	mad.lo.s64 	%rd82, %rd80, %rd81, %rd76;
	mul.hi.s64 	%rd83, %rd82, 2308096734784685153;
	shr.u64 	%rd84, %rd83, 63;
	shr.s64 	%rd85, %rd83, 20;
	add.s64 	%rd86, %rd85, %rd84;
	mul.lo.s64 	%rd87, %rd86, 8380417;
	sub.s64 	%rd118, %rd82, %rd87;
	mul.lo.s64 	%rd88, %rd80, %rd11;
	mul.hi.u64 	%rd89, %rd88, 2201172575746;
	mul.lo.s64 	%rd90, %rd89, 8380417;
	sub.s64 	%rd114, %rd88, %rd90;
	add.s32 	%r1351, %r1351, 1449748;
	add.s32 	%r1350, %r1350, 1449748;
	add.s32 	%r1349, %r1349, 1449748;
	add.s32 	%r1348, %r1348, 1449748;
	add.s32 	%r1347, %r1347, 1449748;
	add.s32 	%r1346, %r1346, 4;
	setp.ne.s32 	%p70, %r1346, 0;
	mov.u32 	%r1073, %r578;
	mov.u32 	%r1074, %r577;
	mov.u32 	%r1075, %r576;
	mov.u32 	%r1076, %r571;
	@%p70 bra 	$L__BB10_119;
	add.s32 	%r1357, %r1351, 1732667;
	mov.u32 	%r1073, %r578;
	mov.u32 	%r1074, %r577;
	mov.u32 	%r1075, %r576;
	mov.u32 	%r1076, %r571;
$L__BB10_121:
	setp.eq.s32 	%p71, %r558, 0;
	@%p71 bra 	$L__BB10_124;
	add.s32 	%r1365, %r1357, -1732667;
	add.s32 	%r1364, %r1357, 362437;
	neg.s32 	%r1363, %r558;
$L__BB10_123:
	.pragma "nounroll";
	mov.u32 	%r602, %r1075;
	mov.u32 	%r1075, %r1074;
	mov.u32 	%r1074, %r1073;
	mov.u32 	%r1073, %r1072;
	shr.u32 	%r1039, %r1076, 2;
	xor.b32  	%r1040, %r1039, %r1076;
	shl.b32 	%r1041, %r1073, 4;
	shl.b32 	%r1042, %r1040, 1;
	xor.b32  	%r1043, %r1042, %r1041;
	xor.b32  	%r1044, %r1043, %r1040;
	xor.b32  	%r1072, %r1044, %r1073;
	add.s32 	%r1045, %r1072, %r1364;
	mul.hi.u32 	%r1046, %r1045, 4197379;
	sub.s32 	%r1047, %r1045, %r1046;
	shr.u32 	%r1048, %r1047, 1;
	add.s32 	%r1049, %r1048, %r1046;
	shr.u32 	%r1050, %r1049, 21;
	mul.lo.s32 	%r1051, %r1050, 4190209;
	sub.s32 	%r1052, %r1072, %r1051;
	add.s32 	%r1053, %r1365, %r1052;
	cvt.s64.s32 	%rd91, %r1053;
	mad.lo.s64 	%rd92, %rd114, %rd91, %rd118;
	mul.hi.s64 	%rd93, %rd92, 2308096734784685153;
	shr.u64 	%rd94, %rd93, 63;
	shr.s64 	%rd95, %rd93, 20;
	add.s64 	%rd96, %rd95, %rd94;
	mul.lo.s64 	%rd97, %rd96, 8380417;
	sub.s64 	%rd118, %rd92, %rd97;
	mul.lo.s64 	%rd98, %rd114, %rd11;
	mul.hi.u64 	%rd99, %rd98, 2308096734784685153;
	shr.u64 	%rd100, %rd99, 20;
	mul.lo.s64 	%rd101, %rd100, 8380417;
	sub.s64 	%rd114, %rd98, %rd101;
	add.s32 	%r1365, %r1365, 362437;
	add.s32 	%r1364, %r1364, 362437;
	add.s32 	%r1363, %r1363, 1;
	setp.ne.s32 	%p72, %r1363, 0;
	mov.u32 	%r1076, %r602;
	@%p72 bra 	$L__BB10_123;
$L__BB10_124:
	cvt.u32.u64 	%r1371, %rd118;
$L__BB10_125:
	cvta.to.global.u64 	%rd102, %rd25;
	mul.wide.u32 	%rd103, %r1, 8196;
	add.s64 	%rd104, %rd102, %rd103;
	st.global.u32 	[%rd104], %r556;
	add.s64 	%rd106, %rd104, %rd39;
	mul.wide.u32 	%rd107, %r3, 4;
	add.s64 	%rd108, %rd106, %rd107;
	st.global.u32 	[%rd108+4], %r1371;
$L__BB10_126:
	ret;

}


// ===== COMPILED SASS (sm_100) =====

	.target	sm_100

	.elftype	@"ET_EXEC"


//--------------------- .note.nv.tkinfo           --------------------------
	.section	.note.nv.tkinfo,"",@"SHT_NOTE"
	.sectionflags	@"SHF_NOTE_NV_TKINFO"
	.tkinfo
        /*0018*/ 	.word	0x00000002
        /*0030*/ 	.string	""
        /*0030*/ 	.string	"ptxas"
        /*0030*/ 	.string	"Cuda compilation tools, release 13.0, V13.0.88"
        /*0030*/ 	.string	"Build cuda_13.0.r13.0/compiler.36424714_0"
        /*0030*/ 	.string	"-arch sm_100 -m 64 "



//--------------------- .note.nv.cuinfo           --------------------------
	.section	.note.nv.cuinfo,"",@"SHT_NOTE"
	.sectionflags	@"SHF_NOTE_NV_CUINFO"
        /*0018*/ 	.short	0x0002
        /*001a*/ 	.short	0x0064
        /*001c*/ 	.short	0x0082
	.zero		2


//--------------------- .nv.info                  --------------------------
	.section	.nv.info,"",@"SHT_CUDA_INFO"
	.align	4


	//----- nvinfo : EIATTR_REGCOUNT
	.align		4
        /*0000*/ 	.byte	0x04, 0x2f
        /*0002*/ 	.short	(.L_17 - .L_16)
	.align		4
.L_16:
        /*0004*/ 	.word	index@(_ZN3lux4cuda8ringtail22sample_poly_eta_kernelEPNS1_4PolyEjj)
        /*0008*/ 	.word	0x0000001f


	//----- nvinfo : EIATTR_FRAME_SIZE
	.align		4
.L_17:
        /*000c*/ 	.byte	0x04, 0x11
        /*000e*/ 	.short	(.L_19 - .L_18)
	.align		4
.L_18:
        /*0010*/ 	.word	index@(_ZN3lux4cuda8ringtail22sample_poly_eta_kernelEPNS1_4PolyEjj)
        /*0014*/ 	.word	0x00000030


	//----- nvinfo : EIATTR_REGCOUNT
	.align		4
.L_19:
        /*0018*/ 	.byte	0x04, 0x2f
        /*001a*/ 	.short	(.L_21 - .L_20)
	.align		4
.L_20:
        /*001c*/ 	.word	index@(_ZN3lux4cuda8ringtail25sample_poly_gamma1_kernelEPNS1_4PolyEj)
        /*0020*/ 	.word	0x0000001f


	//----- nvinfo : EIATTR_FRAME_SIZE
	.align		4
.L_21:
        /*0024*/ 	.byte	0x04, 0x11
        /*0026*/ 	.short	(.L_23 - .L_22)
	.align		4
.L_22:
        /*0028*/ 	.word	index@(_ZN3lux4cuda8ringtail25sample_poly_gamma1_kernelEPNS1_4PolyEj)
        /*002c*/ 	.word	0x00000030


	//----- nvinfo : EIATTR_REGCOUNT
	.align		4
.L_23:
        /*0030*/ 	.byte	0x04, 0x2f
        /*0032*/ 	.short	(.L_25 - .L_24)
	.align		4
.L_24:
        /*0034*/ 	.word	index@(_ZN3lux4cuda8ringtail27sample_gaussian_poly_kernelEPNS1_4PolyEjf)
        /*0038*/ 	.word	0x0000001f


	//----- nvinfo : EIATTR_FRAME_SIZE
	.align		4
.L_25:
        /*003c*/ 	.byte	0x04, 0x11
        /*003e*/ 	.short	(.L_27 - .L_26)
	.align		4
.L_26:
        /*0040*/ 	.word	index@($__internal_0_$__cuda_sm20_sqrt_rn_f32_slowpath)
        /*0044*/ 	.word	0x00000050


	//----- nvinfo : EIATTR_FRAME_SIZE
	.align		4
.L_27:
        /*0048*/ 	.byte	0x04, 0x11
        /*004a*/ 	.short	(.L_29 - .L_28)
	.align		4
.L_28:
        /*004c*/ 	.word	index@(_ZN3lux4cuda8ringtail27sample_gaussian_poly_kernelEPNS1_4PolyEjf)
        /*0050*/ 	.word	0x00000050


	//----- nvinfo : EIATTR_REGCOUNT
	.align		4
.L_29:
        /*0054*/ 	.byte	0x04, 0x2f
        /*0056*/ 	.short	(.L_31 - .L_30)
	.align		4
.L_30:
        /*0058*/ 	.word	index@(_ZN3lux4cuda8ringtail21combine_shares_kernelEPKNS1_14ThresholdShareEPKjjPNS1_7PolyVecES8_)
        /*005c*/ 	.word	0x00000020


	//----- nvinfo : EIATTR_FRAME_SIZE
	.align		4
.L_31:
        /*0060*/ 	.byte	0x04, 0x11
        /*0062*/ 	.short	(.L_33 - .L_32)
	.align		4
.L_32:
        /*0064*/ 	.word	index@(_ZN3lux4cuda8ringtail21combine_shares_kernelEPKNS1_14ThresholdShareEPKjjPNS1_7PolyVecES8_)
        /*0068*/ 	.word	0x00000000


	//----- nvinfo : EIATTR_REGCOUNT
	.align		4
.L_33:
        /*006c*/ 	.byte	0x04, 0x2f
        /*006e*/ 	.short	(.L_35 - .L_34)
	.align		4
.L_34:
        /*0070*/ 	.word	index@(_ZN3lux4cuda8ringtail25compute_commitment_kernelEPKNS1_4PolyEPKNS1_7PolyVecEPS5_jjj)
        /*0074*/ 	.word	0x00000020


	//----- nvinfo : EIATTR_FRAME_SIZE
	.align		4
.L_35:
        /*0078*/ 	.byte	0x04, 0x11
        /*007a*/ 	.short	(.L_37 - .L_36)
	.align		4
.L_36:
        /*007c*/ 	.word	index@(_ZN3lux4cuda8ringtail25compute_commitment_kernelEPKNS1_4PolyEPKNS1_7PolyVecEPS5_jjj)
        /*0080*/ 	.word	0x00000000


	//----- nvinfo : EIATTR_REGCOUNT
	.align		4
.L_37:
        /*0084*/ 	.byte	0x04, 0x2f
        /*0086*/ 	.short	(.L_39 - .L_38)
	.align		4
.L_38:
        /*0088*/ 	.word	index@(_ZN3lux4cuda8ringtail28check_response_bounds_kernelEPKNS1_7PolyVecEiPb)
        /*008c*/ 	.word	0x0000000a


	//----- nvinfo : EIATTR_FRAME_SIZE
	.align		4
.L_39:
        /*0090*/ 	.byte	0x04, 0x11
        /*0092*/ 	.short	(.L_41 - .L_40)
	.align		4
.L_40:
        /*0094*/ 	.word	index@(_ZN3lux4cuda8ringtail28check_response_bounds_kernelEPKNS1_7PolyVecEiPb)
        /*0098*/ 	.word	0x00000000


	//----- nvinfo : EIATTR_REGCOUNT
	.align		4
.L_41:
        /*009c*/ 	.byte	0x04, 0x2f
        /*009e*/ 	.short	(.L_43 - .L_42)
	.align		4
.L_42:
        /*00a0*/ 	.word	index@(_ZN3lux4cuda8ringtail23verify_signature_kernelEPKNS1_17RingtailSignatureEPKNS1_12PublicParamsEPKNS1_7PolyVecEPb)
        /*00a4*/ 	.word	0x00000006


	//----- nvinfo : EIATTR_FRAME_SIZE
	.align		4
.L_43:
        /*00a8*/ 	.byte	0x04, 0x11
        /*00aa*/ 	.short	(.L_45 - .L_44)
	.align		4
.L_44:
        /*00ac*/ 	.word	index@(_ZN3lux4cuda8ringtail23verify_signature_kernelEPKNS1_17RingtailSignatureEPKNS1_12PublicParamsEPKNS1_7PolyVecEPb)
        /*00b0*/ 	.word	0x00000000


	//----- nvinfo : EIATTR_REGCOUNT
	.align		4
.L_45:
        /*00b4*/ 	.byte	0x04, 0x2f
        /*00b6*/ 	.short	(.L_47 - .L_46)
	.align		4
.L_46:
        /*00b8*/ 	.word	index@(_ZN3lux4cuda8ringtail27batch_combine_shares_kernelEPKNS1_14ThresholdShareEPKjjjPNS1_7PolyVecES8_)
        /*00bc*/ 	.word	0x00000020


	//----- nvinfo : EIATTR_FRAME_SIZE
	.align		4
.L_47:
        /*00c0*/ 	.byte	0x04, 0x11
        /*00c2*/ 	.short	(.L_49 - .L_48)
	.align		4
.L_48:
        /*00c4*/ 	.word	index@(_ZN3lux4cuda8ringtail27batch_combine_shares_kernelEPKNS1_14ThresholdShareEPKjjjPNS1_7PolyVecES8_)
        /*00c8*/ 	.word	0x00000000


	//----- nvinfo : EIATTR_REGCOUNT
	.align		4
.L_49:
        /*00cc*/ 	.byte	0x04, 0x2f
        /*00ce*/ 	.short	(.L_51 - .L_50)
	.align		4
.L_50:
        /*00d0*/ 	.word	index@(_ZN3lux4cuda8ringtail16make_hint_kernelEPKNS1_7PolyVecES4_PhPj)
        /*00d4*/ 	.word	0x0000000e


	//----- nvinfo : EIATTR_FRAME_SIZE
	.align		4
.L_51:
        /*00d8*/ 	.byte	0x04, 0x11
        /*00da*/ 	.short	(.L_53 - .L_52)
	.align		4
.L_52:
        /*00dc*/ 	.word	index@(_ZN3lux4cuda8ringtail16make_hint_kernelEPKNS1_7PolyVecES4_PhPj)
        /*00e0*/ 	.word	0x00000000


	//----- nvinfo : EIATTR_REGCOUNT
	.align		4
.L_53:
        /*00e4*/ 	.byte	0x04, 0x2f
        /*00e6*/ 	.short	(.L_55 - .L_54)
	.align		4
.L_54:
        /*00e8*/ 	.word	index@(_ZN3lux4cuda8ringtail15use_hint_kernelEPKiS3_PKhPi)
        /*00ec*/ 	.word	0x0000000e


	//----- nvinfo : EIATTR_FRAME_SIZE
	.align		4
.L_55:
        /*00f0*/ 	.byte	0x04, 0x11
        /*00f2*/ 	.short	(.L_57 - .L_56)
	.align		4
.L_56:
        /*00f4*/ 	.word	index@(_ZN3lux4cuda8ringtail15use_hint_kernelEPKiS3_PKhPi)
        /*00f8*/ 	.word	0x00000000


	//----- nvinfo : EIATTR_REGCOUNT
	.align		4
.L_57:
        /*00fc*/ 	.byte	0x04, 0x2f
        /*00fe*/ 	.short	(.L_59 - .L_58)
	.align		4
.L_58:
        /*0100*/ 	.word	index@(_ZN3lux4cuda8ringtail22generate_shares_kernelEPKNS1_4PolyEjjjPNS1_14ThresholdShareE)
        /*0104*/ 	.word	0x00000020


	//----- nvinfo : EIATTR_FRAME_SIZE
	.align		4
.L_59:
        /*0108*/ 	.byte	0x04, 0x11
        /*010a*/ 	.short	(.L_61 - .L_60)
	.align		4
.L_60:
        /*010c*/ 	.word	index@(_ZN3lux4cuda8ringtail22generate_shares_kernelEPKNS1_4PolyEjjjPNS1_14ThresholdShareE)
        /*0110*/ 	.word	0x00000030


	//----- nvinfo : EIATTR_MIN_STACK_SIZE
	.align		4
.L_61:
        /*0114*/ 	.byte	0x04, 0x12
        /*0116*/ 	.short	(.L_63 - .L_62)
	.align		4
.L_62:
        /*0118*/ 	.word	index@(_ZN3lux4cuda8ringtail22generate_shares_kernelEPKNS1_4PolyEjjjPNS1_14ThresholdShareE)
        /*011c*/ 	.word	0x00000030


	//----- nvinfo : EIATTR_MIN_STACK_SIZE
	.align		4
.L_63:
        /*0120*/ 	.byte	0x04, 0x12
        /*0122*/ 	.short	(.L_65 - .L_64)
	.align		4
.L_64:
        /*0124*/ 	.word	index@(_ZN3lux4cuda8ringtail15use_hint_kernelEPKiS3_PKhPi)
        /*0128*/ 	.word	0x00000000


	//----- nvinfo : EIATTR_MIN_STACK_SIZE
	.align		4
.L_65:
        /*012c*/ 	.byte	0x04, 0x12
        /*012e*/ 	.short	(.L_67 - .L_66)
	.align		4
.L_66:
        /*0130*/ 	.word	index@(_ZN3lux4cuda8ringtail16make_hint_kernelEPKNS1_7PolyVecES4_PhPj)
        /*0134*/ 	.word	0x00000000


	//----- nvinfo : EIATTR_MIN_STACK_SIZE
	.align		4
.L_67:
        /*0138*/ 	.byte	0x04, 0x12
        /*013a*/ 	.short	(.L_69 - .L_68)
	.align		4
.L_68:
        /*013c*/ 	.word	index@(_ZN3lux4cuda8ringtail27batch_combine_shares_kernelEPKNS1_14ThresholdShareEPKjjjPNS1_7PolyVecES8_)
        /*0140*/ 	.word	0x00000000


	//----- nvinfo : EIATTR_MIN_STACK_SIZE
	.align		4
.L_69:
        /*0144*/ 	.byte	0x04, 0x12
        /*0146*/ 	.short	(.L_71 - .L_70)
	.align		4
.L_70:
        /*0148*/ 	.word	index@(_ZN3lux4cuda8ringtail23verify_signature_kernelEPKNS1_17RingtailSignatureEPKNS1_12PublicParamsEPKNS1_7PolyVecEPb)
        /*014c*/ 	.word	0x00000000


	//----- nvinfo : EIATTR_MIN_STACK_SIZE
	.align		4
.L_71:
        /*0150*/ 	.byte	0x04, 0x12
        /*0152*/ 	.short	(.L_73 - .L_72)
	.align		4
.L_72:
        /*0154*/ 	.word	index@(_ZN3lux4cuda8ringtail28check_response_bounds_kernelEPKNS1_7PolyVecEiPb)
        /*0158*/ 	.word	0x00000000


	//----- nvinfo : EIATTR_MIN_STACK_SIZE
	.align		4
.L_73:
        /*015c*/ 	.byte	0x04, 0x12
        /*015e*/ 	.short	(.L_75 - .L_74)
	.align		4
.L_74:
        /*0160*/ 	.word	index@(_ZN3lux4cuda8ringtail25compute_commitment_kernelEPKNS1_4PolyEPKNS1_7PolyVecEPS5_jjj)
        /*0164*/ 	.word	0x00000000


	//----- nvinfo : EIATTR_MIN_STACK_SIZE
	.align		4
.L_75:
        /*0168*/ 	.byte	0x04, 0x12
        /*016a*/ 	.short	(.L_77 - .L_76)
	.align		4
.L_76:
        /*016c*/ 	.word	index@(_ZN3lux4cuda8ringtail21combine_shares_kernelEPKNS1_14ThresholdShareEPKjjPNS1_7PolyVecES8_)
        /*0170*/ 	.word	0x00000000


	//----- nvinfo : EIATTR_MIN_STACK_SIZE
	.align		4
.L_77:
        /*0174*/ 	.byte	0x04, 0x12
        /*0176*/ 	.short	(.L_79 - .L_78)
	.align		4
.L_78:
        /*0178*/ 	.word	index@(_ZN3lux4cuda8ringtail27sample_gaussian_poly_kernelEPNS1_4PolyEjf)
        /*017c*/ 	.word	0x00000050


	//----- nvinfo : EIATTR_MIN_STACK_SIZE
	.align		4
.L_79:
        /*0180*/ 	.byte	0x04, 0x12
        /*0182*/ 	.short	(.L_81 - .L_80)
	.align		4
.L_80:
        /*0184*/ 	.word	index@(_ZN3lux4cuda8ringtail25sample_poly_gamma1_kernelEPNS1_4PolyEj)
        /*0188*/ 	.word	0x00000030


	//----- nvinfo : EIATTR_MIN_STACK_SIZE
	.align		4
.L_81:
        /*018c*/ 	.byte	0x04, 0x12
        /*018e*/ 	.short	(.L_83 - .L_82)
	.align		4
.L_82:
        /*0190*/ 	.word	index@(_ZN3lux4cuda8ringtail22sample_poly_eta_kernelEPNS1_4PolyEjj)
        /*0194*/ 	.word	0x00000030
.L_83:


//--------------------- .nv.compat                --------------------------
	.section	.nv.compat,"",@"SHT_CUDA_COMPAT_INFO"
	.align	4
        /*0000*/ 	.byte	0x02, 0x09, 0x00, 0x00, 0x02, 0x02, 0x01, 0x00, 0x02, 0x05, 0x05, 0x00, 0x03, 0x07, 0x01, 0x01
        /*0010*/ 	.byte	0x02, 0x03, 0x00, 0x00, 0x02, 0x06, 0x01, 0x00, 0x04, 0x0b, 0x08, 0x00, 0x01, 0x00, 0x00, 0x00
        /*0020*/ 	.byte	0x00, 0x00, 0x00, 0x00


//--------------------- .nv.info._ZN3lux4cuda8ringtail22generate_shares_kernelEPKNS1_4PolyEjjjPNS1_14ThresholdShareE --------------------------
	.section	.nv.info._ZN3lux4cuda8ringtail22generate_shares_kernelEPKNS1_4PolyEjjjPNS1_14ThresholdShareE,"",@"SHT_CUDA_INFO"
	.sectionflags	@""
	.align	4


	//----- nvinfo : EIATTR_CUDA_API_VERSION
	.align		4
        /*0000*/ 	.byte	0x04, 0x37
        /*0002*/ 	.short	(.L_85 - .L_84)
.L_84:
        /*0004*/ 	.word	0x00000082


	//----- nvinfo : EIATTR_KPARAM_INFO
	.align		4
.L_85:
        /*0008*/ 	.byte	0x04, 0x17
        /*000a*/ 	.short	(.L_87 - .L_86)
.L_86:
        /*000c*/ 	.word	0x00000000
        /*0010*/ 	.short	0x0004
        /*0012*/ 	.short	0x0018
        /*0014*/ 	.byte	0x00, 0xf5, 0x21, 0x00


	//----- nvinfo : EIATTR_KPARAM_INFO
	.align		4
.L_87:
        /*0018*/ 	.byte	0x04, 0x17
        /*001a*/ 	.short	(.L_89 - .L_88)
.L_88:
        /*001c*/ 	.word	0x00000000
        /*0020*/ 	.short	0x0003
        /*0022*/ 	.short	0x0010
        /*0024*/ 	.byte	0x00, 0xf0, 0x11, 0x00


	//----- nvinfo : EIATTR_KPARAM_INFO
	.align		4
.L_89:
        /*0028*/ 	.byte	0x04, 0x17
        /*002a*/ 	.short	(.L_91 - .L_90)
.L_90:
        /*002c*/ 	.word	0x00000000
        /*0030*/ 	.short	0x0002
        /*0032*/ 	.short	0x000c
        /*0034*/ 	.byte	0x00, 0xf0, 0x11, 0x00


	//----- nvinfo : EIATTR_KPARAM_INFO
	.align		4
.L_91:
        /*0038*/ 	.byte	0x04, 0x17
        /*003a*/ 	.short	(.L_93 - .L_92)
.L_92:
        /*003c*/ 	.word	0x00000000
        /*0040*/ 	.short	0x0001
        /*0042*/ 	.short	0x0008
        /*0044*/ 	.byte	0x00, 0xf0, 0x11, 0x00


	//----- nvinfo : EIATTR_KPARAM_INFO
	.align		4
.L_93:
        /*0048*/ 	.byte	0x04, 0x17
        /*004a*/ 	.short	(.L_95 - .L_94)
.L_94:
        /*004c*/ 	.word	0x00000000
        /*0050*/ 	.short	0x0000
        /*0052*/ 	.short	0x0000
        /*0054*/ 	.byte	0x00, 0xf5, 0x21, 0x00


	//----- nvinfo : EIATTR_SPARSE_MMA_MASK
	.align		4
.L_95:
        /*0058*/ 	.byte	0x03, 0x50
        /*005a*/ 	.short	0x0000


	//----- nvinfo : EIATTR_MAXREG_COUNT
	.align		4
        /*005c*/ 	.byte	0x03, 0x1b
        /*005e*/ 	.short	0x00ff


	//----- nvinfo : EIATTR_MERCURY_ISA_VERSION
	.align		4
        /*0060*/ 	.byte	0x03, 0x5f
        /*0062*/ 	.short	0x0101


	//----- nvinfo : EIATTR_VRC_CTA_INIT_COUNT
	.align		4
        /*0064*/ 	.byte	0x02, 0x4a
	.zero		1
	.zero		1


	//----- nvinfo : EIATTR_EXIT_INSTR_OFFSETS
	.align		4
        /*0068*/ 	.byte	0x04, 0x1c
        /*006a*/ 	.short	(.L_97 - .L_96)


	//   ....[0]....
.L_96:
        /*006c*/ 	.word	0x00000090


	//   ....[1]....
        /*0070*/ 	.word	0x00003ad0


	//----- nvinfo : EIATTR_CRS_STACK_SIZE
	.align		4
.L_97:
        /*0074*/ 	.byte	0x04, 0x1e
        /*0076*/ 	.short	(.L_99 - .L_98)
.L_98:
        /*0078*/ 	.word	0x00000000


	//----- nvinfo : EIATTR_CBANK_PARAM_SIZE
	.align		4
.L_99:
        /*007c*/ 	.byte	0x03, 0x19
        /*007e*/ 	.short	0x0020


	//----- nvinfo : EIATTR_PARAM_CBANK
	.align		4
        /*0080*/ 	.byte	0x04, 0x0a
        /*0082*/ 	.short	(.L_101 - .L_100)
	.align		4
.L_100:
        /*0084*/ 	.word	index@(.nv.constant0._ZN3lux4cuda8ringtail22generate_shares_kernelEPKNS1_4PolyEjjjPNS1_14ThresholdShareE)
        /*0088*/ 	.short	0x0380
        /*008a*/ 	.short	0x0020


	//----- nvinfo : EIATTR_SW_WAR
	.align		4
.L_101:
        /*008c*/ 	.byte	0x04, 0x36
        /*008e*/ 	.short	(.L_103 - .L_102)
.L_102:
        /*0090*/ 	.word	0x00000008
.L_103:


//--------------------- .nv.info._ZN3lux4cuda8ringtail15use_hint_kernelEPKiS3_PKhPi --------------------------
	.section	.nv.info._ZN3lux4cuda8ringtail15use_hint_kernelEPKiS3_PKhPi,"",@"SHT_CUDA_INFO"
	.sectionflags	@""
	.align	4


	//----- nvinfo : EIATTR_CUDA_API_VERSION
	.align		4
        /*0000*/ 	.byte	0x04, 0x37
        /*0002*/ 	.short	(.L_105 - .L_104)
.L_104:
        /*0004*/ 	.word	0x00000082


	//----- nvinfo : EIATTR_KPARAM_INFO
	.align		4
.L_105:
        /*0008*/ 	.byte	0x04, 0x17
        /*000a*/ 	.short	(.L_107 - .L_106)
.L_106:
        /*000c*/ 	.word	0x00000000
        /*0010*/ 	.short	0x0003
        /*0012*/ 	.short	0x0018
        /*0014*/ 	.byte	0x00, 0xf5, 0x21, 0x00


	//----- nvinfo : EIATTR_KPARAM_INFO
	.align		4
.L_107:
        /*0018*/ 	.byte	0x04, 0x17
        /*001a*/ 	.short	(.L_109 - .L_108)
.L_108:
        /*001c*/ 	.word	0x00000000
        /*0020*/ 	.short	0x0002
        /*0022*/ 	.short	0x0010
        /*0024*/ 	.byte	0x00, 0xf5, 0x21, 0x00


	//----- nvinfo : EIATTR_KPARAM_INFO
	.align		4
.L_109:
        /*0028*/ 	.byte	0x04, 0x17
        /*002a*/ 	.short	(.L_111 - .L_110)
.L_110:
        /*002c*/ 	.word	0x00000000
        /*0030*/ 	.short	0x0001
        /*0032*/ 	.short	0x0008
        /*0034*/ 	.byte	0x00, 0xf5, 0x21, 0x00


	//----- nvinfo : EIATTR_KPARAM_INFO
	.align		4
.L_111:
        /*0038*/ 	.byte	0x04, 0x17
        /*003a*/ 	.short	(.L_113 - .L_112)
.L_112:
        /*003c*/ 	.word	0x00000000
        /*0040*/ 	.short	0x0000
        /*0042*/ 	.short	0x0000
        /*0044*/ 	.byte	0x00, 0xf5, 0x21, 0x00


	//----- nvinfo : EIATTR_SPARSE_MMA_MASK
	.align		4
.L_113:
        /*0048*/ 	.byte	0x03, 0x50
        /*004a*/ 	.short	0x0000


	//----- nvinfo : EIATTR_MAXREG_COUNT
	.align		4
        /*004c*/ 	.byte	0x03, 0x1b
        /*004e*/ 	.short	0x00ff


	//----- nvinfo : EIATTR_MERCURY_ISA_VERSION
	.align		4
        /*0050*/ 	.byte	0x03, 0x5f
        /*0052*/ 	.short	0x0101


	//----- nvinfo : EIATTR_VRC_CTA_INIT_COUNT
	.align		4
        /*0054*/ 	.byte	0x02, 0x4a
	.zero		1
	.zero		1


	//----- nvinfo : EIATTR_EXIT_INSTR_OFFSETS
	.align		4
        /*0058*/ 	.byte	0x04, 0x1c
        /*005a*/ 	.short	(.L_115 - .L_114)


	//   ....[0]....
.L_114:
        /*005c*/ 	.word	0x00000060


	//   ....[1]....
        /*0060*/ 	.word	0x00000140


	//   ....[2]....
        /*0064*/ 	.word	0x00000220


	//   ....[3]....
        /*0068*/ 	.word	0x000002c0


	//----- nvinfo : EIATTR_CRS_STACK_SIZE
	.align		4
.L_115:
        /*006c*/ 	.byte	0x04, 0x1e
        /*006e*/ 	.short	(.L_117 - .L_116)
.L_116:
        /*0070*/ 	.word	0x00000000


	//----- nvinfo : EIATTR_CBANK_PARAM_SIZE
	.align		4
.L_117:
        /*0074*/ 	.byte	0x03, 0x19
        /*0076*/ 	.short	0x0020


	//----- nvinfo : EIATTR_PARAM_CBANK
	.align		4
        /*0078*/ 	.byte	0x04, 0x0a
        /*007a*/ 	.short	(.L_119 - .L_118)
	.align		4
.L_118:
        /*007c*/ 	.word	index@(.nv.constant0._ZN3lux4cuda8ringtail15use_hint_kernelEPKiS3_PKhPi)
        /*0080*/ 	.short	0x0380
        /*0082*/ 	.short	0x0020


	//----- nvinfo : EIATTR_SW_WAR
	.align		4
.L_119:
        /*0084*/ 	.byte	0x04, 0x36
        /*0086*/ 	.short	(.L_121 - .L_120)
.L_120:
        /*0088*/ 	.word	0x00000008
.L_121:


//--------------------- .nv.info._ZN3lux4cuda8ringtail16make_hint_kernelEPKNS1_7PolyVecES4_PhPj --------------------------
	.section	.nv.info._ZN3lux4cuda8ringtail16make_hint_kernelEPKNS1_7PolyVecES4_PhPj,"",@"SHT_CUDA_INFO"
	.sectionflags	@""
	.align	4


	//----- nvinfo : EIATTR_CUDA_API_VERSION
	.align		4
        /*0000*/ 	.byte	0x04, 0x37
        /*0002*/ 	.short	(.L_123 - .L_122)
.L_122:
        /*0004*/ 	.word	0x00000082


	//----- nvinfo : EIATTR_KPARAM_INFO
	.align		4
.L_123:
        /*0008*/ 	.byte	0x04, 0x17
        /*000a*/ 	.short	(.L_125 - .L_124)
.L_124:
        /*000c*/ 	.word	0x00000000
        /*0010*/ 	.short	0x0003
        /*0012*/ 	.short	0x0018
        /*0014*/ 	.byte	0x00, 0xf5, 0x21, 0x00


	//----- nvinfo : EIATTR_KPARAM_INFO
	.align		4
.L_125:
        /*0018*/ 	.byte	0x04, 0x17
        /*001a*/ 	.short	(.L_127 - .L_126)
.L_126:
        /*001c*/ 	.word	0x00000000
        /*0020*/ 	.short	0x0002
        /*0022*/ 	.short	0x0010
        /*0024*/ 	.byte	0x00, 0xf5, 0x21, 0x00


	//----- nvinfo : EIATTR_KPARAM_INFO
	.align		4
.L_127:
        /*0028*/ 	.byte	0x04, 0x17
        /*002a*/ 	.short	(.L_129 - .L_128)
.L_128:
        /*002c*/ 	.word	0x00000000
        /*0030*/ 	.short	0x0001
        /*0032*/ 	.short	0x0008
        /*0034*/ 	.byte	0x00, 0xf5, 0x21, 0x00


	//----- nvinfo : EIATTR_KPARAM_INFO
	.align		4
.L_129:
        /*0038*/ 	.byte	0x04, 0x17
        /*003a*/ 	.short	(.L_131 - .L_130)
.L_130:
        /*003c*/ 	.word	0x00000000
        /*0040*/ 	.short	0x0000
        /*0042*/ 	.short	0x0000
        /*0044*/ 	.byte	0x00, 0xf5, 0x21, 0x00


	//----- nvinfo : EIATTR_SPARSE_MMA_MASK
	.align		4
.L_131:
        /*0048*/ 	.byte	0x03, 0x50
        /*004a*/ 	.short	0x0000


	//----- nvinfo : EIATTR_MAXREG_COUNT
	.align		4
        /*004c*/ 	.byte	0x03, 0x1b
        /*004e*/ 	.short	0x00ff


	//----- nvinfo : EIATTR_MERCURY_ISA_VERSION
	.align		4
        /*0050*/ 	.byte	0x03, 0x5f
        /*0052*/ 	.short	0x0101


	//----- nvinfo : EIATTR_INT_WARP_WIDE_INSTR_OFFSETS
	.align		4
        /*0054*/ 	.byte	0x04, 0x31
        /*0056*/ 	.short	(.L_133 - .L_132)


	//   ....[0]....
.L_132:
        /*0058*/ 	.word	0x000002c0


	//----- nvinfo : EIATTR_VRC_CTA_INIT_COUNT
	.align		4
.L_133:
        /*005c*/ 	.byte	0x02, 0x4a
	.zero		1
	.zero		1


	//----- nvinfo : EIATTR_EXIT_INSTR_OFFSETS
	.align		4
        /*0060*/ 	.byte	0x04, 0x1c
        /*0062*/ 	.short	(.L_135 - .L_134)


	//   ....[0]....
.L_134:
        /*0064*/ 	.word	0x00000050


	//   ....[1]....
        /*0068*/ 	.word	0x00000270


	//   ....[2]....
        /*006c*/ 	.word	0x00000350


	//----- nvinfo : EIATTR_CBANK_PARAM_SIZE
	.align		4
.L_135:
        /*0070*/ 	.byte	0x03, 0x19
        /*0072*/ 	.short	0x0020


	//----- nvinfo : EIATTR_PARAM_CBANK
	.align		4
        /*0074*/ 	.byte	0x04, 0x0a
        /*0076*/ 	.short	(.L_137 - .L_136)
	.align		4
.L_136:
        /*0078*/ 	.word	index@(.nv.constant0._ZN3lux4cuda8ringtail16make_hint_kernelEPKNS1_7PolyVecES4_PhPj)
        /*007c*/ 	.short	0x0380
        /*007e*/ 	.short	0x0020


	//----- nvinfo : EIATTR_SW_WAR
	.align		4
.L_137:
        /*0080*/ 	.byte	0x04, 0x36
        /*0082*/ 	.short	(.L_139 - .L_138)
.L_138:
        /*0084*/ 	.word	0x00000008
.L_139:


//--------------------- .nv.info._ZN3lux4cuda8ringtail27batch_combine_shares_kernelEPKNS1_14ThresholdShareEPKjjjPNS1_7PolyVecES8_ --------------------------
	.section	.nv.info._ZN3lux4cuda8ringtail27batch_combine_shares_kernelEPKNS1_14ThresholdShareEPKjjjPNS1_7PolyVecES8_,"",@"SHT_CUDA_INFO"
	.sectionflags	@""
	.align	4


	//----- nvinfo : EIATTR_CUDA_API_VERSION
	.align		4
        /*0000*/ 	.byte	0x04, 0x37
        /*0002*/ 	.short	(.L_141 - .L_140)
.L_140:
        /*0004*/ 	.word	0x00000082


	//----- nvinfo : EIATTR_KPARAM_INFO
	.align		4
.L_141:
        /*0008*/ 	.byte	0x04, 0x17
        /*000a*/ 	.short	(.L_143 - .L_142)
.L_142:
        /*000c*/ 	.word	0x00000000
        /*0010*/ 	.short	0x0005
        /*0012*/ 	.short	0x0020
        /*0014*/ 	.byte	0x00, 0xf5, 0x21, 0x00


	//----- nvinfo : EIATTR_KPARAM_INFO
	.align		4
.L_143:
        /*0018*/ 	.byte	0x04, 0x17
        /*001a*/ 	.short	(.L_145 - .L_144)
.L_144:
        /*001c*/ 	.word	0x00000000
        /*0020*/ 	.short	0x0004
        /*0022*/ 	.short	0x0018
        /*0024*/ 	.byte	0x00, 0xf5, 0x21, 0x00


	//----- nvinfo : EIATTR_KPARAM_INFO
	.align		4
.L_145:
        /*0028*/ 	.byte	0x04, 0x17
        /*002a*/ 	.short	(.L_147 - .L_146)
.L_146:
        /*002c*/ 	.word	0x00000000
        /*0030*/ 	.short	0x0003
        /*0032*/ 	.short	0x0014
        /*0034*/ 	.byte	0x00, 0xf0, 0x11, 0x00


	//----- nvinfo : EIATTR_KPARAM_INFO
	.align		4
.L_147:
        /*0038*/ 	.byte	0x04, 0x17
        /*003a*/ 	.short	(.L_149 - .L_148)
.L_148:
        /*003c*/ 	.word	0x00000000
        /*0040*/ 	.short	0x0002
        /*0042*/ 	.short	0x0010
        /*0044*/ 	.byte	0x00, 0xf0, 0x11, 0x00


	//----- nvinfo : EIATTR_KPARAM_INFO
	.align		4
.L_149:
        /*0048*/ 	.byte	0x04, 0x17
        /*004a*/ 	.short	(.L_151 - .L_150)
.L_150:
        /*004c*/ 	.word	0x00000000
        /*0050*/ 	.short	0x0001
        /*0052*/ 	.short	0x0008
        /*0054*/ 	.byte	0x00, 0xf5, 0x21, 0x00


	//----- nvinfo : EIATTR_KPARAM_INFO
	.align		4
.L_151:
        /*0058*/ 	.byte	0x04, 0x17
        /*005a*/ 	.short	(.L_153 - .L_152)
.L_152:
        /*005c*/ 	.word	0x00000000
        /*0060*/ 	.short	0x0000
        /*0062*/ 	.short	0x0000
        /*0064*/ 	.byte	0x00, 0xf5, 0x21, 0x00


	//----- nvinfo : EIATTR_SPARSE_MMA_MASK
	.align		4
.L_153:
        /*0068*/ 	.byte	0x03, 0x50
        /*006a*/ 	.short	0x0000


	//----- nvinfo : EIATTR_MAXREG_COUNT
	.align		4
        /*006c*/ 	.byte	0x03, 0x1b
        /*006e*/ 	.short	0x00ff


	//----- nvinfo : EIATTR_MERCURY_ISA_VERSION
	.align		4
        /*0070*/ 	.byte	0x03, 0x5f
        /*0072*/ 	.short	0x0101


	//----- nvinfo : EIATTR_VRC_CTA_INIT_COUNT
	.align		4
        /*0074*/ 	.byte	0x02, 0x4a
	.zero		1
	.zero		1


	//----- nvinfo : EIATTR_EXIT_INSTR_OFFSETS
	.align		4
        /*0078*/ 	.byte	0x04, 0x1c
        /*007a*/ 	.short	(.L_155 - .L_154)


	//   ....[0]....
.L_154:
        /*007c*/ 	.word	0x00000080


	//   ....[1]....
        /*0080*/ 	.word	0x00005460


	//----- nvinfo : EIATTR_CBANK_PARAM_SIZE
	.align		4
.L_155:
        /*0084*/ 	.byte	0x03, 0x19
        /*0086*/ 	.short	0x0028


	//----- nvinfo : EIATTR_PARAM_CBANK
	.align		4
        /*0088*/ 	.byte	0x04, 0x0a
        /*008a*/ 	.short	(.L_157 - .L_156)
	.align		4
.L_156:
        /*008c*/ 	.word	index@(.nv.constant0._ZN3lux4cuda8ringtail27batch_combine_shares_kernelEPKNS1_14ThresholdShareEPKjjjPNS1_7PolyVecES8_)
        /*0090*/ 	.short	0x0380
        /*0092*/ 	.short	0x0028


	//----- nvinfo : EIATTR_SW_WAR
	.align		4
.L_157:
        /*0094*/ 	.byte	0x04, 0x36
        /*0096*/ 	.short	(.L_159 - .L_158)
.L_158:
        /*0098*/ 	.word	0x00000008
.L_159:


//--------------------- .nv.info._ZN3lux4cuda8ringtail23verify_signature_kernelEPKNS1_17RingtailSignatureEPKNS1_12PublicParamsEPKNS1_7PolyVecEPb --------------------------
	.section	.nv.info._ZN3lux4cuda8ringtail23verify_signature_kernelEPKNS1_17RingtailSignatureEPKNS1_12PublicParamsEPKNS1_7PolyVecEPb,"",@"SHT_CUDA_INFO"
	.sectionflags	@""
	.align	4


	//----- nvinfo : EIATTR_CUDA_API_VERSION
	.align		4
        /*0000*/ 	.byte	0x04, 0x37
        /*0002*/ 	.short	(.L_161 - .L_160)
.L_160:
        /*0004*/ 	.word	0x00000082


	//----- nvinfo : EIATTR_KPARAM_INFO
	.align		4
.L_161:
        /*0008*/ 	.byte	0x04, 0x17
        /*000a*/ 	.short	(.L_163 - .L_162)
.L_162:
        /*000c*/ 	.word	0x00000000
        /*0010*/ 	.short	0x0003
        /*0012*/ 	.short	0x0018
        /*0014*/ 	.byte	0x00, 0xf5, 0x21, 0x00


	//----- nvinfo : EIATTR_KPARAM_INFO
	.align		4
.L_163:
        /*0018*/ 	.byte	0x04, 0x17
        /*001a*/ 	.short	(.L_165 - .L_164)
.L_164:
        /*001c*/ 	.word	0x00000000
        /*0020*/ 	.short	0x0002
        /*0022*/ 	.short	0x0010
        /*0024*/ 	.byte	0x00, 0xf5, 0x21, 0x00


	//----- nvinfo : EIATTR_KPARAM_INFO
	.align		4
.L_165:
        /*0028*/ 	.byte	0x04, 0x17
        /*002a*/ 	.short	(.L_167 - .L_166)
.L_166:
        /*002c*/ 	.word	0x00000000
        /*0030*/ 	.short	0x0001
        /*0032*/ 	.short	0x0008
        /*0034*/ 	.byte	0x00, 0xf5, 0x21, 0x00


	//----- nvinfo : EIATTR_KPARAM_INFO
	.align		4
.L_167:
        /*0038*/ 	.byte	0x04, 0x17
        /*003a*/ 	.short	(.L_169 - .L_168)
.L_168:
        /*003c*/ 	.word	0x00000000
        /*0040*/ 	.short	0x0000
        /*0042*/ 	.short	0x0000
        /*0044*/ 	.byte	0x00, 0xf5, 0x21, 0x00


	//----- nvinfo : EIATTR_SPARSE_MMA_MASK
	.align		4
.L_169:
        /*0048*/ 	.byte	0x03, 0x50
        /*004a*/ 	.short	0x0000


	//----- nvinfo : EIATTR_MAXREG_COUNT
	.align		4
        /*004c*/ 	.byte	0x03, 0x1b
        /*004e*/ 	.short	0x00ff


	//----- nvinfo : EIATTR_MERCURY_ISA_VERSION
	.align		4
        /*0050*/ 	.byte	0x03, 0x5f
        /*0052*/ 	.short	0x0101


	//----- nvinfo : EIATTR_VRC_CTA_INIT_COUNT
	.align		4
        /*0054*/ 	.byte	0x02, 0x4a
	.zero		1
	.zero		1


	//----- nvinfo : EIATTR_EXIT_INSTR_OFFSETS
	.align		4
        /*0058*/ 	.byte	0x04, 0x1c
        /*005a*/ 	.short	(.L_171 - .L_170)


	//   ....[0]....
.L_170:
        /*005c*/ 	.word	0x00000030


	//   ....[1]....
        /*0060*/ 	.word	0x00000080


	//----- nvinfo : EIATTR_CBANK_PARAM_SIZE
	.align		4
.L_171:
        /*0064*/ 	.byte	0x03, 0x19
        /*0066*/ 	.short	0x0020


	//----- nvinfo : EIATTR_PARAM_CBANK
	.align		4
        /*0068*/ 	.byte	0x04, 0x0a
        /*006a*/ 	.short	(.L_173 - .L_172)
	.align		4
.L_172:
        /*006c*/ 	.word	index@(.nv.constant0._ZN3lux4cuda8ringtail23verify_signature_kernelEPKNS1_17RingtailSignatureEPKNS1_12PublicParamsEPKNS1_7PolyVecEPb)
        /*0070*/ 	.short	0x0380
        /*0072*/ 	.short	0x0020


	//----- nvinfo : EIATTR_SW_WAR
	.align		4
.L_173:
        /*0074*/ 	.byte	0x04, 0x36
        /*0076*/ 	.short	(.L_175 - .L_174)
.L_174:
        /*0078*/ 	.word	0x00000008
.L_175:


//--------------------- .nv.info._ZN3lux4cuda8ringtail28check_response_bounds_kernelEPKNS1_7PolyVecEiPb --------------------------
	.section	.nv.info._ZN3lux4cuda8ringtail28check_response_bounds_kernelEPKNS1_7PolyVecEiPb,"",@"SHT_CUDA_INFO"
	.sectionflags	@""
	.align	4


	//----- nvinfo : EIATTR_CUDA_API_VERSION
	.align		4
        /*0000*/ 	.byte	0x04, 0x37
        /*0002*/ 	.short	(.L_177 - .L_176)
.L_176:
        /*0004*/ 	.word	0x00000082


	//----- nvinfo : EIATTR_KPARAM_INFO
	.align		4
.L_177:
        /*0008*/ 	.byte	0x04, 0x17
        /*000a*/ 	.short	(.L_179 - .L_178)
.L_178:
        /*000c*/ 	.word	0x00000000
        /*0010*/ 	.short	0x0002
        /*0012*/ 	.short	0x0010
        /*0014*/ 	.byte	0x00, 0xf5, 0x21, 0x00


	//----- nvinfo : EIATTR_KPARAM_INFO
	.align		4
.L_179:
        /*0018*/ 	.byte	0x04, 0x17
        /*001a*/ 	.short	(.L_181 - .L_180)
.L_180:
        /*001c*/ 	.word	0x00000000
        /*0020*/ 	.short	0x0001
        /*0022*/ 	.short	0x0008
        /*0024*/ 	.byte	0x00, 0xf0, 0x11, 0x00


	//----- nvinfo : EIATTR_KPARAM_INFO
	.align		4
.L_181:
        /*0028*/ 	.byte	0x04, 0x17
        /*002a*/ 	.short	(.L_183 - .L_182)
.L_182:
        /*002c*/ 	.word	0x00000000
        /*0030*/ 	.short	0x0000
        /*0032*/ 	.short	0x0000
        /*0034*/ 	.byte	0x00, 0xf5, 0x21, 0x00


	//----- nvinfo : EIATTR_SPARSE_MMA_MASK
	.align		4
.L_183:
        /*0038*/ 	.byte	0x03, 0x50
        /*003a*/ 	.short	0x0000


	//----- nvinfo : EIATTR_MAXREG_COUNT
	.align		4
        /*003c*/ 	.byte	0x03, 0x1b
        /*003e*/ 	.short	0x00ff


	//----- nvinfo : EIATTR_MERCURY_ISA_VERSION
	.align		4
        /*0040*/ 	.byte	0x03, 0x5f
        /*0042*/ 	.short	0x0101


	//----- nvinfo : EIATTR_VRC_CTA_INIT_COUNT
	.align		4
        /*0044*/ 	.byte	0x02, 0x4a
	.zero		1
	.zero		1


	//----- nvinfo : EIATTR_EXIT_INSTR_OFFSETS
	.align		4
        /*0048*/ 	.byte	0x04, 0x1c
        /*004a*/ 	.short	(.L_185 - .L_184)


	//   ....[0]....
.L_184:
        /*004c*/ 	.word	0x00000050


	//   ....[1]....
        /*0050*/ 	.word	0x00000150


	//   ....[2]....
        /*0054*/ 	.word	0x00000180


	//----- nvinfo : EIATTR_CBANK_PARAM_SIZE
	.align		4
.L_185:
        /*0058*/ 	.byte	0x03, 0x19
        /*005a*/ 	.short	0x0018


	//----- nvinfo : EIATTR_PARAM_CBANK
	.align		4
        /*005c*/ 	.byte	0x04, 0x0a
        /*005e*/ 	.short	(.L_187 - .L_186)
	.align		4
.L_186:
        /*0060*/ 	.word	index@(.nv.constant0._ZN3lux4cuda8ringtail28check_response_bounds_kernelEPKNS1_7PolyVecEiPb)
        /*0064*/ 	.short	0x0380
        /*0066*/ 	.short	0x0018


	//----- nvinfo : EIATTR_SW_WAR
	.align		4
.L_187:
        /*0068*/ 	.byte	0x04, 0x36
        /*006a*/ 	.short	(.L_189 - .L_188)
.L_188:
        /*006c*/ 	.word	0x00000008
.L_189:


//--------------------- .nv.info._ZN3lux4cuda8ringtail25compute_commitment_kernelEPKNS1_4PolyEPKNS1_7PolyVecEPS5_jjj --------------------------
	.section	.nv.info._ZN3lux4cuda8ringtail25compute_commitment_kernelEPKNS1_4PolyEPKNS1_7PolyVecEPS5_jjj,"",@"SHT_CUDA_INFO"
	.sectionflags	@""
	.align	4


	//----- nvinfo : EIATTR_CUDA_API_VERSION
	.align		4
        /*0000*/ 	.byte	0x04, 0x37
        /*0002*/ 	.short	(.L_191 - .L_190)
.L_190:
        /*0004*/ 	.word	0x00000082


	//----- nvinfo : EIATTR_KPARAM_INFO
	.align		4
.L_191:
        /*0008*/ 	.byte	0x04, 0x17
        /*000a*/ 	.short	(.L_193 - .L_192)
.L_192:
        /*000c*/ 	.word	0x00000000
        /*0010*/ 	.short	0x0005
        /*0012*/ 	.short	0x0020
        /*0014*/ 	.byte	0x00, 0xf0, 0x11, 0x00


	//----- nvinfo : EIATTR_KPARAM_INFO
	.align		4
.L_193:
        /*0018*/ 	.byte	0x04, 0x17
        /*001a*/ 	.short	(.L_195 - .L_194)
.L_194:
        /*001c*/ 	.word	0x00000000
        /*0020*/ 	.short	0x0004
        /*0022*/ 	.short	0x001c
        /*0024*/ 	.byte	0x00, 0xf0, 0x11, 0x00


	//----- nvinfo : EIATTR_KPARAM_INFO
	.align		4
.L_195:
        /*0028*/ 	.byte	0x04, 0x17
        /*002a*/ 	.short	(.L_197 - .L_196)
.L_196:
        /*002c*/ 	.word	0x00000000
        /*0030*/ 	.short	0x0003
        /*0032*/ 	.short	0x0018
        /*0034*/ 	.byte	0x00, 0xf0, 0x11, 0x00


	//----- nvinfo : EIATTR_KPARAM_INFO
	.align		4
.L_197:
        /*0038*/ 	.byte	0x04, 0x17
        /*003a*/ 	.short	(.L_199 - .L_198)
.L_198:
        /*003c*/ 	.word	0x00000000
        /*0040*/ 	.short	0x0002
        /*0042*/ 	.short	0x0010
        /*0044*/ 	.byte	0x00, 0xf5, 0x21, 0x00


	//----- nvinfo : EIATTR_KPARAM_INFO
	.align		4
.L_199:
        /*0048*/ 	.byte	0x04, 0x17
        /*004a*/ 	.short	(.L_201 - .L_200)
.L_200:
        /*004c*/ 	.word	0x00000000
        /*0050*/ 	.short	0x0001
        /*0052*/ 	.short	0x0008
        /*0054*/ 	.byte	0x00, 0xf5, 0x21, 0x00


	//----- nvinfo : EIATTR_KPARAM_INFO
	.align		4
.L_201:
        /*0058*/ 	.byte	0x04, 0x17
        /*005a*/ 	.short	(.L_203 - .L_202)
.L_202:
        /*005c*/ 	.word	0x00000000
        /*0060*/ 	.short	0x0000
        /*0062*/ 	.short	0x0000
        /*0064*/ 	.byte	0x00, 0xf5, 0x21, 0x00


	//----- nvinfo : EIATTR_SPARSE_MMA_MASK
	.align		4
.L_203:
        /*0068*/ 	.byte	0x03, 0x50
        /*006a*/ 	.short	0x0000


	//----- nvinfo : EIATTR_MAXREG_COUNT
	.align		4
        /*006c*/ 	.byte	0x03, 0x1b
        /*006e*/ 	.short	0x00ff


	//----- nvinfo : EIATTR_MERCURY_ISA_VERSION
	.align		4
        /*0070*/ 	.byte	0x03, 0x5f
        /*0072*/ 	.short	0x0101


	//----- nvinfo : EIATTR_VRC_CTA_INIT_COUNT
	.align		4
        /*0074*/ 	.byte	0x02, 0x4a
	.zero		1
	.zero		1


	//----- nvinfo : EIATTR_EXIT_INSTR_OFFSETS
	.align		4
        /*0078*/ 	.byte	0x04, 0x1c
        /*007a*/ 	.short	(.L_205 - .L_204)


	//   ....[0]....
.L_204:
        /*007c*/ 	.word	0x00000070


	//   ....[1]....
        /*0080*/ 	.word	0x00001040


	//----- nvinfo : EIATTR_CBANK_PARAM_SIZE
	.align		4
.L_205:
        /*0084*/ 	.byte	0x03, 0x19
        /*0086*/ 	.short	0x0024


	//----- nvinfo : EIATTR_PARAM_CBANK
	.align		4
        /*0088*/ 	.byte	0x04, 0x0a
        /*008a*/ 	.short	(.L_207 - .L_206)
	.align		4
.L_206:
        /*008c*/ 	.word	index@(.nv.constant0._ZN3lux4cuda8ringtail25compute_commitment_kernelEPKNS1_4PolyEPKNS1_7PolyVecEPS5_jjj)
        /*0090*/ 	.short	0x0380
        /*0092*/ 	.short	0x0024


	//----- nvinfo : EIATTR_SW_WAR
	.align		4
.L_207:
        /*0094*/ 	.byte	0x04, 0x36
        /*0096*/ 	.short	(.L_209 - .L_208)
.L_208:
        /*0098*/ 	.word	0x00000008
.L_209:


//--------------------- .nv.info._ZN3lux4cuda8ringtail21combine_shares_kernelEPKNS1_14ThresholdShareEPKjjPNS1_7PolyVecES8_ --------------------------
	.section	.nv.info._ZN3lux4cuda8ringtail21combine_shares_kernelEPKNS1_14ThresholdShareEPKjjPNS1_7PolyVecES8_,"",@"SHT_CUDA_INFO"
	.sectionflags	@""
	.align	4


	//----- nvinfo : EIATTR_CUDA_API_VERSION
	.align		4
        /*0000*/ 	.byte	0x04, 0x37
        /*0002*/ 	.short	(.L_211 - .L_210)
.L_210:
        /*0004*/ 	.word	0x00000082


	//----- nvinfo : EIATTR_KPARAM_INFO
	.align		4
.L_211:
        /*0008*/ 	.byte	0x04, 0x17
        /*000a*/ 	.short	(.L_213 - .L_212)
.L_212:
        /*000c*/ 	.word	0x00000000
        /*0010*/ 	.short	0x0004
        /*0012*/ 	.short	0x0020
        /*0014*/ 	.byte	0x00, 0xf5, 0x21, 0x00


	//----- nvinfo : EIATTR_KPARAM_INFO
	.align		4
.L_213:
        /*0018*/ 	.byte	0x04, 0x17
        /*001a*/ 	.short	(.L_215 - .L_214)
.L_214:
        /*001c*/ 	.word	0x00000000
        /*0020*/ 	.short	0x0003
        /*0022*/ 	.short	0x0018
        /*0024*/ 	.byte	0x00, 0xf5, 0x21, 0x00


	//----- nvinfo : EIATTR_KPARAM_INFO
	.align		4
.L_215:
        /*0028*/ 	.byte	0x04, 0x17
        /*002a*/ 	.short	(.L_217 - .L_216)
.L_216:
        /*002c*/ 	.word	0x00000000
        /*0030*/ 	.short	0x0002
        /*0032*/ 	.short	0x0010
        /*0034*/ 	.byte	0x00, 0xf0, 0x11, 0x00


	//----- nvinfo : EIATTR_KPARAM_INFO
	.align		4
.L_217:
        /*0038*/ 	.byte	0x04, 0x17
        /*003a*/ 	.short	(.L_219 - .L_218)
.L_218:
        /*003c*/ 	.word	0x00000000
        /*0040*/ 	.short	0x0001
        /*0042*/ 	.short	0x0008
        /*0044*/ 	.byte	0x00, 0xf5, 0x21, 0x00


	//----- nvinfo : EIATTR_KPARAM_INFO
	.align		4
.L_219:
        /*0048*/ 	.byte	0x04, 0x17
        /*004a*/ 	.short	(.L_221 - .L_220)
.L_220:
        /*004c*/ 	.word	0x00000000
        /*0050*/ 	.short	0x0000
        /*0052*/ 	.short	0x0000
        /*0054*/ 	.byte	0x00, 0xf5, 0x21, 0x00


	//----- nvinfo : EIATTR_SPARSE_MMA_MASK
	.align		4
.L_221:
        /*0058*/ 	.byte	0x03, 0x50
        /*005a*/ 	.short	0x0000


	//----- nvinfo : EIATTR_MAXREG_COUNT
	.align		4
        /*005c*/ 	.byte	0x03, 0x1b
        /*005e*/ 	.short	0x00ff


	//----- nvinfo : EIATTR_MERCURY_ISA_VERSION
	.align		4
        /*0060*/ 	.byte	0x03, 0x5f
        /*0062*/ 	.short	0x0101


	//----- nvinfo : EIATTR_VRC_CTA_INIT_COUNT
	.align		4
        /*0064*/ 	.byte	0x02, 0x4a
	.zero		1
	.zero		1


	//----- nvinfo : EIATTR_EXIT_INSTR_OFFSETS
	.align		4
        /*0068*/ 	.byte	0x04, 0x1c
        /*006a*/ 	.short	(.L_223 - .L_222)


	//   ....[0]....
.L_222:
        /*006c*/ 	.word	0x00000050


	//   ....[1]....
        /*0070*/ 	.word	0x00006ba0


	//----- nvinfo : EIATTR_CBANK_PARAM_SIZE
	.align		4
.L_223:
        /*0074*/ 	.byte	0x03, 0x19
        /*0076*/ 	.short	0x0028


	//----- nvinfo : EIATTR_PARAM_CBANK
	.align		4
        /*0078*/ 	.byte	0x04, 0x0a
        /*007a*/ 	.short	(.L_225 - .L_224)
	.align		4
.L_224:
        /*007c*/ 	.word	index@(.nv.constant0._ZN3lux4cuda8ringtail21combine_shares_kernelEPKNS1_14ThresholdShareEPKjjPNS1_7PolyVecES8_)
        /*0080*/ 	.short	0x0380
        /*0082*/ 	.short	0x0028


	//----- nvinfo : EIATTR_SW_WAR
	.align		4
.L_225:
        /*0084*/ 	.byte	0x04, 0x36
        /*0086*/ 	.short	(.L_227 - .L_226)
.L_226:
        /*0088*/ 	.word	0x00000008
.L_227:


//--------------------- .nv.info._ZN3lux4cuda8ringtail27sample_gaussian_poly_kernelEPNS1_4PolyEjf --------------------------
	.section	.nv.info._ZN3lux4cuda8ringtail27sample_gaussian_poly_kernelEPNS1_4PolyEjf,"",@"SHT_CUDA_INFO"
	.sectionflags	@""
	.align	4


	//----- nvinfo : EIATTR_CUDA_API_VERSION
	.align		4
        /*0000*/ 	.byte	0x04, 0x37
        /*0002*/ 	.short	(.L_229 - .L_228)
.L_228:
        /*0004*/ 	.word	0x00000082


	//----- nvinfo : EIATTR_KPARAM_INFO
	.align		4
.L_229:
        /*0008*/ 	.byte	0x04, 0x17
        /*000a*/ 	.short	(.L_231 - .L_230)
.L_230:
        /*000c*/ 	.word	0x00000000
        /*0010*/ 	.short	0x0002
        /*0012*/ 	.short	0x000c
        /*0014*/ 	.byte	0x00, 0xf0, 0x11, 0x00


	//----- nvinfo : EIATTR_KPARAM_INFO
	.align		4
.L_231:
        /*0018*/ 	.byte	0x04, 0x17
        /*001a*/ 	.short	(.L_233 - .L_232)
.L_232:
        /*001c*/ 	.word	0x00000000
        /*0020*/ 	.short	0x0001
        /*0022*/ 	.short	0x0008
        /*0024*/ 	.byte	0x00, 0xf0, 0x11, 0x00


	//----- nvinfo : EIATTR_KPARAM_INFO
	.align		4
.L_233:
        /*0028*/ 	.byte	0x04, 0x17
        /*002a*/ 	.short	(.L_235 - .L_234)
.L_234:
        /*002c*/ 	.word	0x00000000
        /*0030*/ 	.short	0x0000
        /*0032*/ 	.short	0x0000
        /*0034*/ 	.byte	0x00, 0xf5, 0x21, 0x00


	//----- nvinfo : EIATTR_SPARSE_MMA_MASK
	.align		4
.L_235:
        /*0038*/ 	.byte	0x03, 0x50
        /*003a*/ 	.short	0x0000


	//----- nvinfo : EIATTR_MAXREG_COUNT
	.align		4
        /*003c*/ 	.byte	0x03, 0x1b
        /*003e*/ 	.short	0x00ff


	//----- nvinfo : EIATTR_MERCURY_ISA_VERSION
	.align		4
        /*0040*/ 	.byte	0x03, 0x5f
        /*0042*/ 	.short	0x0101


	//----- nvinfo : EIATTR_VRC_CTA_INIT_COUNT
	.align		4
        /*0044*/ 	.byte	0x02, 0x4a
	.zero		1
	.zero		1


	//----- nvinfo : EIATTR_EXIT_INSTR_OFFSETS
	.align		4
        /*0048*/ 	.byte	0x04, 0x1c
        /*004a*/ 	.short	(.L_237 - .L_236)


	//   ....[0]....
.L_236:
        /*004c*/ 	.word	0x00000040


	//   ....[1]....
        /*0050*/ 	.word	0x00002ff0


	//----- nvinfo : EIATTR_CRS_STACK_SIZE
	.align		4
.L_237:
        /*0054*/ 	.byte	0x04, 0x1e
        /*0056*/ 	.short	(.L_239 - .L_238)
.L_238:
        /*0058*/ 	.word	0x00000000


	//----- nvinfo : EIATTR_CBANK_PARAM_SIZE
	.align		4
.L_239:
        /*005c*/ 	.byte	0x03, 0x19
        /*005e*/ 	.short	0x0010


	//----- nvinfo : EIATTR_PARAM_CBANK
	.align		4
        /*0060*/ 	.byte	0x04, 0x0a
        /*0062*/ 	.short	(.L_241 - .L_240)
	.align		4
.L_240:
        /*0064*/ 	.word	index@(.nv.constant0._ZN3lux4cuda8ringtail27sample_gaussian_poly_kernelEPNS1_4PolyEjf)
        /*0068*/ 	.short	0x0380
        /*006a*/ 	.short	0x0010


	//----- nvinfo : EIATTR_SW_WAR
	.align		4
.L_241:
        /*006c*/ 	.byte	0x04, 0x36
        /*006e*/ 	.short	(.L_243 - .L_242)
.L_242:
        /*0070*/ 	.word	0x00000008
.L_243:


//--------------------- .nv.info._ZN3lux4cuda8ringtail25sample_poly_gamma1_kernelEPNS1_4PolyEj --------------------------
	.section	.nv.info._ZN3lux4cuda8ringtail25sample_poly_gamma1_kernelEPNS1_4PolyEj,"",@"SHT_CUDA_INFO"
	.sectionflags	@""
	.align	4


	//----- nvinfo : EIATTR_CUDA_API_VERSION
	.align		4
        /*0000*/ 	.byte	0x04, 0x37
        /*0002*/ 	.short	(.L_245 - .L_244)
.L_244:
        /*0004*/ 	.word	0x00000082


	//----- nvinfo : EIATTR_KPARAM_INFO
	.align		4
.L_245:
        /*0008*/ 	.byte	0x04, 0x17
        /*000a*/ 	.short	(.L_247 - .L_246)
.L_246:
        /*000c*/ 	.word	0x00000000
        /*0010*/ 	.short	0x0001
        /*0012*/ 	.short	0x0008
        /*0014*/ 	.byte	0x00, 0xf0, 0x11, 0x00


	//----- nvinfo : EIATTR_KPARAM_INFO
	.align		4
.L_247:
        /*0018*/ 	.byte	0x04, 0x17
        /*001a*/ 	.short	(.L_249 - .L_248)
.L_248:
        /*001c*/ 	.word	0x00000000
        /*0020*/ 	.short	0x0000
        /*0022*/ 	.short	0x0000
        /*0024*/ 	.byte	0x00, 0xf5, 0x21, 0x00


	//----- nvinfo : EIATTR_SPARSE_MMA_MASK
	.align		4
.L_249:
        /*0028*/ 	.byte	0x03, 0x50
        /*002a*/ 	.short	0x0000


	//----- nvinfo : EIATTR_MAXREG_COUNT
	.align		4
        /*002c*/ 	.byte	0x03, 0x1b
        /*002e*/ 	.short	0x00ff


	//----- nvinfo : EIATTR_MERCURY_ISA_VERSION
	.align		4
        /*0030*/ 	.byte	0x03, 0x5f
        /*0032*/ 	.short	0x0101


	//----- nvinfo : EIATTR_VRC_CTA_INIT_COUNT
	.align		4
        /*0034*/ 	.byte	0x02, 0x4a
	.zero		1
	.zero		1


	//----- nvinfo : EIATTR_EXIT_INSTR_OFFSETS
	.align		4
        /*0038*/ 	.byte	0x04, 0x1c
        /*003a*/ 	.short	(.L_251 - .L_250)


	//   ....[0]....
.L_250:
        /*003c*/ 	.word	0x00000040


	//   ....[1]....
        /*0040*/ 	.word	0x00002760


	//----- nvinfo : EIATTR_CRS_STACK_SIZE
	.align		4
.L_251:
        /*0044*/ 	.byte	0x04, 0x1e
        /*0046*/ 	.short	(.L_253 - .L_252)
.L_252:
        /*0048*/ 	.word	0x00000000


	//----- nvinfo : EIATTR_CBANK_PARAM_SIZE
	.align		4
.L_253:
        /*004c*/ 	.byte	0x03, 0x19
        /*004e*/ 	.short	0x000c


	//----- nvinfo : EIATTR_PARAM_CBANK
	.align		4
        /*0050*/ 	.byte	0x04, 0x0a
        /*0052*/ 	.short	(.L_255 - .L_254)
	.align		4
.L_254:
        /*0054*/ 	.word	index@(.nv.constant0._ZN3lux4cuda8ringtail25sample_poly_gamma1_kernelEPNS1_4PolyEj)
        /*0058*/ 	.short	0x0380
        /*005a*/ 	.short	0x000c


	//----- nvinfo : EIATTR_SW_WAR
	.align		4
.L_255:
        /*005c*/ 	.byte	0x04, 0x36
        /*005e*/ 	.short	(.L_257 - .L_256)
.L_256:
        /*0060*/ 	.word	0x00000008
.L_257:


//--------------------- .nv.info._ZN3lux4cuda8ringtail22sample_poly_eta_kernelEPNS1_4PolyEjj --------------------------
	.section	.nv.info._ZN3lux4cuda8ringtail22sample_poly_eta_kernelEPNS1_4PolyEjj,"",@"SHT_CUDA_INFO"
	.sectionflags	@""
	.align	4


	//----- nvinfo : EIATTR_CUDA_API_VERSION
	.align		4
        /*0000*/ 	.byte	0x04, 0x37
        /*0002*/ 	.short	(.L_259 - .L_258)
.L_258:
        /*0004*/ 	.word	0x00000082


	//----- nvinfo : EIATTR_KPARAM_INFO
	.align		4
.L_259:
        /*0008*/ 	.byte	0x04, 0x17
        /*000a*/ 	.short	(.L_261 - .L_260)
.L_260:
        /*000c*/ 	.word	0x00000000
        /*0010*/ 	.short	0x0002
        /*0012*/ 	.short	0x000c
        /*0014*/ 	.byte	0x00, 0xf0, 0x11, 0x00


	//----- nvinfo : EIATTR_KPARAM_INFO
	.align		4
.L_261:
        /*0018*/ 	.byte	0x04, 0x17
        /*001a*/ 	.short	(.L_263 - .L_262)
.L_262:
        /*001c*/ 	.word	0x00000000
        /*0020*/ 	.short	0x0001
        /*0022*/ 	.short	0x0008
        /*0024*/ 	.byte	0x00, 0xf0, 0x11, 0x00


	//----- nvinfo : EIATTR_KPARAM_INFO
	.align		4
.L_263:
        /*0028*/ 	.byte	0x04, 0x17
        /*002a*/ 	.short	(.L_265 - .L_264)
.L_264:
        /*002c*/ 	.word	0x00000000
        /*0030*/ 	.short	0x0000
        /*0032*/ 	.short	0x0000
        /*0034*/ 	.byte	0x00, 0xf5, 0x21, 0x00


	//----- nvinfo : EIATTR_SPARSE_MMA_MASK
	.align		4
.L_265:
        /*0038*/ 	.byte	0x03, 0x50
        /*003a*/ 	.short	0x0000


	//----- nvinfo : EIATTR_MAXREG_COUNT
	.align		4
        /*003c*/ 	.byte	0x03, 0x1b
        /*003e*/ 	.short	0x00ff


	//----- nvinfo : EIATTR_MERCURY_ISA_VERSION
	.align		4
        /*0040*/ 	.byte	0x03, 0x5f
        /*0042*/ 	.short	0x0101


	//----- nvinfo : EIATTR_VRC_CTA_INIT_COUNT
	.align		4
        /*0044*/ 	.byte	0x02, 0x4a
	.zero		1
	.zero		1


	//----- nvinfo : EIATTR_EXIT_INSTR_OFFSETS
	.align		4
        /*0048*/ 	.byte	0x04, 0x1c
        /*004a*/ 	.short	(.L_267 - .L_266)


	//   ....[0]....
.L_266:
        /*004c*/ 	.word	0x00000040


	//   ....[1]....
        /*0050*/ 	.word	0x000029d0


	//----- nvinfo : EIATTR_CRS_STACK_SIZE
	.align		4
.L_267:
        /*0054*/ 	.byte	0x04, 0x1e
        /*0056*/ 	.short	(.L_269 - .L_268)
.L_268:
        /*0058*/ 	.word	0x00000000


	//----- nvinfo : EIATTR_CBANK_PARAM_SIZE
	.align		4
.L_269:
        /*005c*/ 	.byte	0x03, 0x19
        /*005e*/ 	.short	0x0010


	//----- nvinfo : EIATTR_PARAM_CBANK
	.align		4
        /*0060*/ 	.byte	0x04, 0x0a
        /*0062*/ 	.short	(.L_271 - .L_270)
	.align		4
.L_270:
        /*0064*/ 	.word	index@(.nv.constant0._ZN3lux4cuda8ringtail22sample_poly_eta_kernelEPNS1_4PolyEjj)
        /*0068*/ 	.short	0x0380
        /*006a*/ 	.short	0x0010


	//----- nvinfo : EIATTR_SW_WAR
	.align		4
.L_271:
        /*006c*/ 	.byte	0x04, 0x36
        /*006e*/ 	.short	(.L_273 - .L_272)
.L_272:
        /*0070*/ 	.word	0x00000008
.L_273:


//--------------------- .nv.callgraph             --------------------------
	.section	.nv.callgraph,"",@"SHT_CUDA_CALLGRAPH"
	.align	4
	.sectionentsize	8
	.align		4
        /*0000*/ 	.word	0x00000000
	.align		4
        /*0004*/ 	.word	0xffffffff
	.align		4
        /*0008*/ 	.word	0x00000000
	.align		4
        /*000c*/ 	.word	0xfffffffe
	.align		4
        /*0010*/ 	.word	0x00000000
	.align		4
        /*0014*/ 	.word	0xfffffffd
	.align		4
        /*0018*/ 	.word	0x00000000
	.align		4
        /*001c*/ 	.word	0xfffffffc


//--------------------- .nv.constant4             --------------------------
	.section	.nv.constant4,"a",@progbits
	.align	8
	.align		8
.nv.constant4:
        /*0000*/ 	.dword	precalc_xorwow_matrix
	.align		8
        /*0008*/ 	.dword	precalc_xorwow_offset_matrix
	.align		8
        /*0010*/ 	.dword	mrg32k3aM1
	.align		8
        /*0018*/ 	.dword	mrg32k3aM2
	.align		8
        /*0020*/ 	.dword	mrg32k3aM1SubSeq
	.align		8
        /*0028*/ 	.dword	mrg32k3aM2SubSeq
	.align		8
        /*0030*/ 	.dword	mrg32k3aM1Seq
	.align		8
        /*0038*/ 	.dword	mrg32k3aM2Seq
	.align		8
        /*0040*/ 	.dword	__cudart_i2opi_f


//--------------------- .nv.constant3             --------------------------
	.section	.nv.constant3,"a",@progbits
	.align	8
.nv.constant3:
	.type		__cr_lgamma_table,@object
	.size		__cr_lgamma_table,(_ZN3lux4cuda8ringtail3d_qE - __cr_lgamma_table)
__cr_lgamma_table:
        /*0000*/ 	.byte	0x00, 0x00, 0x00, 0x00, 0x00, 0x00, 0x00, 0x00, 0x00, 0x00, 0x00, 0x00, 0x00, 0x00, 0x00, 0x00
        /*0010*/ 	.byte	0xef, 0x39, 0xfa, 0xfe, 0x42, 0x2e, 0xe6, 0x3f, 0x02, 0x20, 0x2a, 0xfa, 0x0b, 0xab, 0xfc, 0x3f
        /*0020*/ 	.byte	0xf9, 0x2c, 0x92, 0x7c, 0xa7, 0x6c, 0x09, 0x40, 0xc9, 0x79, 0x44, 0x3c, 0x64, 0x26, 0x13, 0x40
        /*0030*/ 	.byte	0xca, 0x01, 0xcf, 0x3a, 0x27, 0x51, 0x1a, 0x40, 0x30, 0xcc, 0x2d, 0xf3, 0xe1, 0x0c, 0x21, 0x40
        /*0040*/ 	.byte	0x0d, 0xb7, 0xfc, 0x82, 0x8e, 0x35, 0x25, 0x40
	.type		_ZN3lux4cuda8ringtail3d_qE,@object
	.size		_ZN3lux4cuda8ringtail3d_qE,(_ZN3lux4cuda8ringtail3d_nE - _ZN3lux4cuda8ringtail3d_qE)
_ZN3lux4cuda8ringtail3d_qE:
        /*0048*/ 	.byte	0x01, 0xe0, 0x7f, 0x00
	.type		_ZN3lux4cuda8ringtail3d_nE,@object
	.size		_ZN3lux4cuda8ringtail3d_nE,(_ZN3lux4cuda8ringtail8d_gamma1E - _ZN3lux4cuda8ringtail3d_nE)
_ZN3lux4cuda8ringtail3d_nE:
        /*004c*/ 	.byte	0x00, 0x01, 0x00, 0x00
	.type		_ZN3lux4cuda8ringtail8d_gamma1E,@object
	.size		_ZN3lux4cuda8ringtail8d_gamma1E,(_ZN3lux4cuda8ringtail8d_gamma2E - _ZN3lux4cuda8ringtail8d_gamma1E)
_ZN3lux4cuda8ringtail8d_gamma1E:
        /*0050*/ 	.byte	0x00, 0x00, 0x02, 0x00
	.type		_ZN3lux4cuda8ringtail8d_gamma2E,@object
	.size		_ZN3lux4cuda8ringtail8d_gamma2E,(_ZN3lux4cuda8ringtail6d_betaE - _ZN3lux4cuda8ringtail8d_gamma2E)
_ZN3lux4cuda8ringtail8d_gamma2E:
        /*0054*/ 	.byte	0x00, 0x74, 0x01, 0x00
	.type		_ZN3lux4cuda8ringtail6d_betaE,@object
	.size		_ZN3lux4cuda8ringtail6d_betaE,(.L_13 - _ZN3lux4cuda8ringtail6d_betaE)
_ZN3lux4cuda8ringtail6d_betaE:
        /*0058*/ 	.byte	0x4e, 0x00, 0x00, 0x00
.L_13:
	.zero		4
	.type		_ZN3lux4cuda8ringtail12GAUSSIAN_CDFE,@object
	.size		_ZN3lux4cuda8ringtail12GAUSSIAN_CDFE,(.L_14 - _ZN3lux4cuda8ringtail12GAUSSIAN_CDFE)
_ZN3lux4cuda8ringtail12GAUSSIAN_CDFE:
	.zero		2048
.L_14:


//--------------------- .text._ZN3lux4cuda8ringtail22generate_shares_kernelEPKNS1_4PolyEjjjPNS1_14ThresholdShareE --------------------------
	.section	.text._ZN3lux4cuda8ringtail22generate_shares_kernelEPKNS1_4PolyEjjjPNS1_14ThresholdShareE,"ax",@progbits
	.align	128
        .global         _ZN3lux4cuda8ringtail22generate_shares_kernelEPKNS1_4PolyEjjjPNS1_14ThresholdShareE
        .type           _ZN3lux4cuda8ringtail22generate_shares_kernelEPKNS1_4PolyEjjjPNS1_14ThresholdShareE,@function
        .size           _ZN3lux4cuda8ringtail22generate_shares_kernelEPKNS1_4PolyEjjjPNS1_14ThresholdShareE,(.L_x_109 - _ZN3lux4cuda8ringtail22generate_shares_kernelEPKNS1_4PolyEjjjPNS1_14ThresholdShareE)
        .other          _ZN3lux4cuda8ringtail22generate_shares_kernelEPKNS1_4PolyEjjjPNS1_14ThresholdShareE,@"STO_CUDA_ENTRY STV_DEFAULT"
_ZN3lux4cuda8ringtail22generate_shares_kernelEPKNS1_4PolyEjjjPNS1_14ThresholdShareE:
.text._ZN3lux4cuda8ringtail22generate_shares_kernelEPKNS1_4PolyEjjjPNS1_14ThresholdShareE:
[----:B------:R-:W0:Y:S01]  /*0000*/  LDC R1, c[0x0][0x37c] ;  /* 0x0000df00ff017b82 */ /* 0x000e220000000800 */
[----:B------:R-:W1:Y:S01]  /*0010*/  S2R R7, SR_TID.X ;  /* 0x0000000000077919 */ /* 0x000e620000002100 */
[----:B------:R-:W2:Y:S01]  /*0020*/  LDCU UR4, c[0x0][0x38c] ;  /* 0x00007180ff0477ac */ /* 0x000ea20008000800 */
[----:B0-----:R-:W-:Y:S01]  /*0030*/  VIADD R1, R1, 0xffffffd0 ;  /* 0xffffffd001017836 */ /* 0x001fe20000000000 */
[----:B------:R-:W0:Y:S01]  /*0040*/  S2R R0, SR_CTAID.X ;  /* 0x0000000000007919 */ /* 0x000e220000002500 */
[----:B------:R-:W2:Y:S01]  /*0050*/  S2R R8, SR_CTAID.Y ;  /* 0x0000000000087919 */ /* 0x000ea20000002600 */
[----:B-1----:R-:W-:-:S04]  /*0060*/  ISETP.GT.U32.AND P0, PT, R7, 0xff, PT ;  /* 0x000000ff0700780c */ /* 0x002fc80003f04070 */
[----:B0-----:R-:W-:-:S04]  /*0070*/  ISETP.GT.U32.OR P0, PT, R0, 0x3, P0 ;  /* 0x000000030000780c */ /* 0x001fc80000704470 */
[----:B--2---:R-:W-:-:S13]  /*0080*/  ISETP.GE.U32.OR P0, PT, R8, UR4, P0 ;  /* 0x0000000408007c0c */ /* 0x004fda0008706470 */
[----:B------:R-:W-:Y:S05]  /*0090*/  @P0 EXIT ;  /* 0x000000000000094d */ /* 0x000fea0003800000 */
[----:B------:R-:W0:Y:S01]  /*00a0*/  LDC R16, c[0x0][0x390] ;  /* 0x0000e400ff107b82 */ /* 0x000e220000000800 */
[----:B------:R-:W-:Y:S01]  /*00b0*/  IMAD.MOV.U32 R13, RZ, RZ, -0x75bd8fc ;  /* 0xf8a42704ff0d7424 */ /* 0x000fe200078e00ff */
[----:B------:R-:W1:Y:S01]  /*00c0*/  LDCU.64 UR8, c[0x0][0x358] ;  /* 0x00006b00ff0877ac */ /* 0x000e620008000a00 */
[----:B------:R-:W-:Y:S01]  /*00d0*/  IMAD.MOV.U32 R10, RZ, RZ, -0x23270784 ;  /* 0xdcd8f87cff0a7424 */ /* 0x000fe200078e00ff */
[----:B------:R-:W-:Y:S01]  /*00e0*/  BSSY.RECONVERGENT B0, `(.L_x_0) ;  /* 0x0000264000007945 */ /* 0x000fe20003800200 */
[----:B------:R-:W-:Y:S02]  /*00f0*/  IMAD R7, R0, 0x100, R7 ;  /* 0x0000010000077824 */ /* 0x000fe400078e0207 */
[----:B------:R-:W-:Y:S02]  /*0100*/  IMAD.MOV.U32 R2, RZ, RZ, -0x23270784 ;  /* 0xdcd8f87cff027424 */ /* 0x000fe400078e00ff */
[----:B------:R-:W-:Y:S02]  /*0110*/  IMAD R9, R8, 0x400, R7 ;  /* 0x0000040008097824 */ /* 0x000fe400078e0207 */
[----:B------:R-:W-:-:S03]  /*0120*/  IMAD.MOV.U32 R7, RZ, RZ, -0x75bd8fc ;  /* 0xf8a42704ff077424 */ /* 0x000fc600078e00ff */
[----:B------:R-:W-:Y:S02]  /*0130*/  ISETP.NE.AND P0, PT, R9, RZ, PT ;  /* 0x000000ff0900720c */ /* 0x000fe40003f05270 */
[----:B0-----:R-:W-:-:S05]  /*0140*/  LOP3.LUT R16, R16, 0xaad26b49, RZ, 0x3c, !PT ;  /* 0xaad26b4910107812 */ /* 0x001fca00078e3cff */
[----:B------:R-:W-:-:S04]  /*0150*/  IMAD R16, R16, 0x4182bed5, RZ ;  /* 0x4182bed510107824 */ /* 0x000fc800078e02ff */
[C---:B------:R-:W-:Y:S01]  /*0160*/  VIADD R3, R16.reuse, 0x583f19 ;  /* 0x00583f1910037836 */ /* 0x040fe20000000000 */
[C---:B------:R-:W-:Y:S01]  /*0170*/  LOP3.LUT R6, R16.reuse, 0x159a55e5, RZ, 0x3c, !PT ;  /* 0x159a55e510067812 */ /* 0x040fe200078e3cff */
[C---:B------:R-:W-:Y:S02]  /*0180*/  VIADD R4, R16.reuse, 0xd9f6dc18 ;  /* 0xd9f6dc1810047836 */ /* 0x040fe40000000000 */
[----:B------:R-:W-:Y:S02]  /*0190*/  VIADD R5, R16, 0x75bcd15 ;  /* 0x075bcd1510057836 */ /* 0x000fe40000000000 */
[----:B------:R-:W-:Y:S02]  /*01a0*/  IMAD.MOV.U32 R12, RZ, RZ, R6 ;  /* 0x000000ffff0c7224 */ /* 0x000fe400078e0006 */
[----:B------:R-:W-:Y:S01]  /*01b0*/  IMAD.MOV.U32 R11, RZ, RZ, R3 ;  /* 0x000000ffff0b7224 */ /* 0x000fe200078e0003 */
[----:B------:R0:W-:Y:S04]  /*01c0*/  STL.64 [R1], R4 ;  /* 0x0000000401007387 */ /* 0x0001e80000100a00 */
[----:B------:R0:W-:Y:S04]  /*01d0*/  STL.64 [R1+0x8], R12 ;  /* 0x0000080c01007387 */ /* 0x0001e80000100a00 */
[----:B------:R0:W-:Y:S01]  /*01e0*/  STL.64 [R1+0x10], R10 ;  /* 0x0000100a01007387 */ /* 0x0001e20000100a00 */
[----:B-1----:R-:W-:Y:S05]  /*01f0*/  @!P0 BRA `(.L_x_1) ;  /* 0x0000002400488947 */ /* 0x002fea0003800000 */
[----:B------:R-:W-:Y:S02]  /*0200*/  IMAD.MOV.U32 R15, RZ, RZ, R9 ;  /* 0x000000ffff0f7224 */ /* 0x000fe400078e0009 */
[----:B------:R-:W-:Y:S02]  /*0210*/  IMAD.MOV.U32 R14, RZ, RZ, RZ ;  /* 0x000000ffff0e7224 */ /* 0x000fe400078e00ff */
[----:B------:R-:W-:Y:S02]  /*0220*/  IMAD.MOV.U32 R9, RZ, RZ, RZ ;  /* 0x000000ffff097224 */ /* 0x000fe400078e00ff */
[----:B------:R-:W-:Y:S02]  /*0230*/  IMAD.MOV.U32 R7, RZ, RZ, -0x75bd8fc ;  /* 0xf8a42704ff077424 */ /* 0x000fe400078e00ff */
[----:B------:R-:W-:-:S07]  /*0240*/  IMAD.MOV.U32 R2, RZ, RZ, -0x23270784 ;  /* 0xdcd8f87cff027424 */ /* 0x000fce00078e00ff */
.L_x_10:
[----:B------:R-:W-:Y:S01]  /*0250*/  LOP3.LUT R20, R15, 0x3, RZ, 0xc0, !PT ;  /* 0x000000030f147812 */ /* 0x000fe200078ec0ff */
[----:B------:R-:W-:Y:S03]  /*0260*/  BSSY.RECONVERGENT B1, `(.L_x_2) ;  /* 0x0000245000017945 */ /* 0x000fe60003800200 */
[----:B------:R-:W-:-:S04]  /*0270*/  ISETP.NE.U32.AND P0, PT, R20, RZ, PT ;  /* 0x000000ff1400720c */ /* 0x000fc80003f05070 */
[----:B------:R-:W-:-:S13]  /*0280*/  ISETP.NE.AND.EX P0, PT, RZ, RZ, PT, P0 ;  /* 0x000000ffff00720c */ /* 0x000fda0003f05300 */
[----:B-123--:R-:W-:Y:S05]  /*0290*/  @!P0 BRA `(.L_x_3) ;  /* 0x0000002400048947 */ /* 0x00efea0003800000 */
[----:B0-----:R-:W0:Y:S01]  /*02a0*/  LDC.64 R10, c[0x4][RZ] ;  /* 0x01000000ff0a7b82 */ /* 0x001e220000000a00 */
[----:B------:R-:W-:Y:S01]  /*02b0*/  IMAD.MOV.U32 R18, RZ, RZ, RZ ;  /* 0x000000ffff127224 */ /* 0x000fe200078e00ff */
[----:B------:R-:W-:Y:S02]  /*02c0*/  CS2R R2, SRZ ;  /* 0x0000000000027805 */ /* 0x000fe4000001ff00 */
[----:B------:R-:W-:Y:S01]  /*02d0*/  CS2R R6, SRZ ;  /* 0x0000000000067805 */ /* 0x000fe2000001ff00 */
[----:B------:R-:W-:Y:S02]  /*02e0*/  IMAD.MOV.U32 R5, RZ, RZ, RZ ;  /* 0x000000ffff057224 */ /* 0x000fe400078e00ff */
[----:B0-----:R-:W-:-:S07]  /*02f0*/  IMAD.WIDE.U32 R10, R9, 0xc80, R10 ;  /* 0x00000c80090a7825 */ /* 0x001fce00078e000a */
.L_x_5:
[----:B------:R-:W-:-:S06]  /*0300*/  IMAD R17, R18, 0x4, R1 ;  /* 0x0000000412117824 */ /* 0x000fcc00078e0201 */
[----:B------:R-:W5:Y:S01]  /*0310*/  LDL R17, [R17+0x4] ;  /* 0x0000040011117983 */ /* 0x000f620000100800 */
[----:B------:R-:W-:Y:S01]  /*0320*/  IMAD.SHL.U32 R19, R18, 0x20, RZ ;  /* 0x0000002012137824 */ /* 0x000fe200078e00ff */
[----:B------:R-:W-:-:S06]  /*0330*/  UMOV UR4, URZ ;  /* 0x000000ff00047c82 */ /* 0x000fcc0008000000 */
.L_x_4:
[----:B-----5:R-:W-:Y:S01]  /*0340*/  SHF.R.U32.HI R23, RZ, UR4, R17 ;  /* 0x00000004ff177c19 */ /* 0x020fe20008011611 */
[----:B------:R-:W-:-:S03]  /*0350*/  VIADD R12, R19, UR4 ;  /* 0x00000004130c7c36 */ /* 0x000fc60008000000 */
[----:B------:R-:W-:-:S04]  /*0360*/  LOP3.LUT R13, R23, 0x1, RZ, 0xc0, !PT ;  /* 0x00000001170d7812 */ /* 0x000fc800078ec0ff */
[----:B------:R-:W-:Y:S01]  /*0370*/  ISETP.NE.U32.AND P0, PT, R13, 0x1, PT ;  /* 0x000000010d00780c */ /* 0x000fe20003f05070 */
[----:B------:R-:W-:-:S03]  /*0380*/  IMAD R13, R12, 0x5, RZ ;  /* 0x000000050c0d7824 */ /* 0x000fc600078e02ff */
[----:B------:R-:W-:Y:S01]  /*0390*/  R2P PR, R23, 0x7e ;  /* 0x0000007e17007804 */ /* 0x000fe20000000000 */
[----:B------:R-:W-:-:S08]  /*03a0*/  IMAD.WIDE.U32 R12, R13, 0x4, R10 ;  /* 0x000000040d0c7825 */ /* 0x000fd000078e000a */
[----:B------:R-:W2:Y:S04]  /*03b0*/  @!P0 LDG.E.CONSTANT R22, desc[UR8][R12.64+0x10] ;  /* 0x000010080c168981 */ /* 0x000ea8000c1e9900 */
[----:B------:R-:W3:Y:S04]  /*03c0*/  @P1 LDG.E.CONSTANT R24, desc[UR8][R12.64+0x24] ;  /* 0x000024080c181981 */ /* 0x000ee8000c1e9900 */
[----:B------:R-:W4:Y:S04]  /*03d0*/  @P2 LDG.E.CONSTANT R26, desc[UR8][R12.64+0x38] ;  /* 0x000038080c1a2981 */ /* 0x000f28000c1e9900 */
[----:B------:R-:W4:Y:S04]  /*03e0*/  @P3 LDG.E.CONSTANT R28, desc[UR8][R12.64+0x4c] ;  /* 0x00004c080c1c3981 */ /* 0x000f28000c1e9900 */
[----:B------:R-:W4:Y:S04]  /*03f0*/  @!P0 LDG.E.CONSTANT R21, desc[UR8][R12.64+0x4] ;  /* 0x000004080c158981 */ /* 0x000f28000c1e9900 */
[----:B------:R-:W4:Y:S01]  /*0400*/  @P1 LDG.E.CONSTANT R25, desc[UR8][R12.64+0x20] ;  /* 0x000020080c191981 */ /* 0x000f22000c1e9900 */
[----:B--2---:R-:W-:-:S03]  /*0410*/  @!P0 LOP3.LUT R3, R3, R22, RZ, 0x3c, !PT ;  /* 0x0000001603038212 */ /* 0x004fc600078e3cff */
[----:B------:R-:W2:Y:S01]  /*0420*/  @!P0 LDG.E.CONSTANT R22, desc[UR8][R12.64] ;  /* 0x000000080c168981 */ /* 0x000ea2000c1e9900 */
[----:B---3--:R-:W-:-:S03]  /*0430*/  @P1 LOP3.LUT R3, R3, R24, RZ, 0x3c, !PT ;  /* 0x0000001803031212 */ /* 0x008fc600078e3cff */
[----:B------:R-:W3:Y:S01]  /*0440*/  @P4 LDG.E.CONSTANT R24, desc[UR8][R12.64+0x60] ;  /* 0x000060080c184981 */ /* 0x000ee2000c1e9900 */
[----:B----4-:R-:W-:-:S03]  /*0450*/  @P2 LOP3.LUT R3, R3, R26, RZ, 0x3c, !PT ;  /* 0x0000001a03032212 */ /* 0x010fc600078e3cff */
[----:B------:R-:W4:Y:S01]  /*0460*/  @P5 LDG.E.CONSTANT R26, desc[UR8][R12.64+0x74] ;  /* 0x000074080c1a5981 */ /* 0x000f22000c1e9900 */
[----:B------:R-:W-:Y:S02]  /*0470*/  @P3 LOP3.LUT R3, R3, R28, RZ, 0x3c, !PT ;  /* 0x0000001c03033212 */ /* 0x000fe400078e3cff */
[----:B------:R-:W-:Y:S02]  /*0480*/  @!P0 LOP3.LUT R6, R6, R21, RZ, 0x3c, !PT ;  /* 0x0000001506068212 */ /* 0x000fe400078e3cff */
[----:B------:R-:W4:Y:S01]  /*0490*/  @!P0 LDG.E.CONSTANT R21, desc[UR8][R12.64+0xc] ;  /* 0x00000c080c158981 */ /* 0x000f22000c1e9900 */
[----:B--2---:R-:W-:-:S03]  /*04a0*/  @!P0 LOP3.LUT R5, R5, R22, RZ, 0x3c, !PT ;  /* 0x0000001605058212 */ /* 0x004fc600078e3cff */
[----:B------:R-:W2:Y:S01]  /*04b0*/  @!P0 LDG.E.CONSTANT R22, desc[UR8][R12.64+0x8] ;  /* 0x000008080c168981 */ /* 0x000ea2000c1e9900 */
[----:B---3--:R-:W-:-:S03]  /*04c0*/  @P4 LOP3.LUT R3, R3, R24, RZ, 0x3c, !PT ;  /* 0x0000001803034212 */ /* 0x008fc600078e3cff */
[----:B------:R-:W3:Y:S01]  /*04d0*/  @P1 LDG.E.CONSTANT R24, desc[UR8][R12.64+0x14] ;  /* 0x000014080c181981 */ /* 0x000ee2000c1e9900 */
[----:B----4-:R-:W-:-:S03]  /*04e0*/  @!P0 LOP3.LUT R2, R2, R21, RZ, 0x3c, !PT ;  /* 0x0000001502028212 */ /* 0x010fc600078e3cff */
[----:B------:R-:W4:Y:S01]  /*04f0*/  @P1 LDG.E.CONSTANT R21, desc[UR8][R12.64+0x18] ;  /* 0x000018080c151981 */ /* 0x000f22000c1e9900 */
[----:B--2---:R-:W-:-:S03]  /*0500*/  @!P0 LOP3.LUT R7, R7, R22, RZ, 0x3c, !PT ;  /* 0x0000001607078212 */ /* 0x004fc600078e3cff */
[----:B------:R-:W2:Y:S01]  /*0510*/  @P1 LDG.E.CONSTANT R22, desc[UR8][R12.64+0x1c] ;  /* 0x00001c080c161981 */ /* 0x000ea2000c1e9900 */
[----:B---3--:R-:W-:-:S03]  /*0520*/  @P1 LOP3.LUT R5, R5, R24, RZ, 0x3c, !PT ;  /* 0x0000001805051212 */ /* 0x008fc600078e3cff */
[----:B------:R-:W3:Y:S01]  /*0530*/  @P2 LDG.E.CONSTANT R24, desc[UR8][R12.64+0x28] ;  /* 0x000028080c182981 */ /* 0x000ee2000c1e9900 */
[----:B------:R-:W-:-:S03]  /*0540*/  @P1 LOP3.LUT R2, R2, R25, RZ, 0x3c, !PT ;  /* 0x0000001902021212 */ /* 0x000fc600078e3cff */
[----:B------:R-:W3:Y:S01]  /*0550*/  @P2 LDG.E.CONSTANT R25, desc[UR8][R12.64+0x34] ;  /* 0x000034080c192981 */ /* 0x000ee2000c1e9900 */
[----:B----4-:R-:W-:-:S03]  /*0560*/  @P1 LOP3.LUT R6, R6, R21, RZ, 0x3c, !PT ;  /* 0x0000001506061212 */ /* 0x010fc600078e3cff */
[----:B------:R-:W4:Y:S01]  /*0570*/  @P2 LDG.E.CONSTANT R21, desc[UR8][R12.64+0x2c] ;  /* 0x00002c080c152981 */ /* 0x000f22000c1e9900 */
[----:B--2---:R-:W-:-:S03]  /*0580*/  @P1 LOP3.LUT R7, R7, R22, RZ, 0x3c, !PT ;  /* 0x0000001607071212 */ /* 0x004fc600078e3cff */
        /* <DEDUP_REMOVED lines=27> */
[----:B------:R-:W-:Y:S02]  /*0740*/  LOP3.LUT P0, RZ, R23, 0x80, RZ, 0xc0, !PT ;  /* 0x0000008017ff7812 */ /* 0x000fe4000780c0ff */
[----:B------:R-:W-:Y:S02]  /*0750*/  @P5 LOP3.LUT R2, R2, R25, RZ, 0x3c, !PT ;  /* 0x0000001902025212 */ /* 0x000fe400078e3cff */
        /* <DEDUP_REMOVED lines=17> */
[----:B------:R-:W-:Y:S02]  /*0870*/  @P6 LOP3.LUT R3, R3, R26, RZ, 0x3c, !PT ;  /* 0x0000001a03036212 */ /* 0x000fe400078e3cff */
[----:B------:R-:W-:Y:S02]  /*0880*/  @P0 LOP3.LUT R2, R2, R25, RZ, 0x3c, !PT ;  /* 0x0000001902020212 */ /* 0x000fe400078e3cff */
[----:B----4-:R-:W-:Y:S02]  /*0890*/  @P0 LOP3.LUT R6, R6, R21, RZ, 0x3c, !PT ;  /* 0x0000001506060212 */ /* 0x010fe400078e3cff */
[----:B--2---:R-:W-:Y:S02]  /*08a0*/  @P0 LOP3.LUT R7, R7, R22, RZ, 0x3c, !PT ;  /* 0x0000001607070212 */ /* 0x004fe400078e3cff */
[----:B---3--:R-:W-:Y:S02]  /*08b0*/  @P0 LOP3.LUT R3, R3, R24, RZ, 0x3c, !PT ;  /* 0x0000001803030212 */ /* 0x008fe400078e3cff */
[----:B------:R-:W-:-:S13]  /*08c0*/  R2P PR, R23.B1, 0x7f ;  /* 0x0000007f17007804 */ /* 0x000fda0000001000 */
[----:B------:R-:W2:Y:S04]  /*08d0*/  @P0 LDG.E.CONSTANT R22, desc[UR8][R12.64+0xa0] ;  /* 0x0000a0080c160981 */ /* 0x000ea8000c1e9900 */
[----:B------:R-:W3:Y:S04]  /*08e0*/  @P0 LDG.E.CONSTANT R21, desc[UR8][R12.64+0xa4] ;  /* 0x0000a4080c150981 */ /* 0x000ee8000c1e9900 */
[----:B------:R-:W4:Y:S04]  /*08f0*/  @P0 LDG.E.CONSTANT R24, desc[UR8][R12.64+0xb0] ;  /* 0x0000b0080c180981 */ /* 0x000f28000c1e9900 */
[----:B------:R-:W4:Y:S04]  /*0900*/  @P0 LDG.E.CONSTANT R25, desc[UR8][R12.64+0xac] ;  /* 0x0000ac080c190981 */ /* 0x000f28000c1e9900 */
[----:B------:R-:W4:Y:S01]  /*0910*/  @P2 LDG.E.CONSTANT R26, desc[UR8][R12.64+0xd0] ;  /* 0x0000d0080c1a2981 */ /* 0x000f22000c1e9900 */
[----:B--2---:R-:W-:-:S03]  /*0920*/  @P0 LOP3.LUT R5, R5, R22, RZ, 0x3c, !PT ;  /* 0x0000001605050212 */ /* 0x004fc600078e3cff */
[----:B------:R-:W2:Y:S01]  /*0930*/  @P0 LDG.E.CONSTANT R22, desc[UR8][R12.64+0xa8] ;  /* 0x0000a8080c160981 */ /* 0x000ea2000c1e9900 */
[----:B---3--:R-:W-:-:S03]  /*0940*/  @P0 LOP3.LUT R6, R6, R21, RZ, 0x3c, !PT ;  /* 0x0000001506060212 */ /* 0x008fc600078e3cff */
[----:B------:R-:W3:Y:S01]  /*0950*/  @P1 LDG.E.CONSTANT R21, desc[UR8][R12.64+0xb8] ;  /* 0x0000b8080c151981 */ /* 0x000ee2000c1e9900 */
[----:B----4-:R-:W-:-:S03]  /*0960*/  @P0 LOP3.LUT R3, R3, R24, RZ, 0x3c, !PT ;  /* 0x0000001803030212 */ /* 0x010fc600078e3cff */
[----:B------:R-:W4:Y:S01]  /*0970*/  @P1 LDG.E.CONSTANT R24, desc[UR8][R12.64+0xbc] ;  /* 0x0000bc080c181981 */ /* 0x000f22000c1e9900 */
[----:B--2---:R-:W-:-:S03]  /*0980*/  @P0 LOP3.LUT R7, R7, R22, RZ, 0x3c, !PT ;  /* 0x0000001607070212 */ /* 0x004fc600078e3cff */
[----:B------:R-:W2:Y:S01]  /*0990*/  @P1 LDG.E.CONSTANT R22, desc[UR8][R12.64+0xb4] ;  /* 0x0000b4080c161981 */ /* 0x000ea2000c1e9900 */
[----:B------:R-:W-:-:S03]  /*09a0*/  @P0 LOP3.LUT R2, R2, R25, RZ, 0x3c, !PT ;  /* 0x0000001902020212 */ /* 0x000fc600078e3cff */
[----:B------:R-:W2:Y:S01]  /*09b0*/  @P1 LDG.E.CONSTANT R25, desc[UR8][R12.64+0xc0] ;  /* 0x0000c0080c191981 */ /* 0x000ea2000c1e9900 */
[----:B------:R-:W-:Y:S02]  /*09c0*/  LOP3.LUT P0, RZ, R23, 0x8000, RZ, 0xc0, !PT ;  /* 0x0000800017ff7812 */ /* 0x000fe4000780c0ff */
[----:B---3--:R-:W-:Y:S01]  /*09d0*/  @P1 LOP3.LUT R6, R6, R21, RZ, 0x3c, !PT ;  /* 0x0000001506061212 */ /* 0x008fe200078e3cff */
[----:B------:R-:W3:Y:S01]  /*09e0*/  @P2 LDG.E.CONSTANT R23, desc[UR8][R12.64+0xd4] ;  /* 0x0000d4080c172981 */ /* 0x000ee2000c1e9900 */
[----:B----4-:R-:W-:-:S03]  /*09f0*/  @P1 LOP3.LUT R7, R7, R24, RZ, 0x3c, !PT ;  /* 0x0000001807071212 */ /* 0x010fc600078e3cff */
[----:B------:R-:W4:Y:S04]  /*0a00*/  @P2 LDG.E.CONSTANT R24, desc[UR8][R12.64+0xc8] ;  /* 0x0000c8080c182981 */ /* 0x000f28000c1e9900 */
[----:B------:R-:W4:Y:S01]  /*0a10*/  @P2 LDG.E.CONSTANT R21, desc[UR8][R12.64+0xcc] ;  /* 0x0000cc080c152981 */ /* 0x000f22000c1e9900 */
[----:B--2---:R-:W-:-:S03]  /*0a20*/  @P1 LOP3.LUT R5, R5, R22, RZ, 0x3c, !PT ;  /* 0x0000001605051212 */ /* 0x004fc600078e3cff */
[----:B------:R-:W2:Y:S04]  /*0a30*/  @P0 LDG.E.CONSTANT R28, desc[UR8][R12.64+0x13c] ;  /* 0x00013c080c1c0981 */ /* 0x000ea8000c1e9900 */
[----:B------:R-:W2:Y:S01]  /*0a40*/  @P1 LDG.E.CONSTANT R22, desc[UR8][R12.64+0xc4] ;  /* 0x0000c4080c161981 */ /* 0x000ea2000c1e9900 */
[----:B------:R-:W-:Y:S02]  /*0a50*/  @P1 LOP3.LUT R2, R2, R25, RZ, 0x3c, !PT ;  /* 0x0000001902021212 */ /* 0x000fe400078e3cff */
[----:B------:R-:W-:Y:S02]  /*0a60*/  @P2 LOP3.LUT R7, R7, R26, RZ, 0x3c, !PT ;  /* 0x0000001a07072212 */ /* 0x000fe400078e3cff */
[----:B---3--:R-:W-:Y:S01]  /*0a70*/  @P2 LOP3.LUT R2, R2, R23, RZ, 0x3c, !PT ;  /* 0x0000001702022212 */ /* 0x008fe200078e3cff */
[----:B------:R-:W3:Y:S01]  /*0a80*/  @P3 LDG.E.CONSTANT R26, desc[UR8][R12.64+0xe4] ;  /* 0x0000e4080c1a3981 */ /* 0x000ee2000c1e9900 */
[----:B----4-:R-:W-:-:S03]  /*0a90*/  @P2 LOP3.LUT R5, R5, R24, RZ, 0x3c, !PT ;  /* 0x0000001805052212 */ /* 0x010fc600078e3cff */
[----:B------:R-:W4:Y:S01]  /*0aa0*/  @P3 LDG.E.CONSTANT R24, desc[UR8][R12.64+0xdc] ;  /* 0x0000dc080c183981 */ /* 0x000f22000c1e9900 */
[----:B------:R-:W-:-:S03]  /*0ab0*/  @P2 LOP3.LUT R6, R6, R21, RZ, 0x3c, !PT ;  /* 0x0000001506062212 */ /* 0x000fc600078e3cff */
        /* <DEDUP_REMOVED lines=8> */
[----:B------:R-:W-:-:S03]  /*0b40*/  @P3 LOP3.LUT R6, R6, R21, RZ, 0x3c, !PT ;  /* 0x0000001506063212 */ /* 0x000fc600078e3cff */
[----:B------:R-:W4:Y:S01]  /*0b50*/  @P4 LDG.E.CONSTANT R21, desc[UR8][R12.64+0xf4] ;  /* 0x0000f4080c154981 */ /* 0x000f22000c1e9900 */
[----:B------:R-:W-:-:S03]  /*0b60*/  @P3 LOP3.LUT R2, R2, R23, RZ, 0x3c, !PT ;  /* 0x0000001702023212 */ /* 0x000fc600078e3cff */
        /* <DEDUP_REMOVED lines=33> */
[----:B------:R-:W-:-:S04]  /*0d80*/  UIADD3 UR4, UPT, UPT, UR4, 0x10, URZ ;  /* 0x0000001004047890 */ /* 0x000fc8000fffe0ff */
[----:B------:R-:W-:Y:S01]  /*0d90*/  UISETP.NE.AND UP0, UPT, UR4, 0x20, UPT ;  /* 0x000000200400788c */ /* 0x000fe2000bf05270 */
[----:B---3--:R-:W-:Y:S02]  /*0da0*/  @P0 LOP3.LUT R7, R7, R26, RZ, 0x3c, !PT ;  /* 0x0000001a07070212 */ /* 0x008fe400078e3cff */
[----:B----4-:R-:W-:Y:S02]  /*0db0*/  @P0 LOP3.LUT R5, R5, R24, RZ, 0x3c, !PT ;  /* 0x0000001805050212 */ /* 0x010fe400078e3cff */
[----:B------:R-:W-:Y:S02]  /*0dc0*/  @P0 LOP3.LUT R6, R6, R21, RZ, 0x3c, !PT ;  /* 0x0000001506060212 */ /* 0x000fe400078e3cff */
[----:B------:R-:W-:Y:S02]  /*0dd0*/  @P0 LOP3.LUT R2, R2, R23, RZ, 0x3c, !PT ;  /* 0x0000001702020212 */ /* 0x000fe400078e3cff */
[----:B--2---:R-:W-:-:S04]  /*0de0*/  @P6 LOP3.LUT R3, R3, R22, RZ, 0x3c, !PT ;  /* 0x0000001603036212 */ /* 0x004fc800078e3cff */
[----:B------:R-:W-:Y:S01]  /*0df0*/  @P0 LOP3.LUT R3, R3, R28, RZ, 0x3c, !PT ;  /* 0x0000001c03030212 */ /* 0x000fe200078e3cff */
[----:B------:R-:W-:Y:S06]  /*0e00*/  BRA.U UP0, `(.L_x_4) ;  /* 0xfffffff5004c7547 */ /* 0x000fec000b83ffff */
[----:B------:R-:W-:-:S05]  /*0e10*/  VIADD R18, R18, 0x1 ;  /* 0x0000000112127836 */ /* 0x000fca0000000000 */
[----:B------:R-:W-:-:S13]  /*0e20*/  ISETP.NE.AND P0, PT, R18, 0x5, PT ;  /* 0x000000051200780c */ /* 0x000fda0003f05270 */
[----:B------:R-:W-:Y:S05]  /*0e30*/  @P0 BRA `(.L_x_5) ;  /* 0xfffffff400300947 */ /* 0x000fea000383ffff */
[----:B------:R1:W-:Y:S01]  /*0e40*/  STL [R1+0x4], R5 ;  /* 0x0000040501007387 */ /* 0x0003e20000100800 */
[----:B------:R-:W-:-:S03]  /*0e50*/  ISETP.NE.U32.AND P0, PT, R20, 0x1, PT ;  /* 0x000000011400780c */ /* 0x000fc60003f05070 */
[----:B------:R1:W-:Y:S01]  /*0e60*/  STL.64 [R1+0x8], R6 ;  /* 0x0000080601007387 */ /* 0x0003e20000100a00 */
[----:B------:R-:W-:-:S03]  /*0e70*/  ISETP.NE.AND.EX P0, PT, RZ, RZ, PT, P0 ;  /* 0x000000ffff00720c */ /* 0x000fc60003f05300 */
[----:B------:R1:W-:Y:S10]  /*0e80*/  STL.64 [R1+0x10], R2 ;  /* 0x0000100201007387 */ /* 0x0003f40000100a00 */
[----:B------:R-:W-:Y:S05]  /*0e90*/  @!P0 BRA `(.L_x_3) ;  /* 0x0000001800048947 */ /* 0x000fea0003800000 */
[----:B------:R-:W-:Y:S01]  /*0ea0*/  UMOV UR4, URZ ;  /* 0x000000ff00047c82 */ /* 0x000fe20008000000 */
[----:B------:R-:W-:Y:S01]  /*0eb0*/  UMOV UR5, URZ ;  /* 0x000000ff00057c82 */ /* 0x000fe20008000000 */
[----:B------:R-:W-:Y:S02]  /*0ec0*/  IMAD.MOV.U32 R18, RZ, RZ, RZ ;  /* 0x000000ffff127224 */ /* 0x000fe400078e00ff */
[----:B-1----:R-:W-:Y:S02]  /*0ed0*/  IMAD.MOV.U32 R5, RZ, RZ, RZ ;  /* 0x000000ffff057224 */ /* 0x002fe400078e00ff */
[----:B------:R-:W-:Y:S02]  /*0ee0*/  IMAD.U32 R3, RZ, RZ, UR4 ;  /* 0x00000004ff037e24 */ /* 0x000fe4000f8e00ff */
[----:B------:R-:W-:Y:S02]  /*0ef0*/  IMAD.U32 R2, RZ, RZ, UR5 ;  /* 0x00000005ff027e24 */ /* 0x000fe4000f8e00ff */
[----:B------:R-:W-:-:S02]  /*0f00*/  IMAD.U32 R7, RZ, RZ, UR4 ;  /* 0x00000004ff077e24 */ /* 0x000fc4000f8e00ff */
[----:B------:R-:W-:-:S07]  /*0f10*/  IMAD.U32 R6, RZ, RZ, UR5 ;  /* 0x00000005ff067e24 */ /* 0x000fce000f8e00ff */
.L_x_7:
[----:B------:R-:W-:-:S06]  /*0f20*/  IMAD R17, R18, 0x4, R1 ;  /* 0x0000000412117824 */ /* 0x000fcc00078e0201 */
[----:B------:R-:W5:Y:S01]  /*0f30*/  LDL R17, [R17+0x4] ;  /* 0x0000040011117983 */ /* 0x000f620000100800 */
[----:B------:R-:W-:Y:S01]  /*0f40*/  IMAD.SHL.U32 R19, R18, 0x20, RZ ;  /* 0x0000002012137824 */ /* 0x000fe200078e00ff */
[----:B------:R-:W-:-:S06]  /*0f50*/  UMOV UR4, URZ ;  /* 0x000000ff00047c82 */ /* 0x000fcc0008000000 */
.L_x_6:
        /* <DEDUP_REMOVED lines=181> */
[----:B------:R-:W-:Y:S05]  /*1ab0*/  @P0 BRA `(.L_x_3) ;  /* 0x0000000800fc0947 */ /* 0x000fea0003800000 */
[----:B------:R-:W-:Y:S01]  /*1ac0*/  UMOV UR4, URZ ;  /* 0x000000ff00047c82 */ /* 0x000fe20008000000 */
[----:B------:R-:W-:Y:S01]  /*1ad0*/  UMOV UR5, URZ ;  /* 0x000000ff00057c82 */ /* 0x000fe20008000000 */
[----:B------:R-:W-:Y:S02]  /*1ae0*/  IMAD.MOV.U32 R18, RZ, RZ, RZ ;  /* 0x000000ffff127224 */ /* 0x000fe400078e00ff */
[----:B--2---:R-:W-:Y:S02]  /*1af0*/  IMAD.MOV.U32 R5, RZ, RZ, RZ ;  /* 0x000000ffff057224 */ /* 0x004fe400078e00ff */
[----:B------:R-:W-:Y:S02]  /*1b00*/  IMAD.U32 R3, RZ, RZ, UR4 ;  /* 0x00000004ff037e24 */ /* 0x000fe4000f8e00ff */
[----:B------:R-:W-:Y:S02]  /*1b10*/  IMAD.U32 R2, RZ, RZ, UR5 ;  /* 0x00000005ff027e24 */ /* 0x000fe4000f8e00ff */
[----:B------:R-:W-:-:S02]  /*1b20*/  IMAD.U32 R7, RZ, RZ, UR4 ;  /* 0x00000004ff077e24 */ /* 0x000fc4000f8e00ff */
[----:B------:R-:W-:-:S07]  /*1b30*/  IMAD.U32 R6, RZ, RZ, UR5 ;  /* 0x00000005ff067e24 */ /* 0x000fce000f8e00ff */
.L_x_9:
[----:B------:R-:W-:-:S06]  /*1b40*/  IMAD R17, R18, 0x4, R1 ;  /* 0x0000000412117824 */ /* 0x000fcc00078e0201 */
[----:B------:R-:W5:Y:S01]  /*1b50*/  LDL R17, [R17+0x4] ;  /* 0x0000040011117983 */ /* 0x000f620000100800 */
[----:B------:R-:W-:Y:S01]  /*1b60*/  IMAD.SHL.U32 R19, R18, 0x20, RZ ;  /* 0x0000002012137824 */ /* 0x000fe200078e00ff */
[----:B------:R-:W-:-:S06]  /*1b70*/  UMOV UR4, URZ ;  /* 0x000000ff00047c82 */ /* 0x000fcc0008000000 */
.L_x_8:
        /* <DEDUP_REMOVED lines=10> */
[----:B------:R-:W4:Y:S04]  /*1c20*/  @!P0 LDG.E.CONSTANT R20, desc[UR8][R12.64] ;  /* 0x000000080c148981 */ /* 0x000f28000c1e9900 */
[----:B------:R-:W4:Y:S04]  /*1c30*/  @P3 LDG.E.CONSTANT R21, desc[UR8][R12.64+0x4c] ;  /* 0x00004c080c153981 */ /* 0x000f28000c1e9900 */
[----:B------:R-:W4:Y:S04]  /*1c40*/  @!P0 LDG.E.CONSTANT R23, desc[UR8][R12.64+0xc] ;  /* 0x00000c080c178981 */ /* 0x000f28000c1e9900 */
[----:B------:R-:W4:Y:S01]  /*1c50*/  @P4 LDG.E.CONSTANT R25, desc[UR8][R12.64+0x54] ;  /* 0x000054080c194981 */ /* 0x000f22000c1e9900 */
[----:B--2---:R-:W-:-:S03]  /*1c60*/  @!P0 LOP3.LUT R3, R3, R22, RZ, 0x3c, !PT ;  /* 0x0000001603038212 */ /* 0x004fc600078e3cff */
[----:B------:R-:W2:Y:S01]  /*1c70*/  @P4 LDG.E.CONSTANT R22, desc[UR8][R12.64+0x60] ;  /* 0x000060080c164981 */ /* 0x000ea2000c1e9900 */
[----:B---3--:R-:W-:-:S03]  /*1c80*/  @P1 LOP3.LUT R3, R3, R26, RZ, 0x3c, !PT ;  /* 0x0000001a03031212 */ /* 0x008fc600078e3cff */
[----:B------:R-:W3:Y:S01]  /*1c90*/  @P5 LDG.E.CONSTANT R26, desc[UR8][R12.64+0x74] ;  /* 0x000074080c1a5981 */ /* 0x000ee2000c1e9900 */
[----:B----4-:R-:W-:Y:S02]  /*1ca0*/  @P2 LOP3.LUT R3, R3, R28, RZ, 0x3c, !PT ;  /* 0x0000001c03032212 */ /* 0x010fe400078e3cff */
[----:B------:R-:W-:Y:S02]  /*1cb0*/  @!P0 LOP3.LUT R5, R5, R20, RZ, 0x3c, !PT ;  /* 0x0000001405058212 */ /* 0x000fe400078e3cff */
[----:B------:R-:W4:Y:S01]  /*1cc0*/  @!P0 LDG.E.CONSTANT R20, desc[UR8][R12.64+0x8] ;  /* 0x000008080c148981 */ /* 0x000f22000c1e9900 */
[----:B------:R-:W-:-:S03]  /*1cd0*/  @P3 LOP3.LUT R3, R3, R21, RZ, 0x3c, !PT ;  /* 0x0000001503033212 */ /* 0x000fc600078e3cff */
[----:B------:R-:W3:Y:S01]  /*1ce0*/  @!P0 LDG.E.CONSTANT R21, desc[UR8][R12.64+0x4] ;  /* 0x000004080c158981 */ /* 0x000ee2000c1e9900 */
[----:B------:R-:W-:-:S03]  /*1cf0*/  @!P0 LOP3.LUT R2, R2, R23, RZ, 0x3c, !PT ;  /* 0x0000001702028212 */ /* 0x000fc600078e3cff */
[----:B------:R-:W3:Y:S01]  /*1d00*/  @P1 LDG.E.CONSTANT R23, desc[UR8][R12.64+0x20] ;  /* 0x000020080c171981 */ /* 0x000ee2000c1e9900 */
[----:B--2---:R-:W-:-:S03]  /*1d10*/  @P4 LOP3.LUT R3, R3, R22, RZ, 0x3c, !PT ;  /* 0x0000001603034212 */ /* 0x004fc600078e3cff */
[----:B------:R-:W2:Y:S01]  /*1d20*/  @P1 LDG.E.CONSTANT R22, desc[UR8][R12.64+0x1c] ;  /* 0x00001c080c161981 */ /* 0x000ea2000c1e9900 */
[----:B----4-:R-:W-:-:S03]  /*1d30*/  @!P0 LOP3.LUT R7, R7, R20, RZ, 0x3c, !PT ;  /* 0x0000001407078212 */ /* 0x010fc600078e3cff */
[----:B------:R-:W4:Y:S01]  /*1d40*/  @P1 LDG.E.CONSTANT R20, desc[UR8][R12.64+0x14] ;  /* 0x000014080c141981 */ /* 0x000f22000c1e9900 */
[----:B---3--:R-:W-:-:S03]  /*1d50*/  @!P0 LOP3.LUT R6, R6, R21, RZ, 0x3c, !PT ;  /* 0x0000001506068212 */ /* 0x008fc600078e3cff */
[----:B------:R-:W3:Y:S01]  /*1d60*/  @P1 LDG.E.CONSTANT R21, desc[UR8][R12.64+0x18] ;  /* 0x000018080c151981 */ /* 0x000ee2000c1e9900 */
[----:B------:R-:W-:-:S03]  /*1d70*/  @P5 LOP3.LUT R3, R3, R26, RZ, 0x3c, !PT ;  /* 0x0000001a03035212 */ /* 0x000fc600078e3cff */
[----:B------:R-:W3:Y:S01]  /*1d80*/  @P6 LDG.E.CONSTANT R26, desc[UR8][R12.64+0x88] ;  /* 0x000088080c1a6981 */ /* 0x000ee2000c1e9900 */
[----:B------:R-:W-:-:S03]  /*1d90*/  @P1 LOP3.LUT R2, R2, R23, RZ, 0x3c, !PT ;  /* 0x0000001702021212 */ /* 0x000fc600078e3cff */
[----:B------:R-:W3:Y:S01]  /*1da0*/  @P2 LDG.E.CONSTANT R23, desc[UR8][R12.64+0x34] ;  /* 0x000034080c172981 */ /* 0x000ee2000c1e9900 */
[----:B--2---:R-:W-:-:S03]  /*1db0*/  @P1 LOP3.LUT R7, R7, R22, RZ, 0x3c, !PT ;  /* 0x0000001607071212 */ /* 0x004fc600078e3cff */
[----:B------:R-:W2:Y:S01]  /*1dc0*/  @P2 LDG.E.CONSTANT R22, desc[UR8][R12.64+0x30] ;  /* 0x000030080c162981 */ /* 0x000ea2000c1e9900 */
[----:B----4-:R-:W-:-:S03]  /*1dd0*/  @P1 LOP3.LUT R5, R5, R20, RZ, 0x3c, !PT ;  /* 0x0000001405051212 */ /* 0x010fc600078e3cff */
[----:B------:R-:W4:Y:S01]  /*1de0*/  @P2 LDG.E.CONSTANT R20, desc[UR8][R12.64+0x28] ;  /* 0x000028080c142981 */ /* 0x000f22000c1e9900 */
[----:B---3--:R-:W-:-:S03]  /*1df0*/  @P1 LOP3.LUT R6, R6, R21, RZ, 0x3c, !PT ;  /* 0x0000001506061212 */ /* 0x008fc600078e3cff */
        /* <DEDUP_REMOVED lines=21> */
[----:B------:R-:W-:Y:S02]  /*1f50*/  @P4 LOP3.LUT R6, R6, R25, RZ, 0x3c, !PT ;  /* 0x0000001906064212 */ /* 0x000fe400078e3cff */
[----:B------:R-:W-:Y:S01]  /*1f60*/  LOP3.LUT P0, RZ, R24, 0x80, RZ, 0xc0, !PT ;  /* 0x0000008018ff7812 */ /* 0x000fe2000780c0ff */
        /* <DEDUP_REMOVED lines=20> */
[----:B------:R-:W-:Y:S02]  /*20b0*/  @P0 LOP3.LUT R3, R3, R26, RZ, 0x3c, !PT ;  /* 0x0000001a03030212 */ /* 0x000fe400078e3cff */
[----:B------:R-:W-:Y:S02]  /*20c0*/  @P0 LOP3.LUT R2, R2, R23, RZ, 0x3c, !PT ;  /* 0x0000001702020212 */ /* 0x000fe400078e3cff */
[----:B--2---:R-:W-:Y:S02]  /*20d0*/  @P0 LOP3.LUT R7, R7, R22, RZ, 0x3c, !PT ;  /* 0x0000001607070212 */ /* 0x004fe400078e3cff */
[----:B----4-:R-:W-:Y:S02]  /*20e0*/  @P0 LOP3.LUT R5, R5, R20, RZ, 0x3c, !PT ;  /* 0x0000001405050212 */ /* 0x010fe400078e3cff */
[----:B---3--:R-:W-:-:S02]  /*20f0*/  @P0 LOP3.LUT R6, R6, R21, RZ, 0x3c, !PT ;  /* 0x0000001506060212 */ /* 0x008fc400078e3cff */
[----:B------:R-:W-:-:S13]  /*2100*/  R2P PR, R24.B1, 0x7f ;  /* 0x0000007f18007804 */ /* 0x000fda0000001000 */
[----:B------:R-:W2:Y:S04]  /*2110*/  @P0 LDG.E.CONSTANT R20, desc[UR8][R12.64+0xa0] ;  /* 0x0000a0080c140981 */ /* 0x000ea8000c1e9900 */
[----:B------:R-:W3:Y:S04]  /*2120*/  @P0 LDG.E.CONSTANT R22, desc[UR8][R12.64+0xa8] ;  /* 0x0000a8080c160981 */ /* 0x000ee8000c1e9900 */
[----:B------:R-:W4:Y:S04]  /*2130*/  @P0 LDG.E.CONSTANT R21, desc[UR8][R12.64+0xa4] ;  /* 0x0000a4080c150981 */ /* 0x000f28000c1e9900 */
        /* <DEDUP_REMOVED lines=13> */
[----:B--2---:R-:W-:Y:S02]  /*2210*/  @P0 LOP3.LUT R3, R3, R20, RZ, 0x3c, !PT ;  /* 0x0000001403030212 */ /* 0x004fe400078e3cff */
[----:B------:R-:W-:Y:S01]  /*2220*/  LOP3.LUT P0, RZ, R24, 0x8000, RZ, 0xc0, !PT ;  /* 0x0000800018ff7812 */ /* 0x000fe2000780c0ff */
[----:B------:R-:W2:Y:S01]  /*2230*/  @P2 LDG.E.CONSTANT R20, desc[UR8][R12.64+0xd8] ;  /* 0x0000d8080c142981 */ /* 0x000ea2000c1e9900 */
[----:B---3--:R-:W-:-:S03]  /*2240*/  @P1 LOP3.LUT R5, R5, R22, RZ, 0x3c, !PT ;  /* 0x0000001605051212 */ /* 0x008fc600078e3cff */
[----:B------:R-:W3:Y:S04]  /*2250*/  @P1 LDG.E.CONSTANT R22, desc[UR8][R12.64+0xc4] ;  /* 0x0000c4080c161981 */ /* 0x000ee8000c1e9900 */
[----:B------:R-:W2:Y:S01]  /*2260*/  @P2 LDG.E.CONSTANT R24, desc[UR8][R12.64+0xc8] ;  /* 0x0000c8080c182981 */ /* 0x000ea2000c1e9900 */
[----:B------:R-:W-:Y:S02]  /*2270*/  @P1 LOP3.LUT R6, R6, R25, RZ, 0x3c, !PT ;  /* 0x0000001906061212 */ /* 0x000fe400078e3cff */
[----:B----4-:R-:W-:Y:S01]  /*2280*/  @P1 LOP3.LUT R2, R2, R21, RZ, 0x3c, !PT ;  /* 0x0000001502021212 */ /* 0x010fe200078e3cff */
[----:B------:R-:W4:Y:S01]  /*2290*/  @P2 LDG.E.CONSTANT R25, desc[UR8][R12.64+0xd4] ;  /* 0x0000d4080c192981 */ /* 0x000f22000c1e9900 */
[----:B------:R-:W-:-:S03]  /*22a0*/  @P2 LOP3.LUT R6, R6, R23, RZ, 0x3c, !PT ;  /* 0x0000001706062212 */ /* 0x000fc600078e3cff */
[----:B------:R-:W4:Y:S01]  /*22b0*/  @P3 LDG.E.CONSTANT R21, desc[UR8][R12.64+0xe0] ;  /* 0x0000e0080c153981 */ /* 0x000f22000c1e9900 */
[----:B------:R-:W-:-:S03]  /*22c0*/  @P2 LOP3.LUT R7, R7, R26, RZ, 0x3c, !PT ;  /* 0x0000001a07072212 */ /* 0x000fc600078e3cff */
[----:B------:R-:W4:Y:S04]  /*22d0*/  @P3 LDG.E.CONSTANT R23, desc[UR8][R12.64+0xe8] ;  /* 0x0000e8080c173981 */ /* 0x000f28000c1e9900 */
[----:B------:R-:W4:Y:S01]  /*22e0*/  @P3 LDG.E.CONSTANT R26, desc[UR8][R12.64+0xec] ;  /* 0x0000ec080c1a3981 */ /* 0x000f22000c1e9900 */
[----:B---3--:R-:W-:-:S03]  /*22f0*/  @P1 LOP3.LUT R3, R3, R22, RZ, 0x3c, !PT ;  /* 0x0000001603031212 */ /* 0x008fc600078e3cff */
[----:B------:R-:W3:Y:S01]  /*2300*/  @P3 LDG.E.CONSTANT R22, desc[UR8][R12.64+0xdc] ;  /* 0x0000dc080c163981 */ /* 0x000ee2000c1e9900 */
[----:B--2---:R-:W-:-:S03]  /*2310*/  @P2 LOP3.LUT R5, R5, R24, RZ, 0x3c, !PT ;  /* 0x0000001805052212 */ /* 0x004fc600078e3cff */
[----:B------:R-:W2:Y:S01]  /*2320*/  @P3 LDG.E.CONSTANT R24, desc[UR8][R12.64+0xe4] ;  /* 0x0000e4080c183981 */ /* 0x000ea2000c1e9900 */
[----:B------:R-:W-:Y:S02]  /*2330*/  @P2 LOP3.LUT R3, R3, R20, RZ, 0x3c, !PT ;  /* 0x0000001403032212 */ /* 0x000fe400078e3cff */
[----:B----4-:R-:W-:Y:S01]  /*2340*/  @P2 LOP3.LUT R2, R2, R25, RZ, 0x3c, !PT ;  /* 0x0000001902022212 */ /* 0x010fe200078e3cff */
[----:B------:R-:W4:Y:S01]  /*2350*/  @P4 LDG.E.CONSTANT R20, desc[UR8][R12.64+0xf0] ;  /* 0x0000f0080c144981 */ /* 0x000f22000c1e9900 */
[----:B------:R-:W-:-:S03]  /*2360*/  @P3 LOP3.LUT R6, R6, R21, RZ, 0x3c, !PT ;  /* 0x0000001506063212 */ /* 0x000fc600078e3cff */
        /* <DEDUP_REMOVED lines=10> */
[----:B----4-:R-:W-:-:S03]  /*2410*/  @P4 LOP3.LUT R5, R5, R20, RZ, 0x3c, !PT ;  /* 0x0000001405054212 */ /* 0x010fc600078e3cff */
[----:B------:R-:W4:Y:S01]  /*2420*/  @P5 LDG.E.CONSTANT R20, desc[UR8][R12.64+0x10c] ;  /* 0x00010c080c145981 */ /* 0x000f22000c1e9900 */
[----:B------:R-:W-:-:S03]  /*2430*/  @P4 LOP3.LUT R6, R6, R21, RZ, 0x3c, !PT ;  /* 0x0000001506064212 */ /* 0x000fc600078e3cff */
[----:B------:R-:W4:Y:S01]  /*2440*/  @P5 LDG.E.CONSTANT R21, desc[UR8][R12.64+0x110] ;  /* 0x000110080c155981 */ /* 0x000f22000c1e9900 */
[----:B------:R-:W-:-:S03]  /*2450*/  @P4 LOP3.LUT R2, R2, R23, RZ, 0x3c, !PT ;  /* 0x0000001702024212 */ /* 0x000fc600078e3cff */
[----:B------:R-:W4:Y:S01]  /*2460*/  @P6 LDG.E.CONSTANT R23, desc[UR8][R12.64+0x11c] ;  /* 0x00011c080c176981 */ /* 0x000f22000c1e9900 */
[----:B------:R-:W-:-:S03]  /*2470*/  @P5 LOP3.LUT R5, R5, R26, RZ, 0x3c, !PT ;  /* 0x0000001a05055212 */ /* 0x000fc600078e3cff */
        /* <DEDUP_REMOVED lines=9> */
[----:B------:R-:W4:Y:S04]  /*2510*/  @P6 LDG.E.CONSTANT R21, desc[UR8][R12.64+0x124] ;  /* 0x000124080c156981 */ /* 0x000f28000c1e9900 */
[----:B------:R-:W4:Y:S01]  /*2520*/  @P6 LDG.E.CONSTANT R20, desc[UR8][R12.64+0x128] ;  /* 0x000128080c146981 */ /* 0x000f22000c1e9900 */
[----:B------:R-:W-:Y:S02]  /*2530*/  @P6 LOP3.LUT R6, R6, R23, RZ, 0x3c, !PT ;  /* 0x0000001706066212 */ /* 0x000fe400078e3cff */
[----:B------:R-:W-:Y:S01]  /*2540*/  @P6 LOP3.LUT R7, R7, R26, RZ, 0x3c, !PT ;  /* 0x0000001a07076212 */ /* 0x000fe200078e3cff */
[----:B------:R-:W4:Y:S04]  /*2550*/  @P0 LDG.E.CONSTANT R23, desc[UR8][R12.64+0x130] ;  /* 0x000130080c170981 */ /* 0x000f28000c1e9900 */
[----:B------:R-:W4:Y:S01]  /*2560*/  @P0 LDG.E.CONSTANT R26, desc[UR8][R12.64+0x13c] ;  /* 0x00013c080c1a0981 */ /* 0x000f22000c1e9900 */
[----:B---3--:R-:W-:-:S03]  /*2570*/  @P5 LOP3.LUT R3, R3, R22, RZ, 0x3c, !PT ;  /* 0x0000001603035212 */ /* 0x008fc600078e3cff */
[----:B------:R-:W3:Y:S01]  /*2580*/  @P0 LDG.E.CONSTANT R22, desc[UR8][R12.64+0x12c] ;  /* 0x00012c080c160981 */ /* 0x000ee2000c1e9900 */
[----:B--2---:R-:W-:-:S03]  /*2590*/  @P6 LOP3.LUT R5, R5, R24, RZ, 0x3c, !PT ;  /* 0x0000001805056212 */ /* 0x004fc600078e3cff */
[----:B------:R-:W2:Y:S01]  /*25a0*/  @P0 LDG.E.CONSTANT R24, desc[UR8][R12.64+0x134] ;  /* 0x000134080c180981 */ /* 0x000ea2000c1e9900 */
[----:B------:R-:W-:-:S04]  /*25b0*/  UIADD3 UR4, UPT, UPT, UR4, 0x10, URZ ;  /* 0x0000001004047890 */ /* 0x000fc8000fffe0ff */
[----:B------:R-:W-:Y:S01]  /*25c0*/  UISETP.NE.AND UP0, UPT, UR4, 0x20, UPT ;  /* 0x000000200400788c */ /* 0x000fe2000bf05270 */
[----:B----4-:R-:W-:Y:S02]  /*25d0*/  @P6 LOP3.LUT R2, R2, R21, RZ, 0x3c, !PT ;  /* 0x0000001502026212 */ /* 0x010fe400078e3cff */
[----:B------:R-:W-:Y:S02]  /*25e0*/  @P6 LOP3.LUT R3, R3, R20, RZ, 0x3c, !PT ;  /* 0x0000001403036212 */ /* 0x000fe400078e3cff */
[----:B------:R-:W-:Y:S02]  /*25f0*/  @P0 LOP3.LUT R2, R2, R25, RZ, 0x3c, !PT ;  /* 0x0000001902020212 */ /* 0x000fe400078e3cff */
[----:B------:R-:W-:Y:S02]  /*2600*/  @P0 LOP3.LUT R6, R6, R23, RZ, 0x3c, !PT ;  /* 0x0000001706060212 */ /* 0x000fe400078e3cff */
[----:B------:R-:W-:Y:S02]  /*2610*/  @P0 LOP3.LUT R3, R3, R26, RZ, 0x3c, !PT ;  /* 0x0000001a03030212 */ /* 0x000fe400078e3cff */
[----:B---3--:R-:W-:-:S02]  /*2620*/  @P0 LOP3.LUT R5, R5, R22, RZ, 0x3c, !PT ;  /* 0x0000001605050212 */ /* 0x008fc400078e3cff */
[----:B--2---:R-:W-:Y:S01]  /*2630*/  @P0 LOP3.LUT R7, R7, R24, RZ, 0x3c, !PT ;  /* 0x0000001807070212 */ /* 0x004fe200078e3cff */
[----:B------:R-:W-:Y:S06]  /*2640*/  BRA.U UP0, `(.L_x_8) ;  /* 0xfffffff5004c7547 */ /* 0x000fec000b83ffff */
[----:B------:R-:W-:-:S05]  /*2650*/  VIADD R18, R18, 0x1 ;  /* 0x0000000112127836 */ /* 0x000fca0000000000 */
[----:B------:R-:W-:-:S13]  /*2660*/  ISETP.NE.AND P0, PT, R18, 0x5, PT ;  /* 0x000000051200780c */ /* 0x000fda0003f05270 */
[----:B------:R-:W-:Y:S05]  /*2670*/  @P0 BRA `(.L_x_9) ;  /* 0xfffffff400300947 */ /* 0x000fea000383ffff */
[----:B------:R3:W-:Y:S04]  /*2680*/  STL [R1+0x4], R5 ;  /* 0x0000040501007387 */ /* 0x0007e80000100800 */
[----:B------:R3:W-:Y:S04]  /*2690*/  STL.64 [R1+0x8], R6 ;  /* 0x0000080601007387 */ /* 0x0007e80000100a00 */
[----:B------:R3:W-:Y:S02]  /*26a0*/  STL.64 [R1+0x10], R2 ;  /* 0x0000100201007387 */ /* 0x0007e40000100a00 */
.L_x_3:
[----:B------:R-:W-:Y:S05]  /*26b0*/  BSYNC.RECONVERGENT B1 ;  /* 0x0000000000017941 */ /* 0x000fea0003800200 */
.L_x_2:
[----:B------:R-:W-:Y:S01]  /*26c0*/  ISETP.GT.U32.AND P0, PT, R15, 0x3, PT ;  /* 0x000000030f00780c */ /* 0x000fe20003f04070 */
[----:B------:R-:W-:Y:S01]  /*26d0*/  VIADD R9, R9, 0x1 ;  /* 0x0000000109097836 */ /* 0x000fe20000000000 */
[--C-:B------:R-:W-:Y:S02]  /*26e0*/  SHF.R.U64 R15, R15, 0x2, R14.reuse ;  /* 0x000000020f0f7819 */ /* 0x100fe4000000120e */
[----:B------:R-:W-:Y:S02]  /*26f0*/  ISETP.GT.U32.AND.EX P0, PT, R14, RZ, PT, P0 ;  /* 0x000000ff0e00720c */ /* 0x000fe40003f04100 */
[----:B------:R-:W-:-:S11]  /*2700*/  SHF.R.U32.HI R14, RZ, 0x2, R14 ;  /* 0x00000002ff0e7819 */ /* 0x000fd6000001160e */
[----:B------:R-:W-:Y:S05]  /*2710*/  @P0 BRA `(.L_x_10) ;  /* 0xffffffd800cc0947 */ /* 0x000fea000383ffff */
.L_x_1:
[----:B------:R-:W-:Y:S05]  /*2720*/  BSYNC.RECONVERGENT B0 ;  /* 0x0000000000007941 */ /* 0x000fea0003800200 */
.L_x_0:
[----:B0-----:R-:W0:Y:S01]  /*2730*/  S2R R10, SR_TID.X ;  /* 0x00000000000a7919 */ /* 0x001e220000002100 */
[----:B------:R-:W4:Y:S01]  /*2740*/  LDC.64 R12, c[0x0][0x380] ;  /* 0x0000e000ff0c7b82 */ /* 0x000f220000000a00 */
[----:B------:R-:W1:Y:S01]  /*2750*/  LDCU UR5, c[0x0][0x388] ;  /* 0x00007100ff0577ac */ /* 0x000e620008000800 */
[----:B----4-:R-:W-:-:S04]  /*2760*/  IMAD.WIDE.U32 R12, R0, 0x400, R12 ;  /* 0x00000400000c7825 */ /* 0x010fc800078e000c */
[----:B0-----:R-:W-:-:S05]  /*2770*/  IMAD.WIDE.U32 R12, R10, 0x4, R12 ;  /* 0x000000040a0c7825 */ /* 0x001fca00078e000c */
[----:B------:R0:W5:Y:S01]  /*2780*/  LDG.E.CONSTANT R24, desc[UR8][R12.64] ;  /* 0x000000080c187981 */ /* 0x000162000c1e9900 */
[----:B-1----:R-:W-:Y:S01]  /*2790*/  UISETP.GE.U32.AND UP0, UPT, UR5, 0x2, UPT ;  /* 0x000000020500788c */ /* 0x002fe2000bf06070 */
[----:B------:R-:W-:-:S08]  /*27a0*/  VIADD R11, R8, 0x1 ;  /* 0x00000001080b7836 */ /* 0x000fd00000000000 */
[----:B0-----:R-:W-:Y:S05]  /*27b0*/  BRA.U !UP0, `(.L_x_11) ;  /* 0x0000001108ac7547 */ /* 0x001fea000b800000 */
[----:B------:R-:W-:Y:S01]  /*27c0*/  UIADD3 UR4, UPT, UPT, UR5, -0x1, URZ ;  /* 0xffffffff05047890 */ /* 0x000fe2000fffe0ff */
[----:B-----5:R-:W-:Y:S01]  /*27d0*/  SHF.R.S32.HI R17, RZ, 0x1f, R24 ;  /* 0x0000001fff117819 */ /* 0x020fe20000011418 */
[----:B------:R-:W-:Y:S01]  /*27e0*/  UIADD3 UR5, UPT, UPT, UR5, -0x2, URZ ;  /* 0xfffffffe05057890 */ /* 0x000fe2000fffe0ff */
[----:B------:R-:W-:Y:S01]  /*27f0*/  IMAD.MOV.U32 R18, RZ, RZ, R11 ;  /* 0x000000ffff127224 */ /* 0x000fe200078e000b */
[----:B------:R-:W-:Y:S01]  /*2800*/  ULOP3.LUT UR6, UR4, 0x3, URZ, 0xc0, !UPT ;  /* 0x0000000304067892 */ /* 0x000fe2000f8ec0ff */
[----:B------:R-:W-:Y:S01]  /*2810*/  IMAD.MOV.U32 R20, RZ, RZ, RZ ;  /* 0x000000ffff147224 */ /* 0x000fe200078e00ff */
[----:B------:R-:W-:-:S09]  /*2820*/  UISETP.GE.U32.AND UP0, UPT, UR5, 0x3, UPT ;  /* 0x000000030500788c */ /* 0x000fd2000bf06070 */
[----:B------:R-:W-:Y:S05]  /*2830*/  BRA.U !UP0, `(.L_x_12) ;  /* 0x0000000d08807547 */ /* 0x000fea000b800000 */
[----:B------:R-:W-:Y:S01]  /*2840*/  ULOP3.LUT UR4, UR4, 0xfffffffc, URZ, 0xc0, !UPT ;  /* 0xfffffffc04047892 */ /* 0x000fe2000f8ec0ff */
[C---:B------:R-:W-:Y:S02]  /*2850*/  VIADD R15, R16.reuse, 0xd9dc6bdd ;  /* 0xd9dc6bdd100f7836 */ /* 0x040fe40000000000 */
[C---:B------:R-:W-:Y:S01]  /*2860*/  VIADD R22, R16.reuse, 0xda0cfb2c ;  /* 0xda0cfb2c10167836 */ /* 0x040fe20000000000 */
[----:B------:R-:W-:Y:S01]  /*2870*/  UIADD3 UR4, UPT, UPT, -UR4, URZ, URZ ;  /* 0x000000ff04047290 */ /* 0x000fe2000fffe1ff */
[C---:B------:R-:W-:Y:S02]  /*2880*/  VIADD R14, R16.reuse, 0xda077367 ;  /* 0xda077367100e7836 */ /* 0x040fe40000000000 */
[C---:B------:R-:W-:Y:S02]  /*2890*/  VIADD R13, R16.reuse, 0xda01eba2 ;  /* 0xda01eba2100d7836 */ /* 0x040fe40000000000 */
[----:B------:R-:W-:Y:S02]  /*28a0*/  VIADD R4, R16, 0xd9fc63dd ;  /* 0xd9fc63dd10047836 */ /* 0x000fe40000000000 */
[----:B------:R-:W-:-:S02]  /*28b0*/  IMAD.MOV.U32 R18, RZ, RZ, R11 ;  /* 0x000000ffff127224 */ /* 0x000fc400078e000b */
[----:B------:R-:W-:-:S07]  /*28c0*/  IMAD.MOV.U32 R20, RZ, RZ, RZ ;  /* 0x000000ffff147224 */ /* 0x000fce00078e00ff */
.L_x_13:
[----:B------:R-:W-:Y:S01]  /*28d0*/  SHF.R.U32.HI R12, RZ, 0x2, R5 ;  /* 0x00000002ff0c7819 */ /* 0x000fe20000011605 */
[----:B------:R-:W-:Y:S01]  /*28e0*/  IMAD.MOV.U32 R16, RZ, RZ, R24 ;  /* 0x000000ffff107224 */ /* 0x000fe200078e0018 */
[----:B------:R-:W-:Y:S02]  /*28f0*/  UIADD3 UR4, UPT, UPT, UR4, 0x4, URZ ;  /* 0x0000000404047890 */ /* 0x000fe4000fffe0ff */
[----:B------:R-:W-:Y:S01]  /*2900*/  LOP3.LUT R12, R12, R5, RZ, 0x3c, !PT ;  /* 0x000000050c0c7212 */ /* 0x000fe200078e3cff */
[----:B--23--:R-:W-:Y:S01]  /*2910*/  IMAD.SHL.U32 R5, R3, 0x10, RZ ;  /* 0x0000001003057824 */ /* 0x00cfe200078e00ff */
[----:B------:R-:W-:-:S03]  /*2920*/  UISETP.NE.AND UP0, UPT, UR4, URZ, UPT ;  /* 0x000000ff0400728c */ /* 0x000fc6000bf05270 */
[----:B------:R-:W-:-:S05]  /*2930*/  IMAD.SHL.U32 R9, R12, 0x2, RZ ;  /* 0x000000020c097824 */ /* 0x000fca00078e00ff */
[----:B------:R-:W-:-:S04]  /*2940*/  LOP3.LUT R12, R12, R9, R5, 0x96, !PT ;  /* 0x000000090c0c7212 */ /* 0x000fc800078e9605 */
[----:B------:R-:W-:-:S05]  /*2950*/  LOP3.LUT R9, R12, R3, RZ, 0x3c, !PT ;  /* 0x000000030c097212 */ /* 0x000fca00078e3cff */
[----:B------:R-:W-:Y:S02]  /*2960*/  IMAD.IADD R5, R9, 0x1, R4 ;  /* 0x0000000109057824 */ /* 0x000fe400078e0204 */
[----:B------:R-:W-:Y:S02]  /*2970*/  VIADD R4, R4, 0x161f14 ;  /* 0x00161f1404047836 */ /* 0x000fe40000000000 */
[----:B------:R-:W-:-:S04]  /*2980*/  IMAD.HI.U32 R12, R5, 0x400c03, RZ ;  /* 0x00400c03050c7827 */ /* 0x000fc800078e00ff */
[----:B------:R-:W-:-:S05]  /*2990*/  IMAD.IADD R5, R5, 0x1, -R12 ;  /* 0x0000000105057824 */ /* 0x000fca00078e0a0c */
[----:B------:R-:W-:-:S04]  /*29a0*/  LEA.HI R5, R5, R12, RZ, 0x1f ;  /* 0x0000000c05057211 */ /* 0x000fc800078ff8ff */
[----:B------:R-:W-:-:S05]  /*29b0*/  SHF.R.U32.HI R12, RZ, 0x15, R5 ;  /* 0x00000015ff0c7819 */ /* 0x000fca0000011605 */
[----:B------:R-:W-:-:S04]  /*29c0*/  IMAD R12, R12, -0x3ff001, R9 ;  /* 0xffc00fff0c0c7824 */ /* 0x000fc800078e0209 */
[----:B------:R-:W-:-:S04]  /*29d0*/  IMAD.IADD R5, R12, 0x1, R15 ;  /* 0x000000010c057824 */ /* 0x000fc800078e020f */
[----:B------:R-:W-:Y:S01]  /*29e0*/  IMAD R12, R20, R5, RZ ;  /* 0x00000005140c7224 */ /* 0x000fe200078e02ff */
[----:B------:R-:W-:Y:S01]  /*29f0*/  SHF.R.S32.HI R19, RZ, 0x1f, R5 ;  /* 0x0000001fff137819 */ /* 0x000fe20000011405 */
[----:B------:R-:W-:Y:S01]  /*2a00*/  IMAD.WIDE.U32 R16, R5, R18, R16 ;  /* 0x0000001205107225 */ /* 0x000fe200078e0010 */
[----:B------:R-:W-:-:S03]  /*2a10*/  SHF.R.U32.HI R5, RZ, 0x2, R6 ;  /* 0x00000002ff057819 */ /* 0x000fc60000011606 */
[----:B------:R-:W-:Y:S01]  /*2a20*/  IMAD R19, R19, R18, R12 ;  /* 0x0000001213137224 */ /* 0x000fe200078e020c */
[----:B------:R-:W-:Y:S01]  /*2a30*/  LOP3.LUT R12, R5, R6, RZ, 0x3c, !PT ;  /* 0x00000006050c7212 */ /* 0x000fe200078e3cff */
[----:B------:R-:W-:-:S04]  /*2a40*/  IMAD.WIDE.U32 R28, R16, 0x60148461, RZ ;  /* 0x60148461101c7825 */ /* 0x000fc800078e00ff */
[----:B------:R-:W-:Y:S02]  /*2a50*/  IMAD.IADD R17, R17, 0x1, R19 ;  /* 0x0000000111117824 */ /* 0x000fe400078e0213 */
[----:B------:R-:W-:Y:S02]  /*2a60*/  IMAD R19, R20, R11, RZ ;  /* 0x0000000b14137224 */ /* 0x000fe400078e02ff */
[C---:B------:R-:W-:Y:S01]  /*2a70*/  IMAD.WIDE.U32 R26, R17.reuse, 0x60148461, RZ ;  /* 0x60148461111a7825 */ /* 0x040fe200078e00ff */
[----:B------:R-:W-:-:S03]  /*2a80*/  ISETP.LT.AND P1, PT, R17, RZ, PT ;  /* 0x000000ff1100720c */ /* 0x000fc60003f21270 */
[----:B------:R-:W-:Y:S02]  /*2a90*/  IMAD.SHL.U32 R6, R12, 0x2, RZ ;  /* 0x000000020c067824 */ /* 0x000fe400078e00ff */
[----:B------:R-:W-:-:S04]  /*2aa0*/  IMAD.WIDE.U32 R26, P0, R16, 0x200801c0, R26 ;  /* 0x200801c0101a7825 */ /* 0x000fc8000780001a */
[----:B------:R-:W-:Y:S01]  /*2ab0*/  IMAD.X R25, RZ, RZ, RZ, P0 ;  /* 0x000000ffff197224 */ /* 0x000fe200000e06ff */
[----:B------:R-:W-:Y:S01]  /*2ac0*/  IADD3 RZ, P0, PT, R29, R26, RZ ;  /* 0x0000001a1dff7210 */ /* 0x000fe20007f1e0ff */
[----:B------:R-:W-:Y:S02]  /*2ad0*/  IMAD.MOV.U32 R24, RZ, RZ, R27 ;  /* 0x000000ffff187224 */ /* 0x000fe400078e001b */
[----:B------:R-:W-:-:S04]  /*2ae0*/  IMAD.WIDE.U32 R26, R18, R11, RZ ;  /* 0x0000000b121a7225 */ /* 0x000fc800078e00ff */
[----:B------:R-:W-:-:S04]  /*2af0*/  IMAD.WIDE.U32.X R24, R17, 0x200801c0, R24, P0 ;  /* 0x200801c011187825 */ /* 0x000fc800000e0418 */
[----:B------:R-:W-:Y:S01]  /*2b00*/  IMAD.IADD R27, R27, 0x1, R19 ;  /* 0x000000011b1b7824 */ /* 0x000fe200078e0213 */
[----:B------:R-:W-:-:S03]  /*2b10*/  IADD3 R21, P0, PT, R24, -0x60148461, RZ ;  /* 0x9feb7b9f18157810 */ /* 0x000fc60007f1e0ff */
[----:B------:R-:W-:Y:S01]  /*2b20*/  IMAD.WIDE.U32 R18, R27, 0x60148461, RZ ;  /* 0x601484611b127825 */ /* 0x000fe200078e00ff */
[----:B------:R-:W-:Y:S02]  /*2b30*/  IADD3.X R5, PT, PT, R25, -0x200801c1, RZ, P0, !PT ;  /* 0xdff7fe3f19057810 */ /* 0x000fe400007fe4ff */
[----:B------:R-:W-:Y:S02]  /*2b40*/  SEL R21, R21, R24, P1 ;  /* 0x0000001815157207 */ /* 0x000fe40000800000 */
[----:B------:R-:W-:Y:S01]  /*2b50*/  SEL R20, R5, R25, P1 ;  /* 0x0000001905147207 */ /* 0x000fe20000800000 */
[----:B------:R-:W-:Y:S02]  /*2b60*/  IMAD.SHL.U32 R5, R9, 0x10, RZ ;  /* 0x0000001009057824 */ /* 0x000fe400078e00ff */
[----:B------:R-:W-:Y:S01]  /*2b70*/  IMAD.WIDE.U32 R18, P0, R26, 0x200801c0, R18 ;  /* 0x200801c01a127825 */ /* 0x000fe20007800012 */
[----:B------:R-:W-:Y:S02]  /*2b80*/  SHF.R.S64 R21, R21, 0x14, R20 ;  /* 0x0000001415157819 */ /* 0x000fe40000001014 */
[----:B------:R-:W-:Y:S01]  /*2b90*/  LOP3.LUT R12, R12, R6, R5, 0x96, !PT ;  /* 0x000000060c0c7212 */ /* 0x000fe200078e9605 */
[----:B------:R-:W-:Y:S01]  /*2ba0*/  IMAD.WIDE.U32 R24, R26, 0x60148461, RZ ;  /* 0x601484611a187825 */ /* 0x000fe200078e00ff */
[----:B------:R-:W-:-:S02]  /*2bb0*/  SHF.R.U32.HI R6, RZ, 0x2, R7 ;  /* 0x00000002ff067819 */ /* 0x000fc40000011607 */
[----:B------:R-:W-:Y:S02]  /*2bc0*/  LOP3.LUT R12, R12, R9, RZ, 0x3c, !PT ;  /* 0x000000090c0c7212 */ /* 0x000fe400078e3cff */
[----:B------:R-:W-:Y:S02]  /*2bd0*/  IADD3 RZ, P1, PT, R25, R18, RZ ;  /* 0x0000001219ff7210 */ /* 0x000fe40007f3e0ff */
[----:B------:R-:W-:Y:S01]  /*2be0*/  LOP3.LUT R5, R6, R7, RZ, 0x3c, !PT ;  /* 0x0000000706057212 */ /* 0x000fe200078e3cff */
[----:B------:R-:W-:Y:S02]  /*2bf0*/  IMAD.IADD R23, R12, 0x1, R13 ;  /* 0x000000010c177824 */ /* 0x000fe400078e020d */
[----:B------:R-:W-:Y:S01]  /*2c00*/  IMAD.X R7, RZ, RZ, RZ, P0 ;  /* 0x000000ffff077224 */ /* 0x000fe200000e06ff */
[----:B------:R-:W-:Y:S01]  /*2c10*/  LEA.HI R21, P0, R20, R21, RZ, 0x1 ;  /* 0x0000001514157211 */ /* 0x000fe200078108ff */
[----:B------:R-:W-:-:S03]  /*2c20*/  IMAD.HI.U32 R18, R23, 0x400c03, RZ ;  /* 0x00400c0317127827 */ /* 0x000fc600078e00ff */
[----:B------:R-:W-:Y:S01]  /*2c30*/  LEA.HI.X.SX32 R20, R20, RZ, 0xc, P0 ;  /* 0x000000ff14147211 */ /* 0x000fe200000f66ff */
[----:B------:R-:W-:Y:S02]  /*2c40*/  IMAD.MOV.U32 R6, RZ, RZ, R19 ;  /* 0x000000ffff067224 */ /* 0x000fe400078e0013 */
[----:B------:R-:W-:Y:S02]  /*2c50*/  IMAD.IADD R23, R23, 0x1, -R18 ;  /* 0x0000000117177824 */ /* 0x000fe400078e0a12 */
[----:B------:R-:W-:-:S03]  /*2c60*/  IMAD.WIDE.U32.X R6, R27, 0x200801c0, R6, P1 ;  /* 0x200801c01b067825 */ /* 0x000fc600008e0406 */
[----:B------:R-:W-:Y:S01]  /*2c70*/  LEA.HI R23, R23, R18, RZ, 0x1f ;  /* 0x0000001217177211 */ /* 0x000fe200078ff8ff */
[----:B------:R-:W-:Y:S01]  /*2c80*/  IMAD R20, R20, -0x7fe001, RZ ;  /* 0xff801fff14147824 */ /* 0x000fe200078e02ff */
[--C-:B------:R-:W-:Y:S01]  /*2c90*/  SHF.R.U64 R19, R6, 0x14, R7.reuse ;  /* 0x0000001406137819 */ /* 0x100fe20000001207 */
[----:B------:R-:W-:Y:S01]  /*2ca0*/  VIADD R13, R13, 0x161f14 ;  /* 0x00161f140d0d7836 */ /* 0x000fe20000000000 */
[----:B------:R-:W-:Y:S02]  /*2cb0*/  SHF.R.U32.HI R6, RZ, 0x14, R7 ;  /* 0x00000014ff067819 */ /* 0x000fe40000011607 */
[----:B------:R-:W-:Y:S01]  /*2cc0*/  SHF.R.U32.HI R23, RZ, 0x15, R23 ;  /* 0x00000015ff177819 */ /* 0x000fe20000011617 */
[----:B------:R-:W-:-:S04]  /*2cd0*/  IMAD.WIDE.U32 R26, R19, -0x7fe001, R26 ;  /* 0xff801fff131a7825 */ /* 0x000fc800078e001a */
[----:B------:R-:W-:Y:S02]  /*2ce0*/  IMAD R24, R6, -0x7fe001, RZ ;  /* 0xff801fff06187824 */ /* 0x000fe400078e02ff */
[----:B------:R-:W-:Y:S01]  /*2cf0*/  IMAD R18, R23, -0x3ff001, R12 ;  /* 0xffc00fff17127824 */ /* 0x000fe200078e020c */
[----:B------:R-:W-:Y:S01]  /*2d00*/  SHF.R.U32.HI R23, RZ, 0x2, R2 ;  /* 0x00000002ff177819 */ /* 0x000fe20000011602 */
[----:B------:R-:W-:Y:S01]  /*2d10*/  IMAD.WIDE.U32 R6, R21, -0x7fe001, R16 ;  /* 0xff801fff15067825 */ /* 0x000fe200078e0010 */
[----:B------:R-:W-:Y:S02]  /*2d20*/  IADD3 R16, PT, PT, R27, -R19, R24 ;  /* 0x800000131b107210 */ /* 0x000fe40007ffe018 */
[----:B------:R-:W-:Y:S01]  /*2d30*/  IADD3 R17, PT, PT, R15, 0x587c5, R18 ;  /* 0x000587c50f117810 */ /* 0x000fe20007ffe012 */
[----:B------:R-:W-:Y:S01]  /*2d40*/  IMAD.SHL.U32 R19, R5, 0x2, RZ ;  /* 0x0000000205137824 */ /* 0x000fe200078e00ff */
[----:B------:R-:W-:Y:S02]  /*2d50*/  IADD3 R7, PT, PT, R7, -R21, R20 ;  /* 0x8000001507077210 */ /* 0x000fe40007ffe014 */
[----:B------:R-:W-:Y:S01]  /*2d60*/  SHF.R.S32.HI R21, RZ, 0x1f, R17 ;  /* 0x0000001fff157819 */ /* 0x000fe20000011411 */
[----:B------:R-:W-:Y:S01]  /*2d70*/  IMAD R18, R16, R17, RZ ;  /* 0x0000001110127224 */ /* 0x000fe200078e02ff */
[----:B------:R-:W-:Y:S01]  /*2d80*/  LOP3.LUT R23, R23, R2, RZ, 0x3c, !PT ;  /* 0x0000000217177212 */ /* 0x000fe200078e3cff */
[----:B------:R-:W-:-:S04]  /*2d90*/  IMAD.WIDE.U32 R6, R17, R26, R6 ;  /* 0x0000001a11067225 */ /* 0x000fc800078e0006 */
[----:B------:R-:W-:Y:S02]  /*2da0*/  IMAD R21, R21, R26, R18 ;  /* 0x0000001a15157224 */ /* 0x000fe400078e0212 */
[----:B------:R-:W-:Y:S02]  /*2db0*/  IMAD.SHL.U32 R18, R12, 0x10, RZ ;  /* 0x000000100c127824 */ /* 0x000fe400078e00ff */
[----:B------:R-:W-:Y:S02]  /*2dc0*/  IMAD.IADD R7, R7, 0x1, R21 ;  /* 0x0000000107077824 */ /* 0x000fe400078e0215 */
[----:B------:R-:W-:Y:S01]  /*2dd0*/  IMAD.WIDE.U32 R20, R6, 0x60148461, RZ ;  /* 0x6014846106147825 */ /* 0x000fe200078e00ff */
[----:B------:R-:W-:Y:S02]  /*2de0*/  LOP3.LUT R5, R5, R19, R18, 0x96, !PT ;  /* 0x0000001305057212 */ /* 0x000fe400078e9612 */
[C---:B------:R-:W-:Y:S01]  /*2df0*/  ISETP.LT.AND P1, PT, R7.reuse, RZ, PT ;  /* 0x000000ff0700720c */ /* 0x040fe20003f21270 */
[----:B------:R-:W-:Y:S01]  /*2e00*/  IMAD.WIDE.U32 R18, R7, 0x60148461, RZ ;  /* 0x6014846107127825 */ /* 0x000fe200078e00ff */
[----:B------:R-:W-:-:S03]  /*2e10*/  LOP3.LUT R2, R5, R12, RZ, 0x3c, !PT ;  /* 0x0000000c05027212 */ /* 0x000fc600078e3cff */
[----:B------:R-:W-:Y:S02]  /*2e20*/  IMAD.SHL.U32 R5, R23, 0x2, RZ ;  /* 0x0000000217057824 */ /* 0x000fe400078e00ff */
[----:B------:R-:W-:Y:S02]  /*2e30*/  IMAD.SHL.U32 R24, R2, 0x10, RZ ;  /* 0x0000001002187824 */ /* 0x000fe400078e00ff */
[----:B------:R-:W-:-:S03]  /*2e40*/  IMAD.WIDE.U32 R18, P0, R6, 0x200801c0, R18 ;  /* 0x200801c006127825 */ /* 0x000fc60007800012 */
[----:B------:R-:W-:Y:S01]  /*2e50*/  LOP3.LUT R23, R23, R5, R24, 0x96, !PT ;  /* 0x0000000517177212 */ /* 0x000fe200078e9618 */
[----:B------:R-:W-:Y:S01]  /*2e60*/  IMAD.X R17, RZ, RZ, RZ, P0 ;  /* 0x000000ffff117224 */ /* 0x000fe200000e06ff */
[----:B------:R-:W-:Y:S01]  /*2e70*/  IADD3 RZ, P0, PT, R21, R18, RZ ;  /* 0x0000001215ff7210 */ /* 0x000fe20007f1e0ff */
[-C--:B------:R-:W-:Y:S02]  /*2e80*/  IMAD R5, R16, R11.reuse, RZ ;  /* 0x0000000b10057224 */ /* 0x080fe400078e02ff */
[----:B------:R-:W-:Y:S02]  /*2e90*/  IMAD.MOV.U32 R16, RZ, RZ, R19 ;  /* 0x000000ffff107224 */ /* 0x000fe400078e0013 */
[----:B------:R-:W-:-:S04]  /*2ea0*/  IMAD.WIDE.U32 R26, R26, R11, RZ ;  /* 0x0000000b1a1a7225 */ /* 0x000fc800078e00ff */
[----:B------:R-:W-:-:S04]  /*2eb0*/  IMAD.WIDE.U32.X R16, R7, 0x200801c0, R16, P0 ;  /* 0x200801c007107825 */ /* 0x000fc800000e0410 */
[----:B------:R-:W-:Y:S01]  /*2ec0*/  IMAD.IADD R27, R27, 0x1, R5 ;  /* 0x000000011b1b7824 */ /* 0x000fe200078e0205 */
[----:B------:R-:W-:-:S03]  /*2ed0*/  IADD3 R5, P0, PT, R16, -0x60148461, RZ ;  /* 0x9feb7b9f10057810 */ /* 0x000fc60007f1e0ff */
[----:B------:R-:W-:Y:S01]  /*2ee0*/  IMAD.WIDE.U32 R18, R27, -0x7fe3f9fe, RZ ;  /* 0x801c06021b127825 */ /* 0x000fe200078e00ff */
[----:B------:R-:W-:Y:S02]  /*2ef0*/  IADD3.X R21, PT, PT, R17, -0x200801c1, RZ, P0, !PT ;  /* 0xdff7fe3f11157810 */ /* 0x000fe400007fe4ff */
[----:B------:R-:W-:Y:S02]  /*2f00*/  SEL R20, R5, R16, P1 ;  /* 0x0000001005147207 */ /* 0x000fe40000800000 */
[----:B------:R-:W-:Y:S01]  /*2f10*/  SEL R5, R21, R17, P1 ;  /* 0x0000001115057207 */ /* 0x000fe20000800000 */
[----:B------:R-:W-:-:S03]  /*2f20*/  IMAD.WIDE.U32 R18, P0, R26, 0x200, R18 ;  /* 0x000002001a127825 */ /* 0x000fc60007800012 */
[----:B------:R-:W-:Y:S01]  /*2f30*/  SHF.R.S64 R20, R20, 0x14, R5 ;  /* 0x0000001414147819 */ /* 0x000fe20000001005 */
[----:B------:R-:W-:-:S04]  /*2f40*/  IMAD.WIDE.U32 R16, R26, -0x7fe3f9fe, RZ ;  /* 0x801c06021a107825 */ /* 0x000fc800078e00ff */
[----:B------:R-:W-:Y:S01]  /*2f50*/  IMAD.MOV.U32 R16, RZ, RZ, R19 ;  /* 0x000000ffff107224 */ /* 0x000fe200078e0013 */
[----:B------:R-:W-:Y:S01]  /*2f60*/  IADD3 RZ, P1, PT, R17, R18, RZ ;  /* 0x0000001211ff7210 */ /* 0x000fe20007f3e0ff */
[----:B------:R-:W-:Y:S02]  /*2f70*/  IMAD.IADD R17, R2, 0x1, R14 ;  /* 0x0000000102117824 */ /* 0x000fe400078e020e */
[----:B------:R-:W-:Y:S02]  /*2f80*/  VIADD R14, R14, 0x161f14 ;  /* 0x00161f140e0e7836 */ /* 0x000fe40000000000 */
[----:B------:R-:W-:-:S04]  /*2f90*/  IMAD.HI.U32 R18, R17, 0x400c03, RZ ;  /* 0x00400c0311127827 */ /* 0x000fc800078e00ff */
[----:B------:R-:W-:Y:S02]  /*2fa0*/  IMAD.IADD R21, R17, 0x1, -R18 ;  /* 0x0000000111157824 */ /* 0x000fe400078e0a12 */
[----:B------:R-:W-:Y:S01]  /*2fb0*/  IMAD.X R17, RZ, RZ, RZ, P0 ;  /* 0x000000ffff117224 */ /* 0x000fe200000e06ff */
[----:B------:R-:W-:Y:S02]  /*2fc0*/  LEA.HI R19, P0, R5, R20, RZ, 0x1 ;  /* 0x0000001405137211 */ /* 0x000fe400078108ff */
[----:B------:R-:W-:Y:S01]  /*2fd0*/  LEA.HI R18, R21, R18, RZ, 0x1f ;  /* 0x0000001215127211 */ /* 0x000fe200078ff8ff */
[----:B------:R-:W-:Y:S01]  /*2fe0*/  IMAD.WIDE.U32.X R16, R27, 0x200, R16, P1 ;  /* 0x000002001b107825 */ /* 0x000fe200008e0410 */
[----:B------:R-:W-:Y:S02]  /*2ff0*/  LEA.HI.X.SX32 R5, R5, RZ, 0xc, P0 ;  /* 0x000000ff05057211 */ /* 0x000fe400000f66ff */
[----:B------:R-:W-:Y:S01]  /*3000*/  SHF.R.U32.HI R21, RZ, 0x15, R18 ;  /* 0x00000015ff157819 */ /* 0x000fe20000011612 */
[----:B------:R-:W-:-:S02]  /*3010*/  IMAD R25, R17, -0x7fe001, RZ ;  /* 0xff801fff11197824 */ /* 0x000fc400078e02ff */
[----:B------:R-:W-:-:S04]  /*3020*/  IMAD.WIDE.U32 R26, R16, -0x7fe001, R26 ;  /* 0xff801fff101a7825 */ /* 0x000fc800078e001a */
[----:B------:R-:W-:Y:S01]  /*3030*/  IMAD R18, R21, -0x3ff001, R2 ;  /* 0xffc00fff15127824 */ /* 0x000fe200078e0202 */
[----:B------:R-:W-:Y:S01]  /*3040*/  IADD3 R24, PT, PT, R27, -R16, R25 ;  /* 0x800000101b187210 */ /* 0x000fe20007ffe019 */
[----:B------:R-:W-:-:S04]  /*3050*/  IMAD.WIDE.U32 R6, R19, -0x7fe001, R6 ;  /* 0xff801fff13067825 */ /* 0x000fc800078e0006 */
[----:B------:R-:W-:Y:S01]  /*3060*/  IMAD R17, R5, -0x7fe001, RZ ;  /* 0xff801fff05117824 */ /* 0x000fe200078e02ff */
[----:B------:R-:W-:-:S04]  /*3070*/  IADD3 R5, PT, PT, R15, 0xb0f8a, R18 ;  /* 0x000b0f8a0f057810 */ /* 0x000fc80007ffe012 */
[----:B------:R-:W-:Y:S01]  /*3080*/  IADD3 R7, PT, PT, R7, -R19, R17 ;  /* 0x8000001307077210 */ /* 0x000fe20007ffe011 */
[----:B------:R-:W-:Y:S01]  /*3090*/  IMAD R16, R24, R5, RZ ;  /* 0x0000000518107224 */ /* 0x000fe200078e02ff */
[----:B------:R-:W-:Y:S01]  /*30a0*/  SHF.R.S32.HI R17, RZ, 0x1f, R5 ;  /* 0x0000001fff117819 */ /* 0x000fe20000011405 */
[----:B------:R-:W-:-:S04]  /*30b0*/  IMAD.WIDE.U32 R6, R5, R26, R6 ;  /* 0x0000001a05067225 */ /* 0x000fc800078e0006 */
[----:B------:R-:W-:Y:S02]  /*30c0*/  IMAD R17, R17, R26, R16 ;  /* 0x0000001a11117224 */ /* 0x000fe400078e0210 */
[----:B------:R-:W-:-:S04]  /*30d0*/  IMAD.WIDE.U32 R20, R6, 0x60148461, RZ ;  /* 0x6014846106147825 */ /* 0x000fc800078e00ff */
[----:B------:R-:W-:Y:S02]  /*30e0*/  IMAD.IADD R7, R7, 0x1, R17 ;  /* 0x0000000107077824 */ /* 0x000fe400078e0211 */
[----:B------:R-:W-:Y:S02]  /*30f0*/  IMAD R5, R24, R11, RZ ;  /* 0x0000000b18057224 */ /* 0x000fe400078e02ff */
[C---:B------:R-:W-:Y:S01]  /*3100*/  IMAD.WIDE.U32 R18, R7.reuse, 0x60148461, RZ ;  /* 0x6014846107127825 */ /* 0x040fe200078e00ff */
[----:B------:R-:W-:-:S03]  /*3110*/  ISETP.LT.AND P1, PT, R7, RZ, PT ;  /* 0x000000ff0700720c */ /* 0x000fc60003f21270 */
[----:B------:R-:W-:-:S04]  /*3120*/  IMAD.WIDE.U32 R18, P0, R6, 0x200801c0, R18 ;  /* 0x200801c006127825 */ /* 0x000fc80007800012 */
[----:B------:R-:W-:Y:S01]  /*3130*/  IMAD.X R17, RZ, RZ, RZ, P0 ;  /* 0x000000ffff117224 */ /* 0x000fe200000e06ff */
[----:B------:R-:W-:Y:S01]  /*3140*/  IADD3 RZ, P0, PT, R21, R18, RZ ;  /* 0x0000001215ff7210 */ /* 0x000fe20007f1e0ff */
[----:B------:R-:W-:Y:S02]  /*3150*/  IMAD.MOV.U32 R16, RZ, RZ, R19 ;  /* 0x000000ffff107224 */ /* 0x000fe400078e0013 */
[----:B------:R-:W-:-:S04]  /*3160*/  IMAD.WIDE.U32 R20, R26, R11, RZ ;  /* 0x0000000b1a147225 */ /* 0x000fc800078e00ff */
[----:B------:R-:W-:-:S04]  /*3170*/  IMAD.WIDE.U32.X R16, R7, 0x200801c0, R16, P0 ;  /* 0x200801c007107825 */ /* 0x000fc800000e0410 */
[----:B------:R-:W-:Y:S01]  /*3180*/  IMAD.IADD R21, R21, 0x1, R5 ;  /* 0x0000000115157824 */ /* 0x000fe200078e0205 */
[----:B------:R-:W-:Y:S01]  /*3190*/  IADD3 R19, P0, PT, R16, -0x60148461, RZ ;  /* 0x9feb7b9f10137810 */ /* 0x000fe20007f1e0ff */
[----:B------:R-:W-:-:S03]  /*31a0*/  IMAD.WIDE.U32 R24, R20, -0x7fe3f9fe, RZ ;  /* 0x801c060214187825 */ /* 0x000fc600078e00ff */
[----:B------:R-:W-:Y:S02]  /*31b0*/  IADD3.X R5, PT, PT, R17, -0x200801c1, RZ, P0, !PT ;  /* 0xdff7fe3f11057810 */ /* 0x000fe400007fe4ff */
[----:B------:R-:W-:Y:S02]  /*31c0*/  SEL R19, R19, R16, P1 ;  /* 0x0000001013137207 */ /* 0x000fe40000800000 */
[----:B------:R-:W-:Y:S01]  /*31d0*/  SEL R18, R5, R17, P1 ;  /* 0x0000001105127207 */ /* 0x000fe20000800000 */
[----:B------:R-:W-:-:S04]  /*31e0*/  IMAD.WIDE.U32 R16, R21, -0x7fe3f9fe, RZ ;  /* 0x801c060215107825 */ /* 0x000fc800078e00ff */
[----:B------:R-:W-:Y:S01]  /*31f0*/  IMAD.MOV.U32 R5, RZ, RZ, R3 ;  /* 0x000000ffff057224 */ /* 0x000fe200078e0003 */
[----:B------:R-:W-:Y:S01]  /*3200*/  LOP3.LUT R3, R23, R2, RZ, 0x3c, !PT ;  /* 0x0000000217037212 */ /* 0x000fe200078e3cff */
[----:B------:R-:W-:-:S04]  /*3210*/  IMAD.WIDE.U32 R16, P0, R20, 0x200, R16 ;  /* 0x0000020014107825 */ /* 0x000fc80007800010 */
[----:B------:R-:W-:Y:S01]  /*3220*/  IMAD.IADD R23, R3, 0x1, R22 ;  /* 0x0000000103177824 */ /* 0x000fe200078e0216 */
[----:B------:R-:W-:Y:S01]  /*3230*/  IADD3 RZ, P1, PT, R25, R16, RZ ;  /* 0x0000001019ff7210 */ /* 0x000fe20007f3e0ff */
[----:B------:R-:W-:Y:S02]  /*3240*/  IMAD.X R25, RZ, RZ, RZ, P0 ;  /* 0x000000ffff197224 */ /* 0x000fe400000e06ff */
[----:B------:R-:W-:-:S04]  /*3250*/  IMAD.HI.U32 R16, R23, 0x400c03, RZ ;  /* 0x00400c0317107827 */ /* 0x000fc800078e00ff */
[----:B------:R-:W-:Y:S02]  /*3260*/  IMAD.IADD R23, R23, 0x1, -R16 ;  /* 0x0000000117177824 */ /* 0x000fe400078e0a10 */
[----:B------:R-:W-:Y:S01]  /*3270*/  IMAD.MOV.U32 R24, RZ, RZ, R17 ;  /* 0x000000ffff187224 */ /* 0x000fe200078e0011 */
[----:B------:R-:W-:Y:S01]  /*3280*/  SHF.R.S64 R17, R19, 0x14, R18 ;  /* 0x0000001413117819 */ /* 0x000fe20000001012 */
[----:B------:R-:W-:Y:S01]  /*3290*/  VIADD R22, R22, 0x161f14 ;  /* 0x00161f1416167836 */ /* 0x000fe20000000000 */
[----:B------:R-:W-:Y:S01]  /*32a0*/  LEA.HI R16, R23, R16, RZ, 0x1f ;  /* 0x0000001017107211 */ /* 0x000fe200078ff8ff */
[----:B------:R-:W-:Y:S01]  /*32b0*/  IMAD.WIDE.U32.X R24, R21, 0x200, R24, P1 ;  /* 0x0000020015187825 */ /* 0x000fe200008e0418 */
[C---:B------:R-:W-:Y:S02]  /*32c0*/  LEA.HI R17, P0, R18.reuse, R17, RZ, 0x1 ;  /* 0x0000001112117211 */ /* 0x040fe400078108ff */
[----:B------:R-:W-:Y:S01]  /*32d0*/  SHF.R.U32.HI R16, RZ, 0x15, R16 ;  /* 0x00000015ff107819 */ /* 0x000fe20000011610 */
[----:B------:R-:W-:Y:S01]  /*32e0*/  IMAD R19, R25, -0x7fe001, RZ ;  /* 0xff801fff19137824 */ /* 0x000fe200078e02ff */
[----:B------:R-:W-:Y:S01]  /*32f0*/  LEA.HI.X.SX32 R18, R18, RZ, 0xc, P0 ;  /* 0x000000ff12127211 */ /* 0x000fe200000f66ff */
[----:B------:R-:W-:-:S04]  /*3300*/  IMAD.WIDE.U32 R20, R24, -0x7fe001, R20 ;  /* 0xff801fff18147825 */ /* 0x000fc800078e0014 */
[----:B------:R-:W-:Y:S01]  /*3310*/  IMAD R16, R16, -0x3ff001, R3 ;  /* 0xffc00fff10107824 */ /* 0x000fe200078e0203 */
[----:B------:R-:W-:Y:S01]  /*3320*/  IADD3 R24, PT, PT, R21, -R24, R19 ;  /* 0x8000001815187210 */ /* 0x000fe20007ffe013 */
[----:B------:R-:W-:-:S03]  /*3330*/  IMAD.WIDE.U32 R6, R17, -0x7fe001, R6 ;  /* 0xff801fff11067825 */ /* 0x000fc600078e0006 */
[C---:B------:R-:W-:Y:S01]  /*3340*/  IADD3 R19, PT, PT, R15.reuse, 0x10974f, R16 ;  /* 0x0010974f0f137810 */ /* 0x040fe20007ffe010 */
[----:B------:R-:W-:Y:S02]  /*3350*/  IMAD R18, R18, -0x7fe001, RZ ;  /* 0xff801fff12127824 */ /* 0x000fe400078e02ff */
[----:B------:R-:W-:Y:S01]  /*3360*/  VIADD R15, R15, 0x161f14 ;  /* 0x00161f140f0f7836 */ /* 0x000fe20000000000 */
[----:B------:R-:W-:Y:S01]  /*3370*/  SHF.R.S32.HI R21, RZ, 0x1f, R19 ;  /* 0x0000001fff157819 */ /* 0x000fe20000011413 */
[----:B------:R-:W-:Y:S01]  /*3380*/  IMAD R16, R24, R19, RZ ;  /* 0x0000001318107224 */ /* 0x000fe200078e02ff */
[----:B------:R-:W-:-:S03]  /*3390*/  IADD3 R7, PT, PT, R7, -R17, R18 ;  /* 0x8000001107077210 */ /* 0x000fc60007ffe012 */
[-C--:B------:R-:W-:Y:S02]  /*33a0*/  IMAD R21, R21, R20.reuse, R16 ;  /* 0x0000001415157224 */ /* 0x080fe400078e0210 */
[----:B------:R-:W-:-:S04]  /*33b0*/  IMAD.WIDE.U32 R6, R19, R20, R6 ;  /* 0x0000001413067225 */ /* 0x000fc800078e0006 */
[----:B------:R-:W-:Y:S02]  /*33c0*/  IMAD.IADD R7, R7, 0x1, R21 ;  /* 0x0000000107077824 */ /* 0x000fe400078e0215 */
[----:B------:R-:W-:-:S03]  /*33d0*/  IMAD.WIDE.U32 R16, R6, 0x60148461, RZ ;  /* 0x6014846106107825 */ /* 0x000fc600078e00ff */
[C---:B------:R-:W-:Y:S01]  /*33e0*/  ISETP.LT.AND P1, PT, R7.reuse, RZ, PT ;  /* 0x000000ff0700720c */ /* 0x040fe20003f21270 */
[----:B------:R-:W-:-:S04]  /*33f0*/  IMAD.WIDE.U32 R18, R7, 0x60148461, RZ ;  /* 0x6014846107127825 */ /* 0x000fc800078e00ff */
[----:B------:R-:W-:Y:S02]  /*3400*/  IMAD R21, R24, R11, RZ ;  /* 0x0000000b18157224 */ /* 0x000fe400078e02ff */
        /* <DEDUP_REMOVED lines=17> */
[----:B------:R-:W-:Y:S01]  /*3520*/  IMAD.X R21, RZ, RZ, RZ, P0 ;  /* 0x000000ffff157224 */ /* 0x000fe200000e06ff */
[----:B------:R-:W-:-:S03]  /*3530*/  LEA.HI R19, P0, R24, R23, RZ, 0x1 ;  /* 0x0000001718137211 */ /* 0x000fc600078108ff */
[----:B------:R-:W-:Y:S01]  /*3540*/  IMAD.WIDE.U32.X R20, R17, 0x200, R20, P1 ;  /* 0x0000020011147825 */ /* 0x000fe200008e0414 */
[----:B------:R-:W-:-:S03]  /*3550*/  LEA.HI.X.SX32 R24, R24, RZ, 0xc, P0 ;  /* 0x000000ff18187211 */ /* 0x000fc600000f66ff */
[----:B------:R-:W-:Y:S02]  /*3560*/  IMAD R21, R21, -0x7fe001, RZ ;  /* 0xff801fff15157824 */ /* 0x000fe400078e02ff */
[----:B------:R-:W-:-:S04]  /*3570*/  IMAD.WIDE.U32 R16, R20, -0x7fe001, R16 ;  /* 0xff801fff14107825 */ /* 0x000fc800078e0010 */
[----:B------:R-:W-:Y:S01]  /*3580*/  IMAD.WIDE.U32 R6, R19, -0x7fe001, R6 ;  /* 0xff801fff13067825 */ /* 0x000fe200078e0006 */
[----:B------:R-:W-:-:S03]  /*3590*/  IADD3 R20, PT, PT, R17, -R20, R21 ;  /* 0x8000001411147210 */ /* 0x000fc60007ffe015 */
[----:B------:R-:W-:Y:S02]  /*35a0*/  IMAD R24, R24, -0x7fe001, RZ ;  /* 0xff801fff18187824 */ /* 0x000fe400078e02ff */
[----:B------:R-:W-:-:S03]  /*35b0*/  IMAD.MOV.U32 R18, RZ, RZ, R16 ;  /* 0x000000ffff127224 */ /* 0x000fc600078e0010 */
[----:B------:R-:W-:Y:S01]  /*35c0*/  IADD3 R17, PT, PT, R7, -R19, R24 ;  /* 0x8000001307117210 */ /* 0x000fe20007ffe018 */
[----:B------:R-:W-:Y:S02]  /*35d0*/  IMAD.MOV.U32 R24, RZ, RZ, R6 ;  /* 0x000000ffff187224 */ /* 0x000fe400078e0006 */
[----:B------:R-:W-:Y:S02]  /*35e0*/  IMAD.MOV.U32 R6, RZ, RZ, R9 ;  /* 0x000000ffff067224 */ /* 0x000fe400078e0009 */
[----:B------:R-:W-:Y:S01]  /*35f0*/  IMAD.MOV.U32 R7, RZ, RZ, R12 ;  /* 0x000000ffff077224 */ /* 0x000fe200078e000c */
[----:B------:R-:W-:Y:S06]  /*3600*/  BRA.U UP0, `(.L_x_13) ;  /* 0xfffffff100b07547 */ /* 0x000fec000b83ffff */
[----:B------:R-:W-:Y:S02]  /*3610*/  VIADD R4, R15, 0x1a703b ;  /* 0x001a703b0f047836 */ /* 0x000fe40000000000 */
[----:B------:R-:W-:Y:S02]  /*3620*/  IMAD.MOV.U32 R7, RZ, RZ, R12 ;  /* 0x000000ffff077224 */ /* 0x000fe400078e000c */
[----:B------:R-:W-:-:S07]  /*3630*/  IMAD.MOV.U32 R6, RZ, RZ, R9 ;  /* 0x000000ffff067224 */ /* 0x000fce00078e0009 */
.L_x_12:
[----:B------:R-:W-:-:S09]  /*3640*/  UISETP.NE.AND UP0, UPT, UR6, URZ, UPT ;  /* 0x000000ff0600728c */ /* 0x000fd2000bf05270 */
[----:B------:R-:W-:Y:S05]  /*3650*/  BRA.U !UP0, `(.L_x_11) ;  /* 0x0000000508047547 */ /* 0x000fea000b800000 */
[C---:B------:R-:W-:Y:S01]  /*3660*/  VIADD R9, R4.reuse, 0xffe58fc5 ;  /* 0xffe58fc504097836 */ /* 0x040fe20000000000 */
[----:B------:R-:W-:Y:S01]  /*3670*/  UIADD3 UR6, UPT, UPT, -UR6, URZ, URZ ;  /* 0x000000ff06067290 */ /* 0x000fe2000fffe1ff */
[----:B------:R-:W-:-:S11]  /*3680*/  VIADD R22, R4, 0x587c5 ;  /* 0x000587c504167836 */ /* 0x000fd60000000000 */
.L_x_14:
[----:B------:R-:W-:Y:S01]  /*3690*/  SHF.R.U32.HI R4, RZ, 0x2, R5 ;  /* 0x00000002ff047819 */ /* 0x000fe20000011605 */
[----:B------:R-:W-:Y:S01]  /*36a0*/  IMAD.MOV.U32 R25, RZ, RZ, R17 ;  /* 0x000000ffff197224 */ /* 0x000fe200078e0011 */
[----:B------:R-:W-:Y:S01]  /*36b0*/  UIADD3 UR6, UPT, UPT, UR6, 0x1, URZ ;  /* 0x0000000106067890 */ /* 0x000fe2000fffe0ff */
[----:B------:R-:W-:Y:S01]  /*36c0*/  IMAD R15, R20, R11, RZ ;  /* 0x0000000b140f7224 */ /* 0x000fe200078e02ff */
[----:B--23--:R-:W-:Y:S01]  /*36d0*/  LOP3.LUT R5, R4, R5, RZ, 0x3c, !PT ;  /* 0x0000000504057212 */ /* 0x00cfe200078e3cff */
[----:B------:R-:W-:Y:S01]  /*36e0*/  IMAD.SHL.U32 R4, R3, 0x10, RZ ;  /* 0x0000001003047824 */ /* 0x000fe200078e00ff */
        /* <DEDUP_REMOVED lines=11> */
[----:B------:R-:W-:Y:S02]  /*37a0*/  IMAD.IADD R5, R4, 0x1, R9 ;  /* 0x0000000104057824 */ /* 0x000fe400078e0209 */
[----:B------:R-:W-:Y:S02]  /*37b0*/  VIADD R9, R9, 0x587c5 ;  /* 0x000587c509097836 */ /* 0x000fe40000000000 */
[----:B------:R-:W-:Y:S01]  /*37c0*/  IMAD R12, R20, R5, RZ ;  /* 0x00000005140c7224 */ /* 0x000fe200078e02ff */
[----:B------:R-:W-:Y:S01]  /*37d0*/  SHF.R.S32.HI R13, RZ, 0x1f, R5 ;  /* 0x0000001fff0d7819 */ /* 0x000fe20000011405 */
[----:B------:R-:W-:-:S04]  /*37e0*/  IMAD.WIDE.U32 R4, R5, R18, R24 ;  /* 0x0000001205047225 */ /* 0x000fc800078e0018 */
[----:B------:R-:W-:Y:S02]  /*37f0*/  IMAD R13, R13, R18, R12 ;  /* 0x000000120d0d7224 */ /* 0x000fe400078e020c */
[----:B------:R-:W-:-:S04]  /*3800*/  IMAD.WIDE.U32 R20, R4, 0x60148461, RZ ;  /* 0x6014846104147825 */ /* 0x000fc800078e00ff */
[----:B------:R-:W-:Y:S02]  /*3810*/  IMAD.IADD R5, R5, 0x1, R13 ;  /* 0x0000000105057824 */ /* 0x000fe400078e020d */
[----:B------:R-:W-:-:S04]  /*3820*/  IMAD.WIDE.U32 R12, R18, R11, RZ ;  /* 0x0000000b120c7225 */ /* 0x000fc800078e00ff */
[----:B------:R-:W-:-:S04]  /*3830*/  IMAD.WIDE.U32 R18, R5, 0x60148461, RZ ;  /* 0x6014846105127825 */ /* 0x000fc800078e00ff */
[----:B------:R-:W-:Y:S02]  /*3840*/  IMAD.IADD R13, R13, 0x1, R15 ;  /* 0x000000010d0d7824 */ /* 0x000fe400078e020f */
[----:B------:R-:W-:-:S04]  /*3850*/  IMAD.WIDE.U32 R18, P0, R4, 0x200801c0, R18 ;  /* 0x200801c004127825 */ /* 0x000fc80007800012 */
[----:B------:R-:W-:Y:S01]  /*3860*/  IMAD.X R15, RZ, RZ, RZ, P0 ;  /* 0x000000ffff0f7224 */ /* 0x000fe200000e06ff */
[----:B------:R-:W-:Y:S01]  /*3870*/  IADD3 RZ, P0, PT, R21, R18, RZ ;  /* 0x0000001215ff7210 */ /* 0x000fe20007f1e0ff */
[----:B------:R-:W-:Y:S02]  /*3880*/  IMAD.MOV.U32 R14, RZ, RZ, R19 ;  /* 0x000000ffff0e7224 */ /* 0x000fe400078e0013 */
[----:B------:R-:W-:-:S04]  /*3890*/  IMAD.WIDE.U32 R16, R13, 0x60148461, RZ ;  /* 0x601484610d107825 */ /* 0x000fc800078e00ff */
[----:B------:R-:W-:-:S04]  /*38a0*/  IMAD.WIDE.U32.X R14, R5, 0x200801c0, R14, P0 ;  /* 0x200801c0050e7825 */ /* 0x000fc800000e040e */
[----:B------:R-:W-:Y:S01]  /*38b0*/  IMAD.WIDE.U32 R16, P1, R12, 0x200801c0, R16 ;  /* 0x200801c00c107825 */ /* 0x000fe20007820010 */
[----:B------:R-:W-:-:S03]  /*38c0*/  IADD3 R25, P0, PT, R14, -0x60148461, RZ ;  /* 0x9feb7b9f0e197810 */ /* 0x000fc60007f1e0ff */
[----:B------:R-:W-:-:S04]  /*38d0*/  IMAD.WIDE.U32 R18, R12, 0x60148461, RZ ;  /* 0x601484610c127825 */ /* 0x000fc800078e00ff */
[----:B------:R-:W-:Y:S01]  /*38e0*/  IMAD.X R21, RZ, RZ, RZ, P1 ;  /* 0x000000ffff157224 */ /* 0x000fe200008e06ff */
[----:B------:R-:W-:Y:S01]  /*38f0*/  IADD3 RZ, P2, PT, R19, R16, RZ ;  /* 0x0000001013ff7210 */ /* 0x000fe20007f5e0ff */
[----:B------:R-:W-:Y:S01]  /*3900*/  IMAD.MOV.U32 R20, RZ, RZ, R17 ;  /* 0x000000ffff147224 */ /* 0x000fe200078e0011 */
[----:B------:R-:W-:Y:S02]  /*3910*/  ISETP.LT.AND P1, PT, R5, RZ, PT ;  /* 0x000000ff0500720c */ /* 0x000fe40003f21270 */
[----:B------:R-:W-:Y:S01]  /*3920*/  IADD3.X R19, PT, PT, R15, -0x200801c1, RZ, P0, !PT ;  /* 0xdff7fe3f0f137810 */ /* 0x000fe200007fe4ff */
[----:B------:R-:W-:Y:S01]  /*3930*/  IMAD.WIDE.U32.X R20, R13, 0x200801c0, R20, P2 ;  /* 0x200801c00d147825 */ /* 0x000fe200010e0414 */
[----:B------:R-:W-:Y:S02]  /*3940*/  SEL R17, R25, R14, P1 ;  /* 0x0000000e19117207 */ /* 0x000fe40000800000 */
[----:B------:R-:W-:Y:S02]  /*3950*/  SEL R14, R19, R15, P1 ;  /* 0x0000000f130e7207 */ /* 0x000fe40000800000 */
[----:B------:R-:W-:-:S02]  /*3960*/  SHF.R.U64 R15, R20, 0x14, R21 ;  /* 0x00000014140f7819 */ /* 0x000fc40000001215 */
[----:B------:R-:W-:Y:S02]  /*3970*/  SHF.R.S64 R17, R17, 0x14, R14 ;  /* 0x0000001411117819 */ /* 0x000fe4000000100e */
[----:B------:R-:W-:Y:S01]  /*3980*/  SHF.R.U32.HI R20, RZ, 0x14, R21 ;  /* 0x00000014ff147819 */ /* 0x000fe20000011615 */
[----:B------:R-:W-:Y:S01]  /*3990*/  IMAD.WIDE.U32 R18, R15, -0x7fe001, R12 ;  /* 0xff801fff0f127825 */ /* 0x000fe200078e000c */
[----:B------:R-:W-:-:S03]  /*39a0*/  LEA.HI R17, P0, R14, R17, RZ, 0x1 ;  /* 0x000000110e117211 */ /* 0x000fc600078108ff */
[----:B------:R-:W-:Y:S01]  /*39b0*/  IMAD R20, R20, -0x7fe001, RZ ;  /* 0xff801fff14147824 */ /* 0x000fe200078e02ff */
[----:B------:R-:W-:Y:S01]  /*39c0*/  LEA.HI.X.SX32 R14, R14, RZ, 0xc, P0 ;  /* 0x000000ff0e0e7211 */ /* 0x000fe200000f66ff */
[----:B------:R-:W-:-:S03]  /*39d0*/  IMAD.WIDE.U32 R24, R17, -0x7fe001, R4 ;  /* 0xff801fff11187825 */ /* 0x000fc600078e0004 */
[----:B------:R-:W-:Y:S01]  /*39e0*/  IADD3 R20, PT, PT, R19, -R15, R20 ;  /* 0x8000000f13147210 */ /* 0x000fe20007ffe014 */
[----:B------:R-:W-:Y:S02]  /*39f0*/  IMAD R14, R14, -0x7fe001, RZ ;  /* 0xff801fff0e0e7824 */ /* 0x000fe400078e02ff */
[----:B------:R-:W-:Y:S02]  /*3a00*/  IMAD.MOV.U32 R5, RZ, RZ, R6 ;  /* 0x000000ffff057224 */ /* 0x000fe400078e0006 */
[----:B------:R-:W-:Y:S01]  /*3a10*/  IMAD.MOV.U32 R6, RZ, RZ, R7 ;  /* 0x000000ffff067224 */ /* 0x000fe200078e0007 */
[----:B------:R-:W-:Y:S01]  /*3a20*/  IADD3 R17, PT, PT, R25, -R17, R14 ;  /* 0x8000001119117210 */ /* 0x000fe20007ffe00e */
[----:B------:R-:W-:Y:S02]  /*3a30*/  IMAD.MOV.U32 R7, RZ, RZ, R2 ;  /* 0x000000ffff077224 */ /* 0x000fe400078e0002 */
[----:B------:R-:W-:Y:S02]  /*3a40*/  IMAD.MOV.U32 R2, RZ, RZ, R3 ;  /* 0x000000ffff027224 */ /* 0x000fe400078e0003 */
[----:B------:R-:W-:Y:S01]  /*3a50*/  IMAD.MOV.U32 R3, RZ, RZ, R23 ;  /* 0x000000ffff037224 */ /* 0x000fe200078e0017 */
[----:B------:R-:W-:Y:S06]  /*3a60*/  BRA.U UP0, `(.L_x_14) ;  /* 0xfffffffd00087547 */ /* 0x000fec000b83ffff */
.L_x_11:
[----:B--23--:R-:W0:Y:S02]  /*3a70*/  LDC.64 R2, c[0x0][0x398] ;  /* 0x0000e600ff027b82 */ /* 0x00ce240000000a00 */
[----:B0-----:R-:W-:-:S05]  /*3a80*/  IMAD.WIDE.U32 R8, R8, 0x2004, R2 ;  /* 0x0000200408087825 */ /* 0x001fca00078e0002 */
[----:B------:R-:W-:Y:S01]  /*3a90*/  STG.E desc[UR8][R8.64], R11 ;  /* 0x0000000b08007986 */ /* 0x000fe2000c101908 */
[----:B------:R-:W-:-:S04]  /*3aa0*/  IMAD.WIDE.U32 R2, R0, 0x400, R8 ;  /* 0x0000040000027825 */ /* 0x000fc800078e0008 */
[----:B------:R-:W-:-:S05]  /*3ab0*/  IMAD.WIDE.U32 R2, R10, 0x4, R2 ;  /* 0x000000040a027825 */ /* 0x000fca00078e0002 */
[----:B-----5:R-:W-:Y:S01]  /*3ac0*/  STG.E desc[UR8][R2.64+0x4], R24 ;  /* 0x0000041802007986 */ /* 0x020fe2000c101908 */
[----:B------:R-:W-:Y:S05]  /*3ad0*/  EXIT ;  /* 0x000000000000794d */ /* 0x000fea0003800000 */
.L_x_15:
[----:B------:R-:W-:-:S00]  /*3ae0*/  BRA `(.L_x_15) ;  /* 0xfffffffc00fc7947 */ /* 0x000fc0000383ffff */
[----:B------:R-:W-:-:S00]  /*3af0*/  NOP ;  /* 0x0000000000007918 */ /* 0x000fc00000000000 */
        /* <DEDUP_REMOVED lines=8> */
.L_x_109:


//--------------------- .text._ZN3lux4cuda8ringtail15use_hint_kernelEPKiS3_PKhPi --------------------------
	.section	.text._ZN3lux4cuda8ringtail15use_hint_kernelEPKiS3_PKhPi,"ax",@progbits
	.align	128
        .global         _ZN3lux4cuda8ringtail15use_hint_kernelEPKiS3_PKhPi
        .type           _ZN3lux4cuda8ringtail15use_hint_kernelEPKiS3_PKhPi,@function
        .size           _ZN3lux4cuda8ringtail15use_hint_kernelEPKiS3_PKhPi,(.L_x_110 - _ZN3lux4cuda8ringtail15use_hint_kernelEPKiS3_PKhPi)
        .other          _ZN3lux4cuda8ringtail15use_hint_kernelEPKiS3_PKhPi,@"STO_CUDA_ENTRY STV_DEFAULT"
_ZN3lux4cuda8ringtail15use_hint_kernelEPKiS3_PKhPi:
.text._ZN3lux4cuda8ringtail15use_hint_kernelEPKiS3_PKhPi:
[----:B------:R-:W-:Y:S01]  /*0000*/  LDC R1, c[0x0][0x37c] ;  /* 0x0000df00ff017b82 */ /* 0x000fe20000000800 */
[----:B------:R-:W0:Y:S07]  /*0010*/  S2R R3, SR_TID.X ;  /* 0x0000000000037919 */ /* 0x000e2e0000002100 */
[----:B------:R-:W0:Y:S08]  /*0020*/  S2UR UR4, SR_CTAID.X ;  /* 0x00000000000479c3 */ /* 0x000e300000002500 */
[----:B------:R-:W0:Y:S02]  /*0030*/  LDC R0, c[0x0][0x360] ;  /* 0x0000d800ff007b82 */ /* 0x000e240000000800 */
[----:B0-----:R-:W-:-:S05]  /*0040*/  IMAD R0, R0, UR4, R3 ;  /* 0x0000000400007c24 */ /* 0x001fca000f8e0203 */
[----:B------:R-:W-:-:S13]  /*0050*/  ISETP.GT.U32.AND P0, PT, R0, 0x3ff, PT ;  /* 0x000003ff0000780c */ /* 0x000fda0003f04070 */
[----:B------:R-:W-:Y:S05]  /*0060*/  @P0 EXIT ;  /* 0x000000000000094d */ /* 0x000fea0003800000 */
[----:B------:R-:W0:Y:S01]  /*0070*/  LDCU.64 UR6, c[0x0][0x390] ;  /* 0x00007200ff0677ac */ /* 0x000e220008000a00 */
[----:B------:R-:W1:Y:S01]  /*0080*/  LDC.64 R2, c[0x0][0x388] ;  /* 0x0000e200ff027b82 */ /* 0x000e620000000a00 */
[----:B------:R-:W2:Y:S07]  /*0090*/  LDCU.64 UR4, c[0x0][0x358] ;  /* 0x00006b00ff0477ac */ /* 0x000eae0008000a00 */
[----:B------:R-:W3:Y:S01]  /*00a0*/  LDC.64 R8, c[0x0][0x380] ;  /* 0x0000e000ff087b82 */ /* 0x000ee20000000a00 */
[----:B0-----:R-:W-:-:S04]  /*00b0*/  IADD3 R6, P0, PT, R0, UR6, RZ ;  /* 0x0000000600067c10 */ /* 0x001fc8000ff1e0ff */
[----:B------:R-:W-:-:S05]  /*00c0*/  IADD3.X R7, PT, PT, RZ, UR7, RZ, P0, !PT ;  /* 0x00000007ff077c10 */ /* 0x000fca00087fe4ff */
[----:B--2---:R-:W2:Y:S01]  /*00d0*/  LDG.E.U8.CONSTANT R6, desc[UR4][R6.64] ;  /* 0x0000000406067981 */ /* 0x004ea2000c1e9100 */
[----:B-1----:R-:W-:-:S05]  /*00e0*/  IMAD.WIDE.U32 R2, R0, 0x4, R2 ;  /* 0x0000000400027825 */ /* 0x002fca00078e0002 */
[----:B------:R-:W4:Y:S01]  /*00f0*/  LDG.E.CONSTANT R11, desc[UR4][R2.64] ;  /* 0x00000004020b7981 */ /* 0x000f22000c1e9900 */
[----:B--2---:R-:W-:-:S13]  /*0100*/  ISETP.NE.AND P0, PT, R6, RZ, PT ;  /* 0x000000ff0600720c */ /* 0x004fda0003f05270 */
[----:B------:R-:W0:Y:S02]  /*0110*/  @!P0 LDC.64 R4, c[0x0][0x398] ;  /* 0x0000e600ff048b82 */ /* 0x000e240000000a00 */
[----:B0-----:R-:W-:-:S05]  /*0120*/  @!P0 IMAD.WIDE.U32 R4, R0, 0x4, R4 ;  /* 0x0000000400048825 */ /* 0x001fca00078e0004 */
[----:B----4-:R0:W-:Y:S01]  /*0130*/  @!P0 STG.E desc[UR4][R4.64], R11 ;  /* 0x0000000b04008986 */ /* 0x0101e2000c101904 */
[----:B---3--:R-:W-:Y:S05]  /*0140*/  @!P0 EXIT ;  /* 0x000000000000894d */ /* 0x008fea0003800000 */
[----:B------:R-:W-:-:S06]  /*0150*/  IMAD.WIDE.U32 R2, R0, 0x4, R8 ;  /* 0x0000000400027825 */ /* 0x000fcc00078e0008 */
[----:B------:R-:W2:Y:S02]  /*0160*/  LDG.E.CONSTANT R2, desc[UR4][R2.64] ;  /* 0x0000000402027981 */ /* 0x000ea4000c1e9900 */
[----:B--2---:R-:W-:-:S13]  /*0170*/  ISETP.GE.AND P0, PT, R2, 0x1, PT ;  /* 0x000000010200780c */ /* 0x004fda0003f06270 */
[----:B------:R-:W-:Y:S05]  /*0180*/  @!P0 BRA `(.L_x_16) ;  /* 0x0000000000288947 */ /* 0x000fea0003800000 */
[----:B------:R-:W1:Y:S01]  /*0190*/  LDC.64 R2, c[0x0][0x398] ;  /* 0x0000e600ff027b82 */ /* 0x000e620000000a00 */
[----:B0-----:R-:W-:-:S05]  /*01a0*/  IADD3 R11, PT, PT, R11, 0x1, RZ ;  /* 0x000000010b0b7810 */ /* 0x001fca0007ffe0ff */
[----:B------:R-:W-:-:S05]  /*01b0*/  IMAD.HI.U32 R4, R11, 0x6c16c16d, RZ ;  /* 0x6c16c16d0b047827 */ /* 0x000fca00078e00ff */
[----:B------:R-:W-:-:S04]  /*01c0*/  IADD3 R5, PT, PT, R11, -R4, RZ ;  /* 0x800000040b057210 */ /* 0x000fc80007ffe0ff */
[----:B------:R-:W-:-:S04]  /*01d0*/  LEA.HI R5, R5, R4, RZ, 0x1f ;  /* 0x0000000405057211 */ /* 0x000fc800078ff8ff */
[----:B------:R-:W-:Y:S01]  /*01e0*/  SHF.R.U32.HI R4, RZ, 0x5, R5 ;  /* 0x00000005ff047819 */ /* 0x000fe20000011605 */
[----:B-1----:R-:W-:-:S04]  /*01f0*/  IMAD.WIDE.U32 R2, R0, 0x4, R2 ;  /* 0x0000000400027825 */ /* 0x002fc800078e0002 */
[----:B------:R-:W-:-:S05]  /*0200*/  IMAD R11, R4, -0x2d, R11 ;  /* 0xffffffd3040b7824 */ /* 0x000fca00078e020b */
[----:B------:R-:W-:Y:S01]  /*0210*/  STG.E desc[UR4][R2.64], R11 ;  /* 0x0000000b02007986 */ /* 0x000fe2000c101904 */
[----:B------:R-:W-:Y:S05]  /*0220*/  EXIT ;  /* 0x000000000000794d */ /* 0x000fea0003800000 */
.L_x_16:
        /* <DEDUP_REMOVED lines=10> */
.L_x_17:
        /* <DEDUP_REMOVED lines=11> */
.L_x_110:


//--------------------- .text._ZN3lux4cuda8ringtail16make_hint_kernelEPKNS1_7PolyVecES4_PhPj --------------------------
	.section	.text._ZN3lux4cuda8ringtail16make_hint_kernelEPKNS1_7PolyVecES4_PhPj,"ax",@progbits
	.align	128
        .global         _ZN3lux4cuda8ringtail16make_hint_kernelEPKNS1_7PolyVecES4_PhPj
        .type           _ZN3lux4cuda8ringtail16make_hint_kernelEPKNS1_7PolyVecES4_PhPj,@function
        .size           _ZN3lux4cuda8ringtail16make_hint_kernelEPKNS1_7PolyVecES4_PhPj,(.L_x_111 - _ZN3lux4cuda8ringtail16make_hint_kernelEPKNS1_7PolyVecES4_PhPj)
        .other          _ZN3lux4cuda8ringtail16make_hint_kernelEPKNS1_7PolyVecES4_PhPj,@"STO_CUDA_ENTRY STV_DEFAULT"
_ZN3lux4cuda8ringtail16make_hint_kernelEPKNS1_7PolyVecES4_PhPj:
.text._ZN3lux4cuda8ringtail16make_hint_kernelEPKNS1_7PolyVecES4_PhPj:
[----:B------:R-:W-:Y:S01]  /*0000*/  LDC R1, c[0x0][0x37c] ;  /* 0x0000df00ff017b82 */ /* 0x000fe20000000800 */
[----:B------:R-:W0:Y:S01]  /*0010*/  S2R R0, SR_TID.X ;  /* 0x0000000000007919 */ /* 0x000e220000002100 */
[----:B------:R-:W1:Y:S01]  /*0020*/  S2R R3, SR_CTAID.X ;  /* 0x0000000000037919 */ /* 0x000e620000002500 */
[----:B0-----:R-:W-:-:S04]  /*0030*/  ISETP.GT.U32.AND P0, PT, R0, 0xff, PT ;  /* 0x000000ff0000780c */ /* 0x001fc80003f04070 */
[----:B-1----:R-:W-:-:S13]  /*0040*/  ISETP.GT.U32.OR P0, PT, R3, 0x3, P0 ;  /* 0x000000030300780c */ /* 0x002fda0000704470 */
[----:B------:R-:W-:Y:S05]  /*0050*/  @P0 EXIT ;  /* 0x000000000000094d */ /* 0x000fea0003800000 */
[----:B------:R-:W0:Y:S01]  /*0060*/  LDC.64 R4, c[0x0][0x380] ;  /* 0x0000e000ff047b82 */ /* 0x000e220000000a00 */
[----:B------:R-:W1:Y:S07]  /*0070*/  LDCU.64 UR4, c[0x0][0x358] ;  /* 0x00006b00ff0477ac */ /* 0x000e6e0008000a00 */
[----:B------:R-:W2:Y:S01]  /*0080*/  LDC.64 R6, c[0x0][0x388] ;  /* 0x0000e200ff067b82 */ /* 0x000ea20000000a00 */
[----:B0-----:R-:W-:-:S04]  /*0090*/  IMAD.WIDE.U32 R4, R3, 0x400, R4 ;  /* 0x0000040003047825 */ /* 0x001fc800078e0004 */
[----:B------:R-:W-:-:S04]  /*00a0*/  IMAD.WIDE.U32 R4, R0, 0x4, R4 ;  /* 0x0000000400047825 */ /* 0x000fc800078e0004 */
[----:B--2---:R-:W-:Y:S02]  /*00b0*/  IMAD.WIDE.U32 R6, R3, 0x400, R6 ;  /* 0x0000040003067825 */ /* 0x004fe400078e0006 */
[----:B-1----:R-:W2:Y:S02]  /*00c0*/  LDG.E.CONSTANT R4, desc[UR4][R4.64] ;  /* 0x0000000404047981 */ /* 0x002ea4000c1e9900 */
[----:B------:R-:W-:-:S06]  /*00d0*/  IMAD.WIDE.U32 R6, R0, 0x4, R6 ;  /* 0x0000000400067825 */ /* 0x000fcc00078e0006 */
[----:B------:R-:W2:Y:S02]  /*00e0*/  LDG.E.CONSTANT R7, desc[UR4][R6.64] ;  /* 0x0000000406077981 */ /* 0x000ea4000c1e9900 */
[----:B--2---:R-:W-:-:S05]  /*00f0*/  IMAD.IADD R8, R4, 0x1, R7 ;  /* 0x0000000104087824 */ /* 0x004fca00078e0207 */
[----:B------:R-:W-:-:S13]  /*0100*/  ISETP.GT.AND P0, PT, R8, 0x7fe000, PT ;  /* 0x007fe0000800780c */ /* 0x000fda0003f04270 */
[----:B------:R-:W-:-:S05]  /*0110*/  @P0 VIADD R8, R8, 0xff801fff ;  /* 0xff801fff08080836 */ /* 0x000fca0000000000 */
[----:B------:R-:W-:Y:S02]  /*0120*/  ISETP.GE.AND P0, PT, R8, RZ, PT ;  /* 0x000000ff0800720c */ /* 0x000fe40003f06270 */
[----:B------:R-:W-:-:S11]  /*0130*/  SHF.R.S32.HI R2, RZ, 0x1f, R4 ;  /* 0x0000001fff027819 */ /* 0x000fd60000011404 */
[----:B------:R-:W-:Y:S01]  /*0140*/  @!P0 VIADD R8, R8, 0x7fe001 ;  /* 0x007fe00108088836 */ /* 0x000fe20000000000 */
[----:B------:R-:W-:-:S04]  /*0150*/  LOP3.LUT R9, R2, 0x7fe001, RZ, 0xc0, !PT ;  /* 0x007fe00102097812 */ /* 0x000fc800078ec0ff */
[----:B------:R-:W-:-:S04]  /*0160*/  SHF.R.S32.HI R10, RZ, 0x1f, R8 ;  /* 0x0000001fff0a7819 */ /* 0x000fc80000011408 */
[----:B------:R-:W-:Y:S01]  /*0170*/  LOP3.LUT R11, R10, 0x7fe001, RZ, 0xc0, !PT ;  /* 0x007fe0010a0b7812 */ /* 0x000fe200078ec0ff */
[----:B------:R-:W-:-:S04]  /*0180*/  IMAD.IADD R9, R4, 0x1, R9 ;  /* 0x0000000104097824 */ /* 0x000fc800078e0209 */
[----:B------:R-:W-:Y:S01]  /*0190*/  IMAD.IADD R11, R8, 0x1, R11 ;  /* 0x00000001080b7824 */ /* 0x000fe200078e020b */
[----:B------:R-:W-:-:S04]  /*01a0*/  IADD3 R2, PT, PT, -R9, 0x7fe000, RZ ;  /* 0x007fe00009027810 */ /* 0x000fc80007ffe1ff */
[----:B------:R-:W-:Y:S02]  /*01b0*/  IADD3 R4, PT, PT, -R11, 0x7fe000, RZ ;  /* 0x007fe0000b047810 */ /* 0x000fe40007ffe1ff */
[----:B------:R-:W-:Y:S02]  /*01c0*/  LEA.HI R2, R2, R9, RZ, 0x1 ;  /* 0x0000000902027211 */ /* 0x000fe400078f08ff */
[----:B------:R-:W-:-:S03]  /*01d0*/  LEA.HI R4, R4, R11, RZ, 0x1 ;  /* 0x0000000b04047211 */ /* 0x000fc600078f08ff */
[----:B------:R-:W-:Y:S02]  /*01e0*/  VIADD R2, R2, 0xff8193ff ;  /* 0xff8193ff02027836 */ /* 0x000fe40000000000 */
[----:B------:R-:W-:Y:S02]  /*01f0*/  VIADD R4, R4, 0xff8193ff ;  /* 0xff8193ff04047836 */ /* 0x000fe40000000000 */
[----:B------:R-:W-:-:S04]  /*0200*/  IMAD.HI R2, R2, 0x2c0b02c1, RZ ;  /* 0x2c0b02c102027827 */ /* 0x000fc800078e02ff */
[----:B------:R-:W-:Y:S01]  /*0210*/  IMAD.HI R4, R4, 0x2c0b02c1, RZ ;  /* 0x2c0b02c104047827 */ /* 0x000fe200078e02ff */
[----:B------:R-:W-:-:S04]  /*0220*/  SHF.R.U32.HI R5, RZ, 0x1f, R2 ;  /* 0x0000001fff057819 */ /* 0x000fc80000011602 */
[----:B------:R-:W-:Y:S02]  /*0230*/  SHF.R.U32.HI R7, RZ, 0x1f, R4 ;  /* 0x0000001fff077819 */ /* 0x000fe40000011604 */
[----:B------:R-:W-:Y:S02]  /*0240*/  LEA.HI.SX32 R5, R2, R5, 0x11 ;  /* 0x0000000502057211 */ /* 0x000fe400078f8aff */
[----:B------:R-:W-:-:S04]  /*0250*/  LEA.HI.SX32 R4, R4, R7, 0x11 ;  /* 0x0000000704047211 */ /* 0x000fc800078f8aff */
[----:B------:R-:W-:-:S13]  /*0260*/  ISETP.NE.AND P0, PT, R5, R4, PT ;  /* 0x000000040500720c */ /* 0x000fda0003f05270 */
[----:B------:R-:W-:Y:S05]  /*0270*/  @!P0 EXIT ;  /* 0x000000000000894d */ /* 0x000fea0003800000 */
[----:B------:R-:W0:Y:S01]  /*0280*/  S2R R2, SR_LANEID ;  /* 0x0000000000027919 */ /* 0x000e220000000000 */
[----:B------:R-:W1:Y:S01]  /*0290*/  LDCU.64 UR8, c[0x0][0x390] ;  /* 0x00007200ff0877ac */ /* 0x000e620008000a00 */
[----:B------:R-:W2:Y:S01]  /*02a0*/  LDC.64 R4, c[0x0][0x398] ;  /* 0x0000e600ff047b82 */ /* 0x000ea20000000a00 */
[----:B------:R-:W-:Y:S01]  /*02b0*/  IMAD R3, R3, 0x100, R0 ;  /* 0x0000010003037824 */ /* 0x000fe200078e0200 */
[----:B------:R-:W-:Y:S01]  /*02c0*/  VOTEU.ANY UR6, UPT, PT ;  /* 0x0000000000067886 */ /* 0x000fe200038e0100 */
[----:B------:R-:W-:Y:S01]  /*02d0*/  IMAD.MOV.U32 R0, RZ, RZ, 0x1 ;  /* 0x00000001ff007424 */ /* 0x000fe200078e00ff */
[----:B------:R-:W-:Y:S02]  /*02e0*/  UFLO.U32 UR7, UR6 ;  /* 0x00000006000772bd */ /* 0x000fe400080e0000 */
[----:B------:R-:W2:Y:S04]  /*02f0*/  POPC R7, UR6 ;  /* 0x0000000600077d09 */ /* 0x000ea80008000000 */
[----:B0-----:R-:W-:-:S02]  /*0300*/  ISETP.EQ.U32.AND P0, PT, R2, UR7, PT ;  /* 0x0000000702007c0c */ /* 0x001fc4000bf02070 */
[----:B-1----:R-:W-:-:S05]  /*0310*/  IADD3 R2, P1, PT, R3, UR8, RZ ;  /* 0x0000000803027c10 */ /* 0x002fca000ff3e0ff */
[----:B------:R-:W-:-:S05]  /*0320*/  IMAD.X R3, RZ, RZ, UR9, P1 ;  /* 0x00000009ff037e24 */ /* 0x000fca00088e06ff */
[----:B------:R-:W-:Y:S04]  /*0330*/  STG.E.U8 desc[UR4][R2.64], R0 ;  /* 0x0000000002007986 */ /* 0x000fe8000c101104 */
[----:B--2---:R-:W-:Y:S01]  /*0340*/  @P0 REDG.E.ADD.STRONG.GPU desc[UR4][R4.64], R7 ;  /* 0x000000070400098e */ /* 0x004fe2000c12e104 */
[----:B------:R-:W-:Y:S05]  /*0350*/  EXIT ;  /* 0x000000000000794d */ /* 0x000fea0003800000 */
.L_x_18:
        /* <DEDUP_REMOVED lines=10> */
.L_x_111:


//--------------------- .text._ZN3lux4cuda8ringtail27batch_combine_shares_kernelEPKNS1_14ThresholdShareEPKjjjPNS1_7PolyVecES8_ --------------------------
	.section	.text._ZN3lux4cuda8ringtail27batch_combine_shares_kernelEPKNS1_14ThresholdShareEPKjjjPNS1_7PolyVecES8_,"ax",@progbits
	.align	128
        .global         _ZN3lux4cuda8ringtail27batch_combine_shares_kernelEPKNS1_14ThresholdShareEPKjjjPNS1_7PolyVecES8_
        .type           _ZN3lux4cuda8ringtail27batch_combine_shares_kernelEPKNS1_14ThresholdShareEPKjjjPNS1_7PolyVecES8_,@function
        .size           _ZN3lux4cuda8ringtail27batch_combine_shares_kernelEPKNS1_14ThresholdShareEPKjjjPNS1_7PolyVecES8_,(.L_x_112 - _ZN3lux4cuda8ringtail27batch_combine_shares_kernelEPKNS1_14ThresholdShareEPKjjjPNS1_7PolyVecES8_)
        .other          _ZN3lux4cuda8ringtail27batch_combine_shares_kernelEPKNS1_14ThresholdShareEPKjjjPNS1_7PolyVecES8_,@"STO_CUDA_ENTRY STV_DEFAULT"
_ZN3lux4cuda8ringtail27batch_combine_shares_kernelEPKNS1_14ThresholdShareEPKjjjPNS1_7PolyVecES8_:
.text._ZN3lux4cuda8ringtail27batch_combine_shares_kernelEPKNS1_14ThresholdShareEPKjjjPNS1_7PolyVecES8_:
[----:B------:R-:W-:Y:S01]  /*0000*/  LDC R1, c[0x0][0x37c] ;  /* 0x0000df00ff017b82 */ /* 0x000fe20000000800 */
[----:B------:R-:W0:Y:S01]  /*0010*/  S2R R22, SR_TID.X ;  /* 0x0000000000167919 */ /* 0x000e220000002100 */
[----:B------:R-:W1:Y:S01]  /*0020*/  LDCU UR4, c[0x0][0x394] ;  /* 0x00007280ff0477ac */ /* 0x000e620008000800 */
[----:B------:R-:W2:Y:S01]  /*0030*/  S2R R21, SR_CTAID.X ;  /* 0x0000000000157919 */ /* 0x000ea20000002500 */
[----:B------:R-:W1:Y:S01]  /*0040*/  S2R R20, SR_CTAID.Y ;  /* 0x0000000000147919 */ /* 0x000e620000002600 */
[----:B0-----:R-:W-:-:S04]  /*0050*/  ISETP.GT.U32.AND P0, PT, R22, 0xff, PT ;  /* 0x000000ff1600780c */ /* 0x001fc80003f04070 */
[----:B--2---:R-:W-:-:S04]  /*0060*/  ISETP.GT.U32.OR P0, PT, R21, 0x3, P0 ;  /* 0x000000031500780c */ /* 0x004fc80000704470 */
[----:B-1----:R-:W-:-:S13]  /*0070*/  ISETP.GE.U32.OR P0, PT, R20, UR4, P0 ;  /* 0x0000000414007c0c */ /* 0x002fda0008706470 */
[----:B------:R-:W-:Y:S05]  /*0080*/  @P0 EXIT ;  /* 0x000000000000094d */ /* 0x000fea0003800000 */
[----:B------:R-:W0:Y:S01]  /*0090*/  LDC R9, c[0x0][0x390] ;  /* 0x0000e400ff097b82 */ /* 0x000e220000000800 */
[----:B------:R-:W1:Y:S01]  /*00a0*/  LDCU.64 UR4, c[0x0][0x358] ;  /* 0x00006b00ff0477ac */ /* 0x000e620008000a00 */
[----:B------:R-:W-:Y:S02]  /*00b0*/  HFMA2 R6, -RZ, RZ, 0, 0 ;  /* 0x00000000ff067431 */ /* 0x000fe400000001ff */
[----:B------:R-:W-:Y:S01]  /*00c0*/  IMAD.MOV.U32 R8, RZ, RZ, RZ ;  /* 0x000000ffff087224 */ /* 0x000fe200078e00ff */
[----:B0-----:R-:W-:-:S13]  /*00d0*/  ISETP.NE.AND P0, PT, R9, RZ, PT ;  /* 0x000000ff0900720c */ /* 0x001fda0003f05270 */
[----:B-1----:R-:W-:Y:S05]  /*00e0*/  @!P0 BRA `(.L_x_19) ;  /* 0x0000005000b48947 */ /* 0x002fea0003800000 */
[----:B------:R-:W0:Y:S01]  /*00f0*/  LDC.64 R12, c[0x0][0x380] ;  /* 0x0000e000ff0c7b82 */ /* 0x000e220000000a00 */
[----:B------:R-:W-:Y:S01]  /*0100*/  IMAD R11, R20, R9, RZ ;  /* 0x00000009140b7224 */ /* 0x000fe200078e02ff */
[----:B------:R-:W-:Y:S01]  /*0110*/  MOV R3, RZ ;  /* 0x000000ff00037202 */ /* 0x000fe20000000f00 */
[----:B------:R-:W-:Y:S01]  /*0120*/  IMAD.MOV.U32 R8, RZ, RZ, RZ ;  /* 0x000000ffff087224 */ /* 0x000fe200078e00ff */
[C---:B------:R-:W-:Y:S02]  /*0130*/  LOP3.LUT R10, R9.reuse, 0x3, RZ, 0xc0, !PT ;  /* 0x00000003090a7812 */ /* 0x040fe400078ec0ff */
[----:B------:R-:W-:Y:S02]  /*0140*/  CS2R R6, SRZ ;  /* 0x0000000000067805 */ /* 0x000fe4000001ff00 */
[----:B------:R-:W-:Y:S02]  /*0150*/  LOP3.LUT R9, R9, 0xfffffffc, RZ, 0xc0, !PT ;  /* 0xfffffffc09097812 */ /* 0x000fe400078ec0ff */
[----:B------:R-:W-:Y:S01]  /*0160*/  CS2R R4, SRZ ;  /* 0x0000000000047805 */ /* 0x000fe2000001ff00 */
[----:B0-----:R-:W-:-:S05]  /*0170*/  IMAD.WIDE.U32 R12, R11, 0x2004, R12 ;  /* 0x000020040b0c7825 */ /* 0x001fca00078e000c */
[----:B------:R-:W-:-:S07]  /*0180*/  IADD3 R13, PT, PT, R13, R3, RZ ;  /* 0x000000030d0d7210 */ /* 0x000fce0007ffe0ff */
.L_x_30:
[----:B------:R-:W-:Y:S01]  /*0190*/  IMAD.WIDE.U32 R14, R5, 0x2004, R12 ;  /* 0x00002004050e7825 */ /* 0x000fe200078e000c */
[----:B------:R-:W0:Y:S04]  /*01a0*/  LDCU UR6, c[0x0][0x390] ;  /* 0x00007200ff0677ac */ /* 0x000e280008000800 */
[----:B------:R1:W5:Y:S01]  /*01b0*/  LDG.E.CONSTANT R0, desc[UR4][R14.64] ;  /* 0x000000040e007981 */ /* 0x000362000c1e9900 */
[----:B------:R-:W-:Y:S02]  /*01c0*/  HFMA2 R2, -RZ, RZ, 0, 5.9604644775390625e-08 ;  /* 0x00000001ff027431 */ /* 0x000fe400000001ff */
[----:B------:R-:W-:Y:S01]  /*01d0*/  IMAD.MOV.U32 R18, RZ, RZ, 0x1 ;  /* 0x00000001ff127424 */ /* 0x000fe200078e00ff */
[----:B------:R-:W-:Y:S01]  /*01e0*/  MOV R16, RZ ;  /* 0x000000ff00107202 */ /* 0x000fe20000000f00 */
[----:B------:R-:W-:-:S02]  /*01f0*/  IMAD.MOV.U32 R24, RZ, RZ, RZ ;  /* 0x000000ffff187224 */ /* 0x000fc400078e00ff */
[----:B------:R-:W-:Y:S01]  /*0200*/  IMAD.MOV.U32 R3, RZ, RZ, RZ ;  /* 0x000000ffff037224 */ /* 0x000fe200078e00ff */
[----:B0-----:R-:W-:-:S09]  /*0210*/  UISETP.GE.U32.AND UP0, UPT, UR6, 0x4, UPT ;  /* 0x000000040600788c */ /* 0x001fd2000bf06070 */
[----:B-1----:R-:W-:Y:S05]  /*0220*/  BRA.U !UP0, `(.L_x_20) ;  /* 0x0000000d08347547 */ /* 0x002fea000b800000 */
[----:B------:R-:W0:Y:S01]  /*0230*/  LDC.64 R14, c[0x0][0x388] ;  /* 0x0000e200ff0e7b82 */ /* 0x000e220000000a00 */
[----:B------:R-:W-:Y:S01]  /*0240*/  IADD3 R23, PT, PT, -R9, RZ, RZ ;  /* 0x000000ff09177210 */ /* 0x000fe20007ffe1ff */
[----:B------:R-:W-:Y:S01]  /*0250*/  IMAD.MOV.U32 R18, RZ, RZ, 0x1 ;  /* 0x00000001ff127424 */ /* 0x000fe200078e00ff */
[----:B------:R-:W-:Y:S02]  /*0260*/  MOV R16, RZ ;  /* 0x000000ff00107202 */ /* 0x000fe40000000f00 */
[----:B0-----:R-:W-:-:S04]  /*0270*/  LEA R14, P0, R11, R14, 0x2 ;  /* 0x0000000e0b0e7211 */ /* 0x001fc800078010ff */
[----:B------:R-:W-:Y:S02]  /*0280*/  IADD3 R24, P1, PT, R14, 0x8, RZ ;  /* 0x000000080e187810 */ /* 0x000fe40007f3e0ff */
[----:B------:R-:W-:-:S05]  /*0290*/  LEA.HI.X R15, R11, R15, RZ, 0x2, P0 ;  /* 0x0000000f0b0f7211 */ /* 0x000fca00000f14ff */
[----:B------:R-:W-:-:S07]  /*02a0*/  IMAD.X R25, RZ, RZ, R15, P1 ;  /* 0x000000ffff197224 */ /* 0x000fce00008e060f */
.L_x_25:
[----:B------:R-:W2:Y:S02]  /*02b0*/  LDG.E.CONSTANT R27, desc[UR4][R24.64+-0x8] ;  /* 0xfffff804181b7981 */ /* 0x000ea4000c1e9900 */
[----:B--2--5:R-:W-:-:S13]  /*02c0*/  ISETP.NE.AND P0, PT, R27, R0, PT ;  /* 0x000000001b00720c */ /* 0x024fda0003f05270 */
[----:B------:R-:W-:Y:S05]  /*02d0*/  @!P0 BRA `(.L_x_21) ;  /* 0x0000000000b48947 */ /* 0x000fea0003800000 */
[-C--:B------:R-:W-:Y:S02]  /*02e0*/  IMAD R17, R16, R27.reuse, RZ ;  /* 0x0000001b10117224 */ /* 0x080fe400078e02ff */
[----:B------:R-:W-:-:S05]  /*02f0*/  IMAD.WIDE.U32 R14, R18, R27, RZ ;  /* 0x0000001b120e7225 */ /* 0x000fca00078e00ff */
[----:B------:R-:W-:Y:S01]  /*0300*/  IADD3 R15, PT, PT, R15, R17, RZ ;  /* 0x000000110f0f7210 */ /* 0x000fe20007ffe0ff */
[----:B------:R-:W-:-:S04]  /*0310*/  IMAD.WIDE.U32 R16, R14, 0x60148461, RZ ;  /* 0x601484610e107825 */ /* 0x000fc800078e00ff */
[----:B------:R-:W-:-:S04]  /*0320*/  IMAD.WIDE.U32 R18, R15, 0x60148461, RZ ;  /* 0x601484610f127825 */ /* 0x000fc800078e00ff */
[----:B------:R-:W-:-:S03]  /*0330*/  IMAD.WIDE.U32 R18, P0, R14, 0x200801c0, R18 ;  /* 0x200801c00e127825 */ /* 0x000fc60007800012 */
[----:B------:R-:W-:Y:S01]  /*0340*/  IADD3 RZ, P1, PT, R17, R18, RZ ;  /* 0x0000001211ff7210 */ /* 0x000fe20007f3e0ff */
[----:B------:R-:W-:Y:S01]  /*0350*/  IMAD.X R17, RZ, RZ, RZ, P0 ;  /* 0x000000ffff117224 */ /* 0x000fe200000e06ff */
[----:B------:R-:W-:Y:S02]  /*0360*/  MOV R16, R19 ;  /* 0x0000001300107202 */ /* 0x000fe40000000f00 */
[----:B------:R-:W-:-:S03]  /*0370*/  IADD3 R18, P0, PT, -R0, R27, RZ ;  /* 0x0000001b00127210 */ /* 0x000fc60007f1e1ff */
[----:B------:R-:W-:-:S04]  /*0380*/  IMAD.WIDE.U32.X R16, R15, 0x200801c0, R16, P1 ;  /* 0x200801c00f107825 */ /* 0x000fc800008e0410 */
[----:B------:R-:W-:Y:S01]  /*0390*/  IMAD.X R26, RZ, RZ, -0x1, P0 ;  /* 0xffffffffff1a7424 */ /* 0x000fe200000e06ff */
[--C-:B------:R-:W-:Y:S02]  /*03a0*/  SHF.R.U64 R19, R16, 0x14, R17.reuse ;  /* 0x0000001410137819 */ /* 0x100fe40000001211 */
[----:B------:R-:W-:Y:S02]  /*03b0*/  SHF.R.U32.HI R16, RZ, 0x14, R17 ;  /* 0x00000014ff107819 */ /* 0x000fe40000011611 */
[----:B------:R-:W-:Y:S01]  /*03c0*/  IADD3 R17, P1, PT, R18, 0x7fe001, RZ ;  /* 0x007fe00112117810 */ /* 0x000fe20007f3e0ff */
[----:B------:R-:W-:Y:S01]  /*03d0*/  IMAD.WIDE.U32 R14, R19, -0x7fe001, R14 ;  /* 0xff801fff130e7825 */ /* 0x000fe200078e000e */
[----:B------:R-:W-:Y:S02]  /*03e0*/  ISETP.GE.AND P0, PT, R26, RZ, PT ;  /* 0x000000ff1a00720c */ /* 0x000fe40003f06270 */
[----:B------:R-:W-:Y:S01]  /*03f0*/  IADD3.X R27, PT, PT, RZ, R26, RZ, P1, !PT ;  /* 0x0000001aff1b7210 */ /* 0x000fe20000ffe4ff */
[----:B------:R-:W-:Y:S01]  /*0400*/  IMAD R16, R16, -0x7fe001, RZ ;  /* 0xff801fff10107824 */ /* 0x000fe200078e02ff */
[----:B------:R-:W-:-:S02]  /*0410*/  SEL R17, R17, R18, !P0 ;  /* 0x0000001211117207 */ /* 0x000fc40004000000 */
[----:B------:R-:W-:Y:S02]  /*0420*/  SEL R27, R27, R26, !P0 ;  /* 0x0000001a1b1b7207 */ /* 0x000fe40004000000 */
[----:B------:R-:W-:-:S03]  /*0430*/  IADD3 R16, PT, PT, R15, -R19, R16 ;  /* 0x800000130f107210 */ /* 0x000fc60007ffe010 */
[----:B------:R-:W-:-:S04]  /*0440*/  IMAD R18, R27, R2, RZ ;  /* 0x000000021b127224 */ /* 0x000fc800078e02ff */
[C---:B------:R-:W-:Y:S01]  /*0450*/  IMAD R27, R17.reuse, R3, R18 ;  /* 0x00000003111b7224 */ /* 0x040fe200078e0212 */
[----:B------:R-:W-:Y:S01]  /*0460*/  MOV R18, R14 ;  /* 0x0000000e00127202 */ /* 0x000fe20000000f00 */
[----:B------:R-:W-:-:S04]  /*0470*/  IMAD.WIDE.U32 R2, R17, R2, RZ ;  /* 0x0000000211027225 */ /* 0x000fc800078e00ff */
[----:B------:R-:W-:Y:S02]  /*0480*/  IMAD.IADD R3, R3, 0x1, R27 ;  /* 0x0000000103037824 */ /* 0x000fe400078e021b */
[----:B------:R-:W-:-:S04]  /*0490*/  IMAD.WIDE.U32 R14, R2, 0x60148461, RZ ;  /* 0x60148461020e7825 */ /* 0x000fc800078e00ff */
[----:B------:R-:W-:-:S04]  /*04a0*/  IMAD.WIDE.U32 R26, R3, 0x60148461, RZ ;  /* 0x60148461031a7825 */ /* 0x000fc800078e00ff */
[----:B------:R-:W-:-:S03]  /*04b0*/  IMAD.WIDE.U32 R26, P0, R2, 0x200801c0, R26 ;  /* 0x200801c0021a7825 */ /* 0x000fc6000780001a */
[----:B------:R-:W-:Y:S01]  /*04c0*/  IADD3 RZ, P1, PT, R15, R26, RZ ;  /* 0x0000001a0fff7210 */ /* 0x000fe20007f3e0ff */
[----:B------:R-:W-:Y:S01]  /*04d0*/  IMAD.X R15, RZ, RZ, RZ, P0 ;  /* 0x000000ffff0f7224 */ /* 0x000fe200000e06ff */
[----:B------:R-:W-:-:S05]  /*04e0*/  MOV R14, R27 ;  /* 0x0000001b000e7202 */ /* 0x000fca0000000f00 */
[C---:B------:R-:W-:Y:S01]  /*04f0*/  IMAD.WIDE.U32.X R14, R3.reuse, 0x200801c0, R14, P1 ;  /* 0x200801c0030e7825 */ /* 0x040fe200008e040e */
[----:B------:R-:W-:Y:S02]  /*0500*/  ISETP.LT.AND P1, PT, R3, RZ, PT ;  /* 0x000000ff0300720c */ /* 0x000fe40003f21270 */
[----:B------:R-:W-:-:S04]  /*0510*/  IADD3 R17, P0, PT, R14, -0x60148461, RZ ;  /* 0x9feb7b9f0e117810 */ /* 0x000fc80007f1e0ff */
[----:B------:R-:W-:Y:S02]  /*0520*/  IADD3.X R19, PT, PT, R15, -0x200801c1, RZ, P0, !PT ;  /* 0xdff7fe3f0f137810 */ /* 0x000fe400007fe4ff */
[----:B------:R-:W-:Y:S02]  /*0530*/  SEL R14, R17, R14, P1 ;  /* 0x0000000e110e7207 */ /* 0x000fe40000800000 */
[----:B------:R-:W-:-:S04]  /*0540*/  SEL R17, R19, R15, P1 ;  /* 0x0000000f13117207 */ /* 0x000fc80000800000 */
[----:B------:R-:W-:-:S04]  /*0550*/  SHF.R.S64 R15, R14, 0x14, R17 ;  /* 0x000000140e0f7819 */ /* 0x000fc80000001011 */
[----:B------:R-:W-:-:S04]  /*0560*/  LEA.HI R15, P0, R17, R15, RZ, 0x1 ;  /* 0x0000000f110f7211 */ /* 0x000fc800078108ff */
[----:B------:R-:W-:Y:S01]  /*0570*/  LEA.HI.X.SX32 R14, R17, RZ, 0xc, P0 ;  /* 0x000000ff110e7211 */ /* 0x000fe200000f66ff */
[----:B------:R-:W-:-:S04]  /*0580*/  IMAD.WIDE.U32 R2, R15, -0x7fe001, R2 ;  /* 0xff801fff0f027825 */ /* 0x000fc800078e0002 */
[----:B------:R-:W-:-:S05]  /*0590*/  IMAD R14, R14, -0x7fe001, RZ ;  /* 0xff801fff0e0e7824 */ /* 0x000fca00078e02ff */
[----:B------:R-:W-:-:S07]  /*05a0*/  IADD3 R3, PT, PT, R3, -R15, R14 ;  /* 0x8000000f03037210 */ /* 0x000fce0007ffe00e */
.L_x_21:
[----:B------:R-:W2:Y:S02]  /*05b0*/  LDG.E.CONSTANT R27, desc[UR4][R24.64+-0x4] ;  /* 0xfffffc04181b7981 */ /* 0x000ea4000c1e9900 */
[----:B--2---:R-:W-:-:S13]  /*05c0*/  ISETP.NE.AND P0, PT, R27, R0, PT ;  /* 0x000000001b00720c */ /* 0x004fda0003f05270 */
[----:B------:R-:W-:Y:S05]  /*05d0*/  @!P0 BRA `(.L_x_22) ;  /* 0x0000000000b48947 */ /* 0x000fea0003800000 */
[-C--:B------:R-:W-:Y:S02]  /*05e0*/  IMAD R17, R16, R27.reuse, RZ ;  /* 0x0000001b10117224 */ /* 0x080fe400078e02ff */
[----:B------:R-:W-:-:S04]  /*05f0*/  IMAD.WIDE.U32 R14, R18, R27, RZ ;  /* 0x0000001b120e7225 */ /* 0x000fc800078e00ff */
[----:B------:R-:W-:Y:S02]  /*0600*/  IMAD.IADD R15, R15, 0x1, R17 ;  /* 0x000000010f0f7824 */ /* 0x000fe400078e0211 */
[----:B------:R-:W-:-:S04]  /*0610*/  IMAD.WIDE.U32 R16, R14, 0x60148461, RZ ;  /* 0x601484610e107825 */ /* 0x000fc800078e00ff */
[----:B------:R-:W-:-:S04]  /*0620*/  IMAD.WIDE.U32 R18, R15, 0x60148461, RZ ;  /* 0x601484610f127825 */ /* 0x000fc800078e00ff */
[----:B------:R-:W-:-:S04]  /*0630*/  IMAD.WIDE.U32 R18, P0, R14, 0x200801c0, R18 ;  /* 0x200801c00e127825 */ /* 0x000fc80007800012 */
[----:B------:R-:W-:Y:S01]  /*0640*/  IMAD.MOV.U32 R16, RZ, RZ, R19 ;  /* 0x000000ffff107224 */ /* 0x000fe200078e0013 */
[----:B------:R-:W-:Y:S02]  /*0650*/  IADD3 RZ, P1, PT, R17, R18, RZ ;  /* 0x0000001211ff7210 */ /* 0x000fe40007f3e0ff */
[----:B------:R-:W-:Y:S02]  /*0660*/  IADD3.X R17, PT, PT, RZ, RZ, RZ, P0, !PT ;  /* 0x000000ffff117210 */ /* 0x000fe400007fe4ff */
[----:B------:R-:W-:Y:S01]  /*0670*/  IADD3 R18, P0, PT, -R0, R27, RZ ;  /* 0x0000001b00127210 */ /* 0x000fe20007f1e1ff */
[----:B------:R-:W-:-:S03]  /*0680*/  IMAD.WIDE.U32.X R16, R15, 0x200801c0, R16, P1 ;  /* 0x200801c00f107825 */ /* 0x000fc600008e0410 */
[----:B------:R-:W-:Y:S02]  /*0690*/  IADD3.X R26, PT, PT, RZ, -0x1, RZ, P0, !PT ;  /* 0xffffffffff1a7810 */ /* 0x000fe400007fe4ff */
[--C-:B------:R-:W-:Y:S02]  /*06a0*/  SHF.R.U64 R19, R16, 0x14, R17.reuse ;  /* 0x0000001410137819 */ /* 0x100fe40000001211 */
[----:B------:R-:W-:Y:S02]  /*06b0*/  SHF.R.U32.HI R16, RZ, 0x14, R17 ;  /* 0x00000014ff107819 */ /* 0x000fe40000011611 */
[----:B------:R-:W-:Y:S01]  /*06c0*/  IADD3 R17, P1, PT, R18, 0x7fe001, RZ ;  /* 0x007fe00112117810 */ /* 0x000fe20007f3e0ff */
[----:B------:R-:W-:Y:S01]  /*06d0*/  IMAD.WIDE.U32 R14, R19, -0x7fe001, R14 ;  /* 0xff801fff130e7825 */ /* 0x000fe200078e000e */
[----:B------:R-:W-:-:S03]  /*06e0*/  ISETP.GE.AND P0, PT, R26, RZ, PT ;  /* 0x000000ff1a00720c */ /* 0x000fc60003f06270 */
[----:B------:R-:W-:Y:S01]  /*06f0*/  IMAD.X R27, RZ, RZ, R26, P1 ;  /* 0x000000ffff1b7224 */ /* 0x000fe200008e061a */
[----:B------:R-:W-:Y:S01]  /*0700*/  SEL R17, R17, R18, !P0 ;  /* 0x0000001211117207 */ /* 0x000fe20004000000 */
[----:B------:R-:W-:-:S03]  /*0710*/  IMAD R16, R16, -0x7fe001, RZ ;  /* 0xff801fff10107824 */ /* 0x000fc600078e02ff */
[----:B------:R-:W-:Y:S02]  /*0720*/  SEL R27, R27, R26, !P0 ;  /* 0x0000001a1b1b7207 */ /* 0x000fe40004000000 */
[----:B------:R-:W-:-:S03]  /*0730*/  IADD3 R16, PT, PT, R15, -R19, R16 ;  /* 0x800000130f107210 */ /* 0x000fc60007ffe010 */
[----:B------:R-:W-:-:S04]  /*0740*/  IMAD R18, R27, R2, RZ ;  /* 0x000000021b127224 */ /* 0x000fc800078e02ff */
[C---:B------:R-:W-:Y:S02]  /*0750*/  IMAD R27, R17.reuse, R3, R18 ;  /* 0x00000003111b7224 */ /* 0x040fe400078e0212 */
[----:B------:R-:W-:-:S04]  /*0760*/  IMAD.WIDE.U32 R2, R17, R2, RZ ;  /* 0x0000000211027225 */ /* 0x000fc800078e00ff */
[----:B------:R-:W-:Y:S01]  /*0770*/  IMAD.MOV.U32 R18, RZ, RZ, R14 ;  /* 0x000000ffff127224 */ /* 0x000fe200078e000e */
[----:B------:R-:W-:Y:S01]  /*0780*/  IADD3 R3, PT, PT, R3, R27, RZ ;  /* 0x0000001b03037210 */ /* 0x000fe20007ffe0ff */
[----:B------:R-:W-:-:S04]  /*0790*/  IMAD.WIDE.U32 R14, R2, 0x60148461, RZ ;  /* 0x60148461020e7825 */ /* 0x000fc800078e00ff */
[----:B------:R-:W-:-:S04]  /*07a0*/  IMAD.WIDE.U32 R26, R3, 0x60148461, RZ ;  /* 0x60148461031a7825 */ /* 0x000fc800078e00ff */
[----:B------:R-:W-:-:S04]  /*07b0*/  IMAD.WIDE.U32 R26, P0, R2, 0x200801c0, R26 ;  /* 0x200801c0021a7825 */ /* 0x000fc8000780001a */
[----:B------:R-:W-:Y:S01]  /*07c0*/  IMAD.MOV.U32 R14, RZ, RZ, R27 ;  /* 0x000000ffff0e7224 */ /* 0x000fe200078e001b */
[----:B------:R-:W-:Y:S02]  /*07d0*/  IADD3 RZ, P1, PT, R15, R26, RZ ;  /* 0x0000001a0fff7210 */ /* 0x000fe40007f3e0ff */
[----:B------:R-:W-:-:S03]  /*07e0*/  IADD3.X R15, PT, PT, RZ, RZ, RZ, P0, !PT ;  /* 0x000000ffff0f7210 */ /* 0x000fc600007fe4ff */
        /* <DEDUP_REMOVED lines=12> */
.L_x_22:
[----:B------:R-:W2:Y:S02]  /*08b0*/  LDG.E.CONSTANT R27, desc[UR4][R24.64] ;  /* 0x00000004181b7981 */ /* 0x000ea4000c1e9900 */
[----:B--2---:R-:W-:-:S13]  /*08c0*/  ISETP.NE.AND P0, PT, R27, R0, PT ;  /* 0x000000001b00720c */ /* 0x004fda0003f05270 */
        /* <DEDUP_REMOVED lines=46> */
.L_x_23:
[----:B------:R-:W2:Y:S01]  /*0bb0*/  LDG.E.CONSTANT R27, desc[UR4][R24.64+0x4] ;  /* 0x00000404181b7981 */ /* 0x000ea2000c1e9900 */
[----:B------:R-:W-:-:S05]  /*0bc0*/  VIADD R23, R23, 0x4 ;  /* 0x0000000417177836 */ /* 0x000fca0000000000 */
[----:B------:R-:W-:Y:S02]  /*0bd0*/  ISETP.NE.AND P0, PT, R23, RZ, PT ;  /* 0x000000ff1700720c */ /* 0x000fe40003f05270 */
        /* <DEDUP_REMOVED lines=15> */
[----:B------:R-:W-:Y:S02]  /*0cd0*/  IADD3 R18, P2, PT, R27, 0x7fe001, RZ ;  /* 0x007fe0011b127810 */ /* 0x000fe40007f5e0ff */
[----:B------:R-:W-:Y:S02]  /*0ce0*/  SHF.R.U32.HI R16, RZ, 0x14, R19 ;  /* 0x00000014ff107819 */ /* 0x000fe40000011613 */
[----:B------:R-:W-:Y:S02]  /*0cf0*/  ISETP.GE.AND P1, PT, R26, RZ, PT ;  /* 0x000000ff1a00720c */ /* 0x000fe40003f26270 */
[----:B------:R-:W-:Y:S01]  /*0d00*/  IADD3.X R19, PT, PT, RZ, R26, RZ, P2, !PT ;  /* 0x0000001aff137210 */ /* 0x000fe200017fe4ff */
[----:B------:R-:W-:Y:S01]  /*0d10*/  IMAD R16, R16, -0x7fe001, RZ ;  /* 0xff801fff10107824 */ /* 0x000fe200078e02ff */
[----:B------:R-:W-:-:S02]  /*0d20*/  SEL R18, R18, R27, !P1 ;  /* 0x0000001b12127207 */ /* 0x000fc40004800000 */
[----:B------:R-:W-:-:S05]  /*0d30*/  SEL R19, R19, R26, !P1 ;  /* 0x0000001a13137207 */ /* 0x000fca0004800000 */
[----:B------:R-:W-:-:S04]  /*0d40*/  IMAD R19, R19, R2, RZ ;  /* 0x0000000213137224 */ /* 0x000fc800078e02ff */
[C---:B------:R-:W-:Y:S02]  /*0d50*/  IMAD R19, R18.reuse, R3, R19 ;  /* 0x0000000312137224 */ /* 0x040fe400078e0213 */
[----:B------:R-:W-:-:S04]  /*0d60*/  IMAD.WIDE.U32 R2, R18, R2, RZ ;  /* 0x0000000212027225 */ /* 0x000fc800078e00ff */
[----:B------:R-:W-:Y:S02]  /*0d70*/  IMAD.IADD R3, R3, 0x1, R19 ;  /* 0x0000000103037824 */ /* 0x000fe400078e0213 */
[----:B------:R-:W-:-:S04]  /*0d80*/  IMAD.WIDE.U32 R18, R17, -0x7fe001, R14 ;  /* 0xff801fff11127825 */ /* 0x000fc800078e000e */
[----:B------:R-:W-:Y:S01]  /*0d90*/  IMAD.WIDE.U32 R26, R3, 0x60148461, RZ ;  /* 0x60148461031a7825 */ /* 0x000fe200078e00ff */
[----:B------:R-:W-:-:S03]  /*0da0*/  IADD3 R16, PT, PT, R19, -R17, R16 ;  /* 0x8000001113107210 */ /* 0x000fc60007ffe010 */
        /* <DEDUP_REMOVED lines=17> */
.L_x_24:
[----:B------:R-:W-:-:S04]  /*0ec0*/  IADD3 R24, P1, PT, R24, 0x10, RZ ;  /* 0x0000001018187810 */ /* 0x000fc80007f3e0ff */
[----:B------:R-:W-:Y:S01]  /*0ed0*/  IADD3.X R25, PT, PT, RZ, R25, RZ, P1, !PT ;  /* 0x00000019ff197210 */ /* 0x000fe20000ffe4ff */
[----:B------:R-:W-:Y:S08]  /*0ee0*/  @P0 BRA `(.L_x_25) ;  /* 0xfffffff000f00947 */ /* 0x000ff0000383ffff */
[----:B------:R-:W-:-:S07]  /*0ef0*/  IMAD.MOV.U32 R24, RZ, RZ, R9 ;  /* 0x000000ffff187224 */ /* 0x000fce00078e0009 */
.L_x_20:
[----:B------:R-:W-:-:S13]  /*0f00*/  ISETP.NE.AND P0, PT, R10, RZ, PT ;  /* 0x000000ff0a00720c */ /* 0x000fda0003f05270 */
[----:B------:R-:W-:Y:S05]  /*0f10*/  @!P0 BRA `(.L_x_26) ;  /* 0x00000008007c8947 */ /* 0x000fea0003800000 */
[----:B------:R-:W-:-:S13]  /*0f20*/  ISETP.NE.AND P0, PT, R10, 0x1, PT ;  /* 0x000000010a00780c */ /* 0x000fda0003f05270 */
[----:B------:R-:W-:Y:S05]  /*0f30*/  @!P0 BRA `(.L_x_27) ;  /* 0x0000000400948947 */ /* 0x000fea0003800000 */
[----:B------:R-:W0:Y:S01]  /*0f40*/  LDC.64 R14, c[0x0][0x388] ;  /* 0x0000e200ff0e7b82 */ /* 0x000e220000000a00 */
[----:B------:R-:W-:-:S04]  /*0f50*/  IADD3 R17, P0, PT, R11, R24, RZ ;  /* 0x000000180b117210 */ /* 0x000fc80007f1e0ff */
[----:B------:R-:W-:Y:S02]  /*0f60*/  IADD3.X R26, PT, PT, RZ, RZ, RZ, P0, !PT ;  /* 0x000000ffff1a7210 */ /* 0x000fe400007fe4ff */
[----:B0-----:R-:W-:-:S04]  /*0f70*/  LEA R14, P0, R17, R14, 0x2 ;  /* 0x0000000e110e7211 */ /* 0x001fc800078010ff */
[----:B------:R-:W-:-:S05]  /*0f80*/  LEA.HI.X R15, R17, R15, R26, 0x2, P0 ;  /* 0x0000000f110f7211 */ /* 0x000fca00000f141a */
[----:B------:R-:W2:Y:S04]  /*0f90*/  LDG.E.CONSTANT R23, desc[UR4][R14.64] ;  /* 0x000000040e177981 */ /* 0x000ea8000c1e9900 */
[----:B------:R-:W3:Y:S01]  /*0fa0*/  LDG.E.CONSTANT R25, desc[UR4][R14.64+0x4] ;  /* 0x000004040e197981 */ /* 0x000ee2000c1e9900 */
[-C--:B--2--5:R-:W-:Y:S02]  /*0fb0*/  ISETP.NE.AND P1, PT, R23, R0.reuse, PT ;  /* 0x000000001700720c */ /* 0x0a4fe40003f25270 */
[----:B---3--:R-:W-:-:S11]  /*0fc0*/  ISETP.NE.AND P0, PT, R25, R0, PT ;  /* 0x000000001900720c */ /* 0x008fd60003f05270 */
        /* <DEDUP_REMOVED lines=25> */
[----:B------:R-:W-:-:S05]  /*1160*/  IMAD.WIDE.U32 R2, R17, R2, RZ ;  /* 0x0000000211027225 */ /* 0x000fca00078e00ff */
[----:B------:R-:W-:-:S05]  /*1170*/  IADD3 R3, PT, PT, R3, R23, RZ ;  /* 0x0000001703037210 */ /* 0x000fca0007ffe0ff */
[----:B------:R-:W-:-:S04]  /*1180*/  IMAD.WIDE.U32 R26, R3, 0x60148461, RZ ;  /* 0x60148461031a7825 */ /* 0x000fc800078e00ff */
[----:B------:R-:W-:-:S04]  /*1190*/  IMAD.WIDE.U32 R18, P1, R2, 0x200801c0, R26 ;  /* 0x200801c002127825 */ /* 0x000fc8000782001a */
[----:B------:R-:W-:Y:S01]  /*11a0*/  IMAD.WIDE.U32 R26, R2, 0x60148461, RZ ;  /* 0x60148461021a7825 */ /* 0x000fe200078e00ff */
[----:B------:R-:W-:-:S04]  /*11b0*/  IADD3.X R15, PT, PT, RZ, RZ, RZ, P1, !PT ;  /* 0x000000ffff0f7210 */ /* 0x000fc80000ffe4ff */
[----:B------:R-:W-:Y:S01]  /*11c0*/  IADD3 RZ, P2, PT, R27, R18, RZ ;  /* 0x000000121bff7210 */ /* 0x000fe20007f5e0ff */
[----:B------:R-:W-:Y:S02]  /*11d0*/  IMAD.MOV.U32 R18, RZ, RZ, R14 ;  /* 0x000000ffff127224 */ /* 0x000fe400078e000e */
[----:B------:R-:W-:-:S04]  /*11e0*/  IMAD.MOV.U32 R14, RZ, RZ, R19 ;  /* 0x000000ffff0e7224 */ /* 0x000fc800078e0013 */
        /* <DEDUP_REMOVED lines=12> */
.L_x_28:
[----:B------:R-:W-:Y:S05]  /*12b0*/  @!P0 BRA `(.L_x_29) ;  /* 0x0000000000b08947 */ /* 0x000fea0003800000 */
[-C--:B------:R-:W-:Y:S02]  /*12c0*/  IMAD R17, R16, R25.reuse, RZ ;  /* 0x0000001910117224 */ /* 0x080fe400078e02ff */
[-C--:B------:R-:W-:Y:S01]  /*12d0*/  IMAD.WIDE.U32 R14, R18, R25.reuse, RZ ;  /* 0x00000019120e7225 */ /* 0x080fe200078e00ff */
[----:B------:R-:W-:-:S04]  /*12e0*/  IADD3 R25, P2, PT, -R0, R25, RZ ;  /* 0x0000001900197210 */ /* 0x000fc80007f5e1ff */
[----:B------:R-:W-:Y:S01]  /*12f0*/  IADD3 R15, PT, PT, R15, R17, RZ ;  /* 0x000000110f0f7210 */ /* 0x000fe20007ffe0ff */
[----:B------:R-:W-:-:S04]  /*1300*/  IMAD.WIDE.U32 R18, R14, 0x60148461, RZ ;  /* 0x601484610e127825 */ /* 0x000fc800078e00ff */
[----:B------:R-:W-:-:S04]  /*1310*/  IMAD.WIDE.U32 R16, R15, 0x60148461, RZ ;  /* 0x601484610f107825 */ /* 0x000fc800078e00ff */
[----:B------:R-:W-:Y:S02]  /*1320*/  IMAD.X R18, RZ, RZ, -0x1, P2 ;  /* 0xffffffffff127424 */ /* 0x000fe400010e06ff */
[----:B------:R-:W-:-:S03]  /*1330*/  IMAD.WIDE.U32 R16, P1, R14, 0x200801c0, R16 ;  /* 0x200801c00e107825 */ /* 0x000fc60007820010 */
[----:B------:R-:W-:Y:S02]  /*1340*/  ISETP.GE.AND P2, PT, R18, RZ, PT ;  /* 0x000000ff1200720c */ /* 0x000fe40003f46270 */
[----:B------:R-:W-:Y:S02]  /*1350*/  IADD3 RZ, P0, PT, R19, R16, RZ ;  /* 0x0000001013ff7210 */ /* 0x000fe40007f1e0ff */
[----:B------:R-:W-:-:S04]  /*1360*/  IADD3 R16, P3, PT, R25, 0x7fe001, RZ ;  /* 0x007fe00119107810 */ /* 0x000fc80007f7e0ff */
[-C--:B------:R-:W-:Y:S02]  /*1370*/  IADD3.X R19, PT, PT, RZ, R18.reuse, RZ, P3, !PT ;  /* 0x00000012ff137210 */ /* 0x080fe40001ffe4ff */
[----:B------:R-:W-:Y:S02]  /*1380*/  SEL R25, R16, R25, !P2 ;  /* 0x0000001910197207 */ /* 0x000fe40005000000 */
[----:B------:R-:W-:Y:S02]  /*1390*/  SEL R19, R19, R18, !P2 ;  /* 0x0000001213137207 */ /* 0x000fe40005000000 */
[----:B------:R-:W-:-:S03]  /*13a0*/  MOV R18, R17 ;  /* 0x0000001100127202 */ /* 0x000fc60000000f00 */
[-C--:B------:R-:W-:Y:S02]  /*13b0*/  IMAD R16, R19, R2.reuse, RZ ;  /* 0x0000000213107224 */ /* 0x080fe400078e02ff */
[----:B------:R-:W-:Y:S02]  /*13c0*/  IMAD.X R19, RZ, RZ, RZ, P1 ;  /* 0x000000ffff137224 */ /* 0x000fe400008e06ff */
[C---:B------:R-:W-:Y:S02]  /*13d0*/  IMAD R23, R25.reuse, R3, R16 ;  /* 0x0000000319177224 */ /* 0x040fe400078e0210 */
[----:B------:R-:W-:-:S04]  /*13e0*/  IMAD.WIDE.U32 R2, R25, R2, RZ ;  /* 0x0000000219027225 */ /* 0x000fc800078e00ff */
[----:B------:R-:W-:-:S04]  /*13f0*/  IMAD.WIDE.U32.X R18, R15, 0x200801c0, R18, P0 ;  /* 0x200801c00f127825 */ /* 0x000fc800000e0412 */
[----:B------:R-:W-:Y:S01]  /*1400*/  IMAD.IADD R3, R3, 0x1, R23 ;  /* 0x0000000103037824 */ /* 0x000fe200078e0217 */
[--C-:B------:R-:W-:Y:S02]  /*1410*/  SHF.R.U64 R23, R18, 0x14, R19.reuse ;  /* 0x0000001412177819 */ /* 0x100fe40000001213 */
[----:B------:R-:W-:Y:S01]  /*1420*/  SHF.R.U32.HI R25, RZ, 0x14, R19 ;  /* 0x00000014ff197819 */ /* 0x000fe20000011613 */
[----:B------:R-:W-:-:S04]  /*1430*/  IMAD.WIDE.U32 R16, R3, 0x60148461, RZ ;  /* 0x6014846103107825 */ /* 0x000fc800078e00ff */
[----:B------:R-:W-:-:S04]  /*1440*/  IMAD.WIDE.U32 R18, R23, -0x7fe001, R14 ;  /* 0xff801fff17127825 */ /* 0x000fc800078e000e */
[----:B------:R-:W-:-:S04]  /*1450*/  IMAD.WIDE.U32 R16, P0, R2, 0x200801c0, R16 ;  /* 0x200801c002107825 */ /* 0x000fc80007800010 */
[----:B------:R-:W-:-:S04]  /*1460*/  IMAD.WIDE.U32 R14, R2, 0x60148461, RZ ;  /* 0x60148461020e7825 */ /* 0x000fc800078e00ff */
[----:B------:R-:W-:Y:S01]  /*1470*/  IMAD.MOV.U32 R14, RZ, RZ, R17 ;  /* 0x000000ffff0e7224 */ /* 0x000fe200078e0011 */
[----:B------:R-:W-:Y:S01]  /*1480*/  IADD3 RZ, P1, PT, R15, R16, RZ ;  /* 0x000000100fff7210 */ /* 0x000fe20007f3e0ff */
[----:B------:R-:W-:Y:S01]  /*1490*/  IMAD R25, R25, -0x7fe001, RZ ;  /* 0xff801fff19197824 */ /* 0x000fe200078e02ff */
[----:B------:R-:W-:-:S04]  /*14a0*/  IADD3.X R15, PT, PT, RZ, RZ, RZ, P0, !PT ;  /* 0x000000ffff0f7210 */ /* 0x000fc800007fe4ff */
[----:B------:R-:W-:Y:S01]  /*14b0*/  IADD3 R16, PT, PT, R19, -R23, R25 ;  /* 0x8000001713107210 */ /* 0x000fe20007ffe019 */
        /* <DEDUP_REMOVED lines=12> */
.L_x_29:
[----:B------:R-:W-:-:S07]  /*1580*/  IADD3 R24, PT, PT, R24, 0x2, RZ ;  /* 0x0000000218187810 */ /* 0x000fce0007ffe0ff */
.L_x_27:
[----:B------:R-:W0:Y:S02]  /*1590*/  LDCU UR6, c[0x0][0x390] ;  /* 0x00007200ff0677ac */ /* 0x000e240008000800 */
[----:B0-----:R-:W-:-:S09]  /*15a0*/  ULOP3.LUT UP0, URZ, UR6, 0x1, URZ, 0xc0, !UPT ;  /* 0x0000000106ff7892 */ /* 0x001fd2000f80c0ff */
[----:B------:R-:W-:Y:S05]  /*15b0*/  BRA.U !UP0, `(.L_x_26) ;  /* 0x0000000108d47547 */ /* 0x000fea000b800000 */
[----:B------:R-:W0:Y:S01]  /*15c0*/  LDC.64 R14, c[0x0][0x388] ;  /* 0x0000e200ff0e7b82 */ /* 0x000e220000000a00 */
[----:B------:R-:W-:-:S05]  /*15d0*/  IADD3 R17, P0, PT, R11, R24, RZ ;  /* 0x000000180b117210 */ /* 0x000fca0007f1e0ff */
[----:B------:R-:W-:Y:S01]  /*15e0*/  IMAD.X R24, RZ, RZ, RZ, P0 ;  /* 0x000000ffff187224 */ /* 0x000fe200000e06ff */
[----:B0-----:R-:W-:-:S04]  /*15f0*/  LEA R14, P0, R17, R14, 0x2 ;  /* 0x0000000e110e7211 */ /* 0x001fc800078010ff */
[----:B------:R-:W-:-:S06]  /*1600*/  LEA.HI.X R15, R17, R15, R24, 0x2, P0 ;  /* 0x0000000f110f7211 */ /* 0x000fcc00000f1418 */
[----:B------:R-:W2:Y:S02]  /*1610*/  LDG.E.CONSTANT R15, desc[UR4][R14.64] ;  /* 0x000000040e0f7981 */ /* 0x000ea4000c1e9900 */
[----:B--2--5:R-:W-:-:S13]  /*1620*/  ISETP.NE.AND P0, PT, R15, R0, PT ;  /* 0x000000000f00720c */ /* 0x024fda0003f05270 */
[----:B------:R-:W-:Y:S05]  /*1630*/  @!P0 BRA `(.L_x_26) ;  /* 0x0000000000b48947 */ /* 0x000fea0003800000 */
[-C--:B------:R-:W-:Y:S01]  /*1640*/  IADD3 R19, P0, PT, -R0, R15.reuse, RZ ;  /* 0x0000000f00137210 */ /* 0x080fe20007f1e1ff */
[-C--:B------:R-:W-:Y:S02]  /*1650*/  IMAD R23, R16, R15.reuse, RZ ;  /* 0x0000000f10177224 */ /* 0x080fe400078e02ff */
[----:B------:R-:W-:Y:S01]  /*1660*/  IMAD.WIDE.U32 R14, R18, R15, RZ ;  /* 0x0000000f120e7225 */ /* 0x000fe200078e00ff */
[----:B------:R-:W-:Y:S02]  /*1670*/  IADD3.X R24, PT, PT, RZ, -0x1, RZ, P0, !PT ;  /* 0xffffffffff187810 */ /* 0x000fe400007fe4ff */
[----:B------:R-:W-:Y:S02]  /*1680*/  IADD3 R0, P1, PT, R19, 0x7fe001, RZ ;  /* 0x007fe00113007810 */ /* 0x000fe40007f3e0ff */
[----:B------:R-:W-:Y:S01]  /*1690*/  ISETP.GE.AND P0, PT, R24, RZ, PT ;  /* 0x000000ff1800720c */ /* 0x000fe20003f06270 */
[----:B------:R-:W-:Y:S01]  /*16a0*/  IMAD.WIDE.U32 R26, R14, 0x60148461, RZ ;  /* 0x601484610e1a7825 */ /* 0x000fe200078e00ff */
[----:B------:R-:W-:-:S02]  /*16b0*/  IADD3 R15, PT, PT, R15, R23, RZ ;  /* 0x000000170f0f7210 */ /* 0x000fc40007ffe0ff */
[----:B------:R-:W-:Y:S01]  /*16c0*/  SEL R0, R0, R19, !P0 ;  /* 0x0000001300007207 */ /* 0x000fe20004000000 */
[----:B------:R-:W-:-:S05]  /*16d0*/  IMAD.X R17, RZ, RZ, R24, P1 ;  /* 0x000000ffff117224 */ /* 0x000fca00008e0618 */
[----:B------:R-:W-:Y:S01]  /*16e0*/  SEL R17, R17, R24, !P0 ;  /* 0x0000001811117207 */ /* 0x000fe20004000000 */
[----:B------:R-:W-:-:S04]  /*16f0*/  IMAD.WIDE.U32 R24, R15, 0x60148461, RZ ;  /* 0x601484610f187825 */ /* 0x000fc800078e00ff */
[-C--:B------:R-:W-:Y:S02]  /*1700*/  IMAD R18, R17, R2.reuse, RZ ;  /* 0x0000000211127224 */ /* 0x080fe400078e02ff */
[----:B------:R-:W-:-:S04]  /*1710*/  IMAD.WIDE.U32 R16, R0, R2, RZ ;  /* 0x0000000200107225 */ /* 0x000fc800078e00ff */
[----:B------:R-:W-:Y:S02]  /*1720*/  IMAD R3, R0, R3, R18 ;  /* 0x0000000300037224 */ /* 0x000fe400078e0212 */
[----:B------:R-:W-:-:S04]  /*1730*/  IMAD.WIDE.U32 R24, P0, R14, 0x200801c0, R24 ;  /* 0x200801c00e187825 */ /* 0x000fc80007800018 */
[----:B------:R-:W-:Y:S01]  /*1740*/  IMAD.IADD R17, R17, 0x1, R3 ;  /* 0x0000000111117824 */ /* 0x000fe200078e0203 */
[----:B------:R-:W-:Y:S01]  /*1750*/  IADD3.X R19, PT, PT, RZ, RZ, RZ, P0, !PT ;  /* 0x000000ffff137210 */ /* 0x000fe200007fe4ff */
[----:B------:R-:W-:Y:S01]  /*1760*/  IMAD.MOV.U32 R18, RZ, RZ, R25 ;  /* 0x000000ffff127224 */ /* 0x000fe200078e0019 */
[----:B------:R-:W-:Y:S01]  /*1770*/  IADD3 RZ, P0, PT, R27, R24, RZ ;  /* 0x000000181bff7210 */ /* 0x000fe20007f1e0ff */
[----:B------:R-:W-:-:S04]  /*1780*/  IMAD.WIDE.U32 R2, R17, 0x60148461, RZ ;  /* 0x6014846111027825 */ /* 0x000fc800078e00ff */
[----:B------:R-:W-:-:S04]  /*1790*/  IMAD.WIDE.U32.X R18, R15, 0x200801c0, R18, P0 ;  /* 0x200801c00f127825 */ /* 0x000fc800000e0412 */
[----:B------:R-:W-:Y:S01]  /*17a0*/  IMAD.WIDE.U32 R2, P1, R16, 0x200801c0, R2 ;  /* 0x200801c010027825 */ /* 0x000fe20007820002 */
[--C-:B------:R-:W-:Y:S02]  /*17b0*/  SHF.R.U64 R23, R18, 0x14, R19.reuse ;  /* 0x0000001412177819 */ /* 0x100fe40000001213 */
[----:B------:R-:W-:Y:S01]  /*17c0*/  SHF.R.U32.HI R0, RZ, 0x14, R19 ;  /* 0x00000014ff007819 */ /* 0x000fe20000011613 */
[----:B------:R-:W-:Y:S01]  /*17d0*/  IMAD.WIDE.U32 R24, R16, 0x60148461, RZ ;  /* 0x6014846110187825 */ /* 0x000fe200078e00ff */
[----:B------:R-:W-:Y:S02]  /*17e0*/  IADD3.X R19, PT, PT, RZ, RZ, RZ, P1, !PT ;  /* 0x000000ffff137210 */ /* 0x000fe40000ffe4ff */
[----:B------:R-:W-:Y:S01]  /*17f0*/  ISETP.LT.AND P1, PT, R17, RZ, PT ;  /* 0x000000ff1100720c */ /* 0x000fe20003f21270 */
[----:B------:R-:W-:Y:S01]  /*1800*/  IMAD.MOV.U32 R18, RZ, RZ, R3 ;  /* 0x000000ffff127224 */ /* 0x000fe200078e0003 */
[----:B------:R-:W-:Y:S01]  /*1810*/  IADD3 RZ, P0, PT, R25, R2, RZ ;  /* 0x0000000219ff7210 */ /* 0x000fe20007f1e0ff */
[----:B------:R-:W-:-:S04]  /*1820*/  IMAD R0, R0, -0x7fe001, RZ ;  /* 0xff801fff00007824 */ /* 0x000fc800078e02ff */
[----:B------:R-:W-:-:S03]  /*1830*/  IMAD.WIDE.U32.X R18, R17, 0x200801c0, R18, P0 ;  /* 0x200801c011127825 */ /* 0x000fc600000e0412 */
[----:B------:R-:W-:-:S04]  /*1840*/  IADD3 R3, P0, PT, R18, -0x60148461, RZ ;  /* 0x9feb7b9f12037810 */ /* 0x000fc80007f1e0ff */
[----:B------:R-:W-:Y:S02]  /*1850*/  IADD3.X R25, PT, PT, R19, -0x200801c1, RZ, P0, !PT ;  /* 0xdff7fe3f13197810 */ /* 0x000fe400007fe4ff */
[----:B------:R-:W-:Y:S02]  /*1860*/  SEL R3, R3, R18, P1 ;  /* 0x0000001203037207 */ /* 0x000fe40000800000 */
[----:B------:R-:W-:Y:S01]  /*1870*/  SEL R2, R25, R19, P1 ;  /* 0x0000001319027207 */ /* 0x000fe20000800000 */
[----:B------:R-:W-:-:S03]  /*1880*/  IMAD.WIDE.U32 R18, R23, -0x7fe001, R14 ;  /* 0xff801fff17127825 */ /* 0x000fc600078e000e */
[----:B------:R-:W-:-:S04]  /*1890*/  SHF.R.S64 R3, R3, 0x14, R2 ;  /* 0x0000001403037819 */ /* 0x000fc80000001002 */
[----:B------:R-:W-:-:S04]  /*18a0*/  LEA.HI R3, P0, R2, R3, RZ, 0x1 ;  /* 0x0000000302037211 */ /* 0x000fc800078108ff */
[----:B------:R-:W-:Y:S01]  /*18b0*/  LEA.HI.X.SX32 R2, R2, RZ, 0xc, P0 ;  /* 0x000000ff02027211 */ /* 0x000fe200000f66ff */
[----:B------:R-:W-:Y:S01]  /*18c0*/  IMAD.WIDE.U32 R14, R3, -0x7fe001, R16 ;  /* 0xff801fff030e7825 */ /* 0x000fe200078e0010 */
[----:B------:R-:W-:-:S03]  /*18d0*/  IADD3 R16, PT, PT, R19, -R23, R0 ;  /* 0x8000001713107210 */ /* 0x000fc60007ffe000 */
[----:B------:R-:W-:Y:S01]  /*18e0*/  IMAD R17, R2, -0x7fe001, RZ ;  /* 0xff801fff02117824 */ /* 0x000fe200078e02ff */
[----:B------:R-:W-:-:S04]  /*18f0*/  MOV R2, R14 ;  /* 0x0000000e00027202 */ /* 0x000fc80000000f00 */
[----:B------:R-:W-:-:S07]  /*1900*/  IADD3 R3, PT, PT, R15, -R3, R17 ;  /* 0x800000030f037210 */ /* 0x000fce0007ffe011 */
.L_x_26:
[C---:B------:R-:W-:Y:S01]  /*1910*/  IMAD.WIDE.U32 R24, R3.reuse, 0x60148461, RZ ;  /* 0x6014846103187825 */ /* 0x040fe200078e00ff */
[----:B------:R-:W-:Y:S01]  /*1920*/  ISETP.LT.AND P1, PT, R3, RZ, PT ;  /* 0x000000ff0300720c */ /* 0x000fe20003f21270 */
[----:B------:R-:W0:Y:S02]  /*1930*/  LDCU UR6, c[0x0][0x390] ;  /* 0x00007200ff0677ac */ /* 0x000e240008000800 */
[----:B------:R-:W-:-:S04]  /*1940*/  IMAD.WIDE.U32 R26, R2, 0x60148461, RZ ;  /* 0x60148461021a7825 */ /* 0x000fc800078e00ff */
[----:B------:R-:W-:-:S04]  /*1950*/  IMAD.WIDE.U32 R24, P0, R2, 0x200801c0, R24 ;  /* 0x200801c002187825 */ /* 0x000fc80007800018 */
[----:B------:R-:W-:Y:S01]  /*1960*/  IMAD.X R15, RZ, RZ, RZ, P0 ;  /* 0x000000ffff0f7224 */ /* 0x000fe200000e06ff */
[----:B------:R-:W-:Y:S01]  /*1970*/  IADD3 RZ, P0, PT, R27, R24, RZ ;  /* 0x000000181bff7210 */ /* 0x000fe20007f1e0ff */
[----:B-----5:R-:W-:Y:S01]  /*1980*/  IMAD R0, R3, R2, RZ ;  /* 0x0000000203007224 */ /* 0x020fe200078e02ff */
[----:B------:R-:W-:-:S03]  /*1990*/  MOV R14, R25 ;  /* 0x00000019000e7202 */ /* 0x000fc60000000f00 */
[----:B------:R-:W-:Y:S02]  /*19a0*/  IMAD R23, R2, R3, R0 ;  /* 0x0000000302177224 */ /* 0x000fe400078e0200 */
[----:B------:R-:W-:-:S04]  /*19b0*/  IMAD.WIDE.U32.X R24, R3, 0x200801c0, R14, P0 ;  /* 0x200801c003187825 */ /* 0x000fc800000e040e */
[----:B------:R-:W-:Y:S01]  /*19c0*/  IMAD.WIDE.U32 R14, R2, R2, RZ ;  /* 0x00000002020e7225 */ /* 0x000fe200078e00ff */
[----:B------:R-:W-:-:S04]  /*19d0*/  IADD3 R17, P0, PT, R24, -0x60148461, RZ ;  /* 0x9feb7b9f18117810 */ /* 0x000fc80007f1e0ff */
[----:B------:R-:W-:Y:S01]  /*19e0*/  IADD3.X R19, PT, PT, R25, -0x200801c1, RZ, P0, !PT ;  /* 0xdff7fe3f19137810 */ /* 0x000fe200007fe4ff */
[----:B------:R-:W-:Y:S01]  /*19f0*/  IMAD.WIDE.U32 R26, R14, 0x60148461, RZ ;  /* 0x601484610e1a7825 */ /* 0x000fe200078e00ff */
[----:B------:R-:W-:Y:S02]  /*1a00*/  SEL R17, R17, R24, P1 ;  /* 0x0000001811117207 */ /* 0x000fe40000800000 */
[----:B------:R-:W-:Y:S02]  /*1a10*/  SEL R0, R19, R25, P1 ;  /* 0x0000001913007207 */ /* 0x000fe40000800000 */
[----:B------:R-:W-:Y:S02]  /*1a20*/  IADD3 R15, PT, PT, R15, R23, RZ ;  /* 0x000000170f0f7210 */ /* 0x000fe40007ffe0ff */
[----:B------:R-:W-:-:S03]  /*1a30*/  SHF.R.S64 R17, R17, 0x14, R0 ;  /* 0x0000001411117819 */ /* 0x000fc60000001000 */
[----:B------:R-:W-:Y:S01]  /*1a40*/  IMAD.WIDE.U32 R24, R15, 0x60148461, RZ ;  /* 0x601484610f187825 */ /* 0x000fe200078e00ff */
[----:B------:R-:W-:-:S04]  /*1a50*/  LEA.HI R17, P0, R0, R17, RZ, 0x1 ;  /* 0x0000001100117211 */ /* 0x000fc800078108ff */
[----:B------:R-:W-:Y:S01]  /*1a60*/  LEA.HI.X.SX32 R0, R0, RZ, 0xc, P0 ;  /* 0x000000ff00007211 */ /* 0x000fe200000f66ff */
[----:B------:R-:W-:-:S04]  /*1a70*/  IMAD.WIDE.U32 R24, P0, R14, 0x200801c0, R24 ;  /* 0x200801c00e187825 */ /* 0x000fc80007800018 */
[----:B------:R-:W-:Y:S01]  /*1a80*/  IMAD.WIDE.U32 R2, R17, -0x7fe001, R2 ;  /* 0xff801fff11027825 */ /* 0x000fe200078e0002 */
[----:B------:R-:W-:Y:S02]  /*1a90*/  IADD3 RZ, P1, PT, R27, R24, RZ ;  /* 0x000000181bff7210 */ /* 0x000fe40007f3e0ff */
[----:B------:R-:W-:Y:S01]  /*1aa0*/  MOV R26, R25 ;  /* 0x00000019001a7202 */ /* 0x000fe20000000f00 */
[----:B------:R-:W-:Y:S02]  /*1ab0*/  IMAD.X R27, RZ, RZ, RZ, P0 ;  /* 0x000000ffff1b7224 */ /* 0x000fe400000e06ff */
[----:B------:R-:W-:Y:S02]  /*1ac0*/  IMAD R0, R0, -0x7fe001, RZ ;  /* 0xff801fff00007824 */ /* 0x000fe400078e02ff */
[----:B------:R-:W-:-:S03]  /*1ad0*/  IMAD.WIDE.U32.X R26, R15, 0x200801c0, R26, P1 ;  /* 0x200801c00f1a7825 */ /* 0x000fc600008e041a */
[----:B------:R-:W-:Y:S02]  /*1ae0*/  IADD3 R17, PT, PT, R3, -R17, R0 ;  /* 0x8000001103117210 */ /* 0x000fe40007ffe000 */
[--C-:B------:R-:W-:Y:S02]  /*1af0*/  SHF.R.U64 R3, R26, 0x14, R27.reuse ;  /* 0x000000141a037819 */ /* 0x100fe4000000121b */
[----:B------:R-:W-:-:S03]  /*1b00*/  SHF.R.U32.HI R26, RZ, 0x14, R27 ;  /* 0x00000014ff1a7819 */ /* 0x000fc6000001161b */
[----:B------:R-:W-:-:S04]  /*1b10*/  IMAD.WIDE.U32 R14, R3, -0x7fe001, R14 ;  /* 0xff801fff030e7825 */ /* 0x000fc800078e000e */
[----:B------:R-:W-:Y:S02]  /*1b20*/  IMAD R26, R26, -0x7fe001, RZ ;  /* 0xff801fff1a1a7824 */ /* 0x000fe400078e02ff */
[----:B------:R-:W-:-:S03]  /*1b30*/  IMAD.WIDE.U32 R28, R14, R2, RZ ;  /* 0x000000020e1c7225 */ /* 0x000fc600078e00ff */
[----:B------:R-:W-:-:S05]  /*1b40*/  IADD3 R15, PT, PT, R15, -R3, R26 ;  /* 0x800000030f0f7210 */ /* 0x000fca0007ffe01a */
[----:B------:R-:W-:Y:S02]  /*1b50*/  IMAD R0, R15, R2, RZ ;  /* 0x000000020f007224 */ /* 0x000fe400078e02ff */
[----:B------:R-:W-:-:S04]  /*1b60*/  IMAD.WIDE.U32 R2, R28, 0x60148461, RZ ;  /* 0x601484611c027825 */ /* 0x000fc800078e00ff */
[----:B------:R-:W-:-:S05]  /*1b70*/  IMAD R17, R17, R14, R0 ;  /* 0x0000000e11117224 */ /* 0x000fca00078e0200 */
[----:B------:R-:W-:-:S05]  /*1b80*/  IADD3 R29, PT, PT, R29, R17, RZ ;  /* 0x000000111d1d7210 */ /* 0x000fca0007ffe0ff */
        /* <DEDUP_REMOVED lines=9> */
[----:B------:R-:W-:Y:S01]  /*1c20*/  SEL R17, R17, R2, P1 ;  /* 0x0000000211117207 */ /* 0x000fe20000800000 */
[----:B------:R-:W-:Y:S01]  /*1c30*/  IMAD R2, R15, R14, RZ ;  /* 0x0000000e0f027224 */ /* 0x000fe200078e02ff */
[----:B------:R-:W-:-:S03]  /*1c40*/  SEL R0, R19, R3, P1 ;  /* 0x0000000313007207 */ /* 0x000fc60000800000 */
[-C--:B------:R-:W-:Y:S01]  /*1c50*/  IMAD R3, R15, R14.reuse, R2 ;  /* 0x0000000e0f037224 */ /* 0x080fe200078e0202 */
[----:B------:R-:W-:Y:S01]  /*1c60*/  SHF.R.S64 R17, R17, 0x14, R0 ;  /* 0x0000001411117819 */ /* 0x000fe20000001000 */
[----:B------:R-:W-:-:S03]  /*1c70*/  IMAD.WIDE.U32 R14, R14, R14, RZ ;  /* 0x0000000e0e0e7225 */ /* 0x000fc600078e00ff */
[----:B------:R-:W-:Y:S02]  /*1c80*/  LEA.HI R17, P0, R0, R17, RZ, 0x1 ;  /* 0x0000001100117211 */ /* 0x000fe400078108ff */
[----:B------:R-:W-:Y:S01]  /*1c90*/  IADD3 R15, PT, PT, R15, R3, RZ ;  /* 0x000000030f0f7210 */ /* 0x000fe20007ffe0ff */
[----:B------:R-:W-:Y:S01]  /*1ca0*/  IMAD.WIDE.U32 R2, R14, 0x1c06015, RZ ;  /* 0x01c060150e027825 */ /* 0x000fe200078e00ff */
[----:B------:R-:W-:-:S03]  /*1cb0*/  LEA.HI.X.SX32 R0, R0, RZ, 0xc, P0 ;  /* 0x000000ff00007211 */ /* 0x000fc600000f66ff */
[----:B------:R-:W-:-:S04]  /*1cc0*/  IMAD.WIDE.U32 R24, R15, 0x1c06015, RZ ;  /* 0x01c060150f187825 */ /* 0x000fc800078e00ff */
[----:B------:R-:W-:-:S04]  /*1cd0*/  IMAD.WIDE.U32 R28, R17, -0x7fe001, R28 ;  /* 0xff801fff111c7825 */ /* 0x000fc800078e001c */
[----:B------:R-:W-:-:S04]  /*1ce0*/  IMAD.WIDE.U32 R24, P0, R14, 0x2008, R24 ;  /* 0x000020080e187825 */ /* 0x000fc80007800018 */
[----:B------:R-:W-:Y:S01]  /*1cf0*/  IMAD R0, R0, -0x7fe001, RZ ;  /* 0xff801fff00007824 */ /* 0x000fe200078e02ff */
[----:B------:R-:W-:Y:S01]  /*1d00*/  IADD3 RZ, P1, PT, R3, R24, RZ ;  /* 0x0000001803ff7210 */ /* 0x000fe20007f3e0ff */
[----:B------:R-:W-:Y:S01]  /*1d10*/  IMAD.X R3, RZ, RZ, RZ, P0 ;  /* 0x000000ffff037224 */ /* 0x000fe200000e06ff */
[----:B------:R-:W-:Y:S02]  /*1d20*/  MOV R2, R25 ;  /* 0x0000001900027202 */ /* 0x000fe40000000f00 */
[----:B------:R-:W-:-:S03]  /*1d30*/  IADD3 R17, PT, PT, R29, -R17, R0 ;  /* 0x800000111d117210 */ /* 0x000fc60007ffe000 */
[----:B------:R-:W-:-:S05]  /*1d40*/  IMAD.WIDE.U32.X R2, R15, 0x2008, R2, P1 ;  /* 0x000020080f027825 */ /* 0x000fca00008e0402 */
[--C-:B------:R-:W-:Y:S02]  /*1d50*/  SHF.R.U64 R19, R2, 0x4, R3.reuse ;  /* 0x0000000402137819 */ /* 0x100fe40000001203 */
[----:B------:R-:W-:-:S03]  /*1d60*/  SHF.R.U32.HI R2, RZ, 0x4, R3 ;  /* 0x00000004ff027819 */ /* 0x000fc60000011603 */
[----:B------:R-:W-:-:S04]  /*1d70*/  IMAD.WIDE.U32 R14, R19, -0x7fe001, R14 ;  /* 0xff801fff130e7825 */ /* 0x000fc800078e000e */
[----:B------:R-:W-:-:S05]  /*1d80*/  IMAD R2, R2, -0x7fe001, RZ ;  /* 0xff801fff02027824 */ /* 0x000fca00078e02ff */
[----:B------:R-:W-:-:S05]  /*1d90*/  IADD3 R15, PT, PT, R15, -R19, R2 ;  /* 0x800000130f0f7210 */ /* 0x000fca0007ffe002 */
[-C--:B------:R-:W-:Y:S02]  /*1da0*/  IMAD R0, R15, R28.reuse, RZ ;  /* 0x0000001c0f007224 */ /* 0x080fe400078e02ff */
[----:B------:R-:W-:-:S04]  /*1db0*/  IMAD.WIDE.U32 R28, R14, R28, RZ ;  /* 0x0000001c0e1c7225 */ /* 0x000fc800078e00ff */
[----:B------:R-:W-:Y:S02]  /*1dc0*/  IMAD R17, R17, R14, R0 ;  /* 0x0000000e11117224 */ /* 0x000fe400078e0200 */
[----:B------:R-:W-:-:S03]  /*1dd0*/  IMAD.WIDE.U32 R2, R28, 0x60148461, RZ ;  /* 0x601484611c027825 */ /* 0x000fc600078e00ff */
        /* <DEDUP_REMOVED lines=389> */
[----:B------:R-:W-:Y:S01]  /*3630*/  SEL R15, R15, R2, P1 ;  /* 0x000000020f0f7207 */ /* 0x000fe20000800000 */
[----:B------:R-:W-:Y:S01]  /*3640*/  IMAD R2, R17, R14, RZ ;  /* 0x0000000e11027224 */ /* 0x000fe200078e02ff */
[----:B------:R-:W-:-:S03]  /*3650*/  IADD3.X R19, PT, PT, R3, -0x200801c1, RZ, P0, !PT ;  /* 0xdff7fe3f03137810 */ /* 0x000fc600007fe4ff */
[-C--:B------:R-:W-:Y:S01]  /*3660*/  IMAD R17, R17, R14.reuse, R2 ;  /* 0x0000000e11117224 */ /* 0x080fe200078e0202 */
[----:B------:R-:W-:Y:S01]  /*3670*/  SEL R0, R19, R3, P1 ;  /* 0x0000000313007207 */ /* 0x000fe20000800000 */
[----:B------:R-:W-:-:S03]  /*3680*/  IMAD.WIDE.U32 R2, R14, R14, RZ ;  /* 0x0000000e0e027225 */ /* 0x000fc600078e00ff */
[----:B------:R-:W-:Y:S02]  /*3690*/  SHF.R.S64 R15, R15, 0x14, R0 ;  /* 0x000000140f0f7819 */ /* 0x000fe40000001000 */
[----:B------:R-:W-:Y:S02]  /*36a0*/  IADD3 R3, PT, PT, R3, R17, RZ ;  /* 0x0000001103037210 */ /* 0x000fe40007ffe0ff */
[----:B------:R-:W-:Y:S01]  /*36b0*/  LEA.HI R17, P0, R0, R15, RZ, 0x1 ;  /* 0x0000000f00117211 */ /* 0x000fe200078108ff */
[----:B------:R-:W-:-:S03]  /*36c0*/  IMAD.WIDE.U32 R14, R2, 0x1c06015, RZ ;  /* 0x01c06015020e7825 */ /* 0x000fc600078e00ff */
[----:B------:R-:W-:Y:S01]  /*36d0*/  LEA.HI.X.SX32 R0, R0, RZ, 0xc, P0 ;  /* 0x000000ff00007211 */ /* 0x000fe200000f66ff */
        /* <DEDUP_REMOVED lines=13> */
[----:B------:R-:W-:Y:S01]  /*37b0*/  IADD3 R3, PT, PT, R3, -R19, R14 ;  /* 0x8000001303037210 */ /* 0x000fe20007ffe00e */
[----:B------:R-:W-:-:S04]  /*37c0*/  IMAD.WIDE.U32 R14, R2, R2, RZ ;  /* 0x00000002020e7225 */ /* 0x000fc800078e00ff */
[----:B------:R-:W-:-:S04]  /*37d0*/  IMAD R0, R3, R2, RZ ;  /* 0x0000000203007224 */ /* 0x000fc800078e02ff */
[----:B------:R-:W-:-:S05]  /*37e0*/  IMAD R3, R3, R2, R0 ;  /* 0x0000000203037224 */ /* 0x000fca00078e0200 */
[----:B------:R-:W-:Y:S01]  /*37f0*/  IADD3 R15, PT, PT, R15, R3, RZ ;  /* 0x000000030f0f7210 */ /* 0x000fe20007ffe0ff */
[----:B------:R-:W-:-:S04]  /*3800*/  IMAD.WIDE.U32 R2, R14, 0x1c06015, RZ ;  /* 0x01c060150e027825 */ /* 0x000fc800078e00ff */
[----:B------:R-:W-:-:S04]  /*3810*/  IMAD.WIDE.U32 R24, R15, 0x1c06015, RZ ;  /* 0x01c060150f187825 */ /* 0x000fc800078e00ff */
[----:B------:R-:W-:-:S03]  /*3820*/  IMAD.WIDE.U32 R24, P0, R14, 0x2008, R24 ;  /* 0x000020080e187825 */ /* 0x000fc60007800018 */
[----:B------:R-:W-:Y:S01]  /*3830*/  IADD3 RZ, P1, PT, R3, R24, RZ ;  /* 0x0000001803ff7210 */ /* 0x000fe20007f3e0ff */
[----:B------:R-:W-:Y:S01]  /*3840*/  IMAD.X R3, RZ, RZ, RZ, P0 ;  /* 0x000000ffff037224 */ /* 0x000fe200000e06ff */
[----:B------:R-:W-:-:S05]  /*3850*/  MOV R2, R25 ;  /* 0x0000001900027202 */ /* 0x000fca0000000f00 */
        /* <DEDUP_REMOVED lines=299> */
[----:B------:R-:W-:Y:S01]  /*4b10*/  IMAD.X R25, RZ, RZ, RZ, P0 ;  /* 0x000000ffff197224 */ /* 0x000fe200000e06ff */
[----:B------:R-:W-:Y:S01]  /*4b20*/  IADD3 RZ, P1, PT, R3, R26, RZ ;  /* 0x0000001a03ff7210 */ /* 0x000fe20007f3e0ff */
[----:B------:R-:W-:Y:S01]  /*4b30*/  IMAD.WIDE.U32 R2, R21, 0x400, R12 ;  /* 0x0000040015027825 */ /* 0x000fe200078e000c */
[----:B------:R-:W-:-:S03]  /*4b40*/  MOV R24, R27 ;  /* 0x0000001b00187202 */ /* 0x000fc60000000f00 */
[----:B------:R-:W-:Y:S02]  /*4b50*/  IMAD R0, R0, -0x7fe001, RZ ;  /* 0xff801fff00007824 */ /* 0x000fe400078e02ff */
[----:B------:R-:W-:-:S03]  /*4b60*/  IMAD.WIDE.U32 R2, R22, 0x4, R2 ;  /* 0x0000000416027825 */ /* 0x000fc600078e0002 */
[----:B------:R-:W-:Y:S01]  /*4b70*/  IADD3 R0, PT, PT, R29, -R17, R0 ;  /* 0x800000111d007210 */ /* 0x000fe20007ffe000 */
[----:B------:R-:W-:-:S04]  /*4b80*/  IMAD.WIDE.U32.X R24, R15, 0x2008, R24, P1 ;  /* 0x000020080f187825 */ /* 0x000fc800008e0418 */
[----:B------:R-:W-:Y:S01]  /*4b90*/  IMAD.WIDE.U32 R2, R5, 0x2004, R2 ;  /* 0x0000200405027825 */ /* 0x000fe200078e0002 */
[--C-:B------:R-:W-:Y:S02]  /*4ba0*/  SHF.R.U64 R17, R24, 0x4, R25.reuse ;  /* 0x0000000418117819 */ /* 0x100fe40000001219 */
[----:B------:R-:W-:Y:S02]  /*4bb0*/  SHF.R.U32.HI R24, RZ, 0x4, R25 ;  /* 0x00000004ff187819 */ /* 0x000fe40000011619 */
[----:B------:R-:W2:Y:S04]  /*4bc0*/  LDG.E.CONSTANT R19, desc[UR4][R2.64+0x4] ;  /* 0x0000040402137981 */ /* 0x000ea8000c1e9900 */
[----:B------:R1:W3:Y:S01]  /*4bd0*/  LDG.E.CONSTANT R23, desc[UR4][R2.64+0x1004] ;  /* 0x0010040402177981 */ /* 0x0002e2000c1e9900 */
[----:B------:R-:W-:-:S04]  /*4be0*/  IMAD.WIDE.U32 R14, R17, -0x7fe001, R14 ;  /* 0xff801fff110e7825 */ /* 0x000fc800078e000e */
[----:B------:R-:W-:Y:S02]  /*4bf0*/  IMAD R24, R24, -0x7fe001, RZ ;  /* 0xff801fff18187824 */ /* 0x000fe400078e02ff */
[----:B------:R-:W-:-:S03]  /*4c00*/  VIADD R5, R5, 0x1 ;  /* 0x0000000105057836 */ /* 0x000fc60000000000 */
[----:B------:R-:W-:-:S05]  /*4c10*/  IADD3 R17, PT, PT, R15, -R17, R24 ;  /* 0x800000110f117210 */ /* 0x000fca0007ffe018 */
[-C--:B------:R-:W-:Y:S02]  /*4c20*/  IMAD R17, R17, R28.reuse, RZ ;  /* 0x0000001c11117224 */ /* 0x080fe400078e02ff */
[----:B------:R-:W-:-:S04]  /*4c30*/  IMAD.WIDE.U32 R28, R14, R28, RZ ;  /* 0x0000001c0e1c7225 */ /* 0x000fc800078e00ff */
[----:B------:R-:W-:Y:S02]  /*4c40*/  IMAD R17, R0, R14, R17 ;  /* 0x0000000e00117224 */ /* 0x000fe400078e0211 */
[----:B------:R-:W-:-:S03]  /*4c50*/  IMAD.WIDE.U32 R24, R28, 0x60148461, RZ ;  /* 0x601484611c187825 */ /* 0x000fc600078e00ff */
[----:B------:R-:W-:-:S04]  /*4c60*/  IADD3 R29, PT, PT, R29, R17, RZ ;  /* 0x000000111d1d7210 */ /* 0x000fc80007ffe0ff */
[C---:B------:R-:W-:Y:S01]  /*4c70*/  ISETP.LT.AND P1, PT, R29.reuse, RZ, PT ;  /* 0x000000ff1d00720c */ /* 0x040fe20003f21270 */
[----:B------:R-:W-:-:S04]  /*4c80*/  IMAD.WIDE.U32 R14, R29, 0x60148461, RZ ;  /* 0x601484611d0e7825 */ /* 0x000fc800078e00ff */
[----:B------:R-:W-:-:S04]  /*4c90*/  IMAD.WIDE.U32 R14, P0, R28, 0x200801c0, R14 ;  /* 0x200801c01c0e7825 */ /* 0x000fc8000780000e */
[----:B-1----:R-:W-:Y:S01]  /*4ca0*/  IMAD.X R3, RZ, RZ, RZ, P0 ;  /* 0x000000ffff037224 */ /* 0x002fe200000e06ff */
[----:B------:R-:W-:Y:S02]  /*4cb0*/  IADD3 RZ, P0, PT, R25, R14, RZ ;  /* 0x0000000e19ff7210 */ /* 0x000fe40007f1e0ff */
[----:B------:R-:W-:-:S05]  /*4cc0*/  MOV R2, R15 ;  /* 0x0000000f00027202 */ /* 0x000fca0000000f00 */
[----:B------:R-:W-:-:S03]  /*4cd0*/  IMAD.WIDE.U32.X R2, R29, 0x200801c0, R2, P0 ;  /* 0x200801c01d027825 */ /* 0x000fc600000e0402 */
        /* <DEDUP_REMOVED lines=18> */
[----:B------:R-:W-:Y:S01]  /*4e00*/  IMAD.X R15, RZ, RZ, RZ, P0 ;  /* 0x000000ffff0f7224 */ /* 0x000fe200000e06ff */
        /* <DEDUP_REMOVED lines=12> */
[----:B------:R-:W-:Y:S02]  /*4ed0*/  IADD3 R0, PT, PT, R25, -R15, R0 ;  /* 0x8000000f19007210 */ /* 0x000fe40007ffe000 */
[----:B--2---:R-:W-:-:S03]  /*4ee0*/  SHF.R.S32.HI R15, RZ, 0x1f, R19 ;  /* 0x0000001fff0f7819 */ /* 0x004fc60000011413 */
[-C--:B------:R-:W-:Y:S02]  /*4ef0*/  IMAD R14, R0, R19.reuse, RZ ;  /* 0x00000013000e7224 */ /* 0x080fe400078e02ff */
[----:B------:R-:W-:Y:S01]  /*4f00*/  IMAD.WIDE.U32 R2, R24, R19, RZ ;  /* 0x0000001318027225 */ /* 0x000fe200078e00ff */
[----:B---3--:R-:W-:-:S03]  /*4f10*/  SHF.R.S32.HI R19, RZ, 0x1f, R23 ;  /* 0x0000001fff137819 */ /* 0x008fc60000011417 */
[----:B------:R-:W-:Y:S02]  /*4f20*/  IMAD R15, R15, R24, R14 ;  /* 0x000000180f0f7224 */ /* 0x000fe400078e020e */
[----:B------:R-:W-:-:S03]  /*4f30*/  IMAD R0, R0, R23, RZ ;  /* 0x0000001700007224 */ /* 0x000fc600078e02ff */
[----:B------:R-:W-:Y:S01]  /*4f40*/  IADD3 R3, PT, PT, R3, R15, RZ ;  /* 0x0000000f03037210 */ /* 0x000fe20007ffe0ff */
[----:B------:R-:W-:-:S04]  /*4f50*/  IMAD.WIDE.U32 R14, R2, 0x60148461, RZ ;  /* 0x60148461020e7825 */ /* 0x000fc800078e00ff */
[----:B------:R-:W-:-:S04]  /*4f60*/  IMAD.WIDE.U32 R16, R3, 0x60148461, RZ ;  /* 0x6014846103107825 */ /* 0x000fc800078e00ff */
[----:B------:R-:W-:Y:S02]  /*4f70*/  IMAD R25, R19, R24, R0 ;  /* 0x0000001813197224 */ /* 0x000fe400078e0200 */
[----:B------:R-:W-:-:S04]  /*4f80*/  IMAD.WIDE.U32 R16, P0, R2, 0x200801c0, R16 ;  /* 0x200801c002107825 */ /* 0x000fc80007800010 */
[----:B------:R-:W-:Y:S01]  /*4f90*/  IMAD.WIDE.U32 R18, R24, R23, RZ ;  /* 0x0000001718127225 */ /* 0x000fe200078e00ff */
[----:B------:R-:W-:Y:S02]  /*4fa0*/  IADD3 RZ, P1, PT, R15, R16, RZ ;  /* 0x000000100fff7210 */ /* 0x000fe40007f3e0ff */
[----:B------:R-:W-:Y:S01]  /*4fb0*/  MOV R14, R17 ;  /* 0x00000011000e7202 */ /* 0x000fe20000000f00 */
[----:B------:R-:W-:Y:S01]  /*4fc0*/  IMAD.X R15, RZ, RZ, RZ, P0 ;  /* 0x000000ffff0f7224 */ /* 0x000fe200000e06ff */
[----:B------:R-:W-:-:S03]  /*4fd0*/  IADD3 R19, PT, PT, R19, R25, RZ ;  /* 0x0000001913137210 */ /* 0x000fc60007ffe0ff */
[C---:B------:R-:W-:Y:S01]  /*4fe0*/  IMAD.WIDE.U32.X R14, R3.reuse, 0x200801c0, R14, P1 ;  /* 0x200801c0030e7825 */ /* 0x040fe200008e040e */
[----:B------:R-:W-:-:S03]  /*4ff0*/  ISETP.LT.AND P1, PT, R3, RZ, PT ;  /* 0x000000ff0300720c */ /* 0x000fc60003f21270 */
[----:B------:R-:W-:Y:S01]  /*5000*/  IMAD.WIDE.U32 R16, R19, 0x60148461, RZ ;  /* 0x6014846113107825 */ /* 0x000fe200078e00ff */
[----:B------:R-:W-:-:S04]  /*5010*/  IADD3 R23, P0, PT, R14, -0x60148461, RZ ;  /* 0x9feb7b9f0e177810 */ /* 0x000fc80007f1e0ff */
[----:B------:R-:W-:Y:S01]  /*5020*/  IADD3.X R25, PT, PT, R15, -0x200801c1, RZ, P0, !PT ;  /* 0xdff7fe3f0f197810 */ /* 0x000fe200007fe4ff */
[C---:B------:R-:W-:Y:S01]  /*5030*/  IMAD.WIDE.U32 R16, P0, R18.reuse, 0x200801c0, R16 ;  /* 0x200801c012107825 */ /* 0x040fe20007800010 */
[----:B------:R-:W-:Y:S02]  /*5040*/  SEL R0, R23, R14, P1 ;  /* 0x0000000e17007207 */ /* 0x000fe40000800000 */
[----:B------:R-:W-:Y:S01]  /*5050*/  SEL R23, R25, R15, P1 ;  /* 0x0000000f19177207 */ /* 0x000fe20000800000 */
[----:B------:R-:W-:Y:S01]  /*5060*/  IMAD.WIDE.U32 R14, R18, 0x60148461, RZ ;  /* 0x60148461120e7825 */ /* 0x000fe200078e00ff */
[----:B------:R-:W-:Y:S02]  /*5070*/  MOV R14, R17 ;  /* 0x00000011000e7202 */ /* 0x000fe40000000f00 */
[----:B------:R-:W-:Y:S02]  /*5080*/  SHF.R.S64 R0, R0, 0x14, R23 ;  /* 0x0000001400007819 */ /* 0x000fe40000001017 */
[----:B------:R-:W-:Y:S01]  /*5090*/  IADD3 RZ, P1, PT, R15, R16, RZ ;  /* 0x000000100fff7210 */ /* 0x000fe20007f3e0ff */
[----:B------:R-:W-:-:S04]  /*50a0*/  IMAD.X R15, RZ, RZ, RZ, P0 ;  /* 0x000000ffff0f7224 */ /* 0x000fc800000e06ff */
[C---:B------:R-:W-:Y:S01]  /*50b0*/  IMAD.WIDE.U32.X R14, R19.reuse, 0x200801c0, R14, P1 ;  /* 0x200801c0130e7825 */ /* 0x040fe200008e040e */
[----:B------:R-:W-:Y:S02]  /*50c0*/  ISETP.LT.AND P1, PT, R19, RZ, PT ;  /* 0x000000ff1300720c */ /* 0x000fe40003f21270 */
[----:B------:R-:W-:-:S04]  /*50d0*/  IADD3 R17, P0, PT, R14, -0x60148461, RZ ;  /* 0x9feb7b9f0e117810 */ /* 0x000fc80007f1e0ff */
[----:B------:R-:W-:Y:S02]  /*50e0*/  IADD3.X R25, PT, PT, R15, -0x200801c1, RZ, P0, !PT ;  /* 0xdff7fe3f0f197810 */ /* 0x000fe400007fe4ff */
[----:B------:R-:W-:Y:S02]  /*50f0*/  SEL R17, R17, R14, P1 ;  /* 0x0000000e11117207 */ /* 0x000fe40000800000 */
[----:B------:R-:W-:-:S04]  /*5100*/  SEL R14, R25, R15, P1 ;  /* 0x0000000f190e7207 */ /* 0x000fc80000800000 */
[----:B------:R-:W-:Y:S02]  /*5110*/  SHF.R.S64 R15, R17, 0x14, R14 ;  /* 0x00000014110f7819 */ /* 0x000fe4000000100e */
[C---:B------:R-:W-:Y:S02]  /*5120*/  LEA.HI R17, P0, R23.reuse, R0, RZ, 0x1 ;  /* 0x0000000017117211 */ /* 0x040fe400078108ff */
[C---:B------:R-:W-:Y:S02]  /*5130*/  LEA.HI R15, P1, R14.reuse, R15, RZ, 0x1 ;  /* 0x0000000f0e0f7211 */ /* 0x040fe400078308ff */
[----:B------:R-:W-:Y:S01]  /*5140*/  LEA.HI.X.SX32 R23, R23, RZ, 0xc, P0 ;  /* 0x000000ff17177211 */ /* 0x000fe200000f66ff */
[----:B------:R-:W-:Y:S01]  /*5150*/  IMAD.WIDE.U32 R2, R17, -0x7fe001, R2 ;  /* 0xff801fff11027825 */ /* 0x000fe200078e0002 */
[----:B------:R-:W-:-:S03]  /*5160*/  LEA.HI.X.SX32 R14, R14, RZ, 0xc, P1 ;  /* 0x000000ff0e0e7211 */ /* 0x000fc600008f66ff */
[----:B------:R-:W-:Y:S01]  /*5170*/  IMAD R23, R23, -0x7fe001, RZ ;  /* 0xff801fff17177824 */ /* 0x000fe200078e02ff */
[----:B------:R-:W-:Y:S01]  /*5180*/  IADD3 R2, P0, P1, R6, 0x7fe001, R2 ;  /* 0x007fe00106027810 */ /* 0x000fe2000791e002 */
[----:B------:R-:W-:-:S03]  /*5190*/  IMAD.WIDE.U32 R18, R15, -0x7fe001, R18 ;  /* 0xff801fff0f127825 */ /* 0x000fc600078e0012 */
[----:B------:R-:W-:Y:S01]  /*51a0*/  IADD3 R3, PT, PT, R3, -R17, R23 ;  /* 0x8000001103037210 */ /* 0x000fe20007ffe017 */
[----:B------:R-:W-:Y:S01]  /*51b0*/  IMAD R14, R14, -0x7fe001, RZ ;  /* 0xff801fff0e0e7824 */ /* 0x000fe200078e02ff */
[----:B------:R-:W-:Y:S01]  /*51c0*/  IADD3 R6, P2, P3, R8, 0x7fe001, R18 ;  /* 0x007fe00108067810 */ /* 0x000fe20007b5e012 */
[----:B------:R-:W-:Y:S01]  /*51d0*/  IMAD.WIDE.U32 R24, R2, 0x60148461, RZ ;  /* 0x6014846102187825 */ /* 0x000fe200078e00ff */
[----:B------:R-:W-:Y:S02]  /*51e0*/  IADD3.X R3, PT, PT, R4, RZ, R3, P0, P1 ;  /* 0x000000ff04037210 */ /* 0x000fe400007e2403 */
[----:B------:R-:W-:Y:S01]  /*51f0*/  IADD3 R18, PT, PT, R19, -R15, R14 ;  /* 0x8000000f13127210 */ /* 0x000fe20007ffe00e */
[----:B------:R-:W-:-:S03]  /*5200*/  IMAD.WIDE.U32 R16, R6, 0x60148461, RZ ;  /* 0x6014846106107825 */ /* 0x000fc600078e00ff */
[----:B------:R-:W-:Y:S01]  /*5210*/  IADD3.X R7, PT, PT, R7, RZ, R18, P2, P3 ;  /* 0x000000ff07077210 */ /* 0x000fe200017e6412 */
[----:B------:R-:W-:-:S04]  /*5220*/  IMAD.WIDE.U32 R26, R3, 0x60148461, RZ ;  /* 0x60148461031a7825 */ /* 0x000fc800078e00ff */
[----:B------:R-:W-:-:S04]  /*5230*/  IMAD.WIDE.U32 R14, R7, 0x60148461, RZ ;  /* 0x60148461070e7825 */ /* 0x000fc800078e00ff */
[----:B------:R-:W-:-:S04]  /*5240*/  IMAD.WIDE.U32 R26, P0, R2, 0x200801c0, R26 ;  /* 0x200801c0021a7825 */ /* 0x000fc8000780001a */
[----:B------:R-:W-:Y:S01]  /*5250*/  IMAD.WIDE.U32 R14, P1, R6, 0x200801c0, R14 ;  /* 0x200801c0060e7825 */ /* 0x000fe2000782000e */
[----:B------:R-:W-:Y:S02]  /*5260*/  IADD3.X R19, PT, PT, RZ, RZ, RZ, P0, !PT ;  /* 0x000000ffff137210 */ /* 0x000fe400007fe4ff */
[----:B------:R-:W-:Y:S01]  /*5270*/  IADD3 RZ, P0, PT, R25, R26, RZ ;  /* 0x0000001a19ff7210 */ /* 0x000fe20007f1e0ff */
[----:B------:R-:W-:Y:S01]  /*5280*/  IMAD.X R25, RZ, RZ, RZ, P1 ;  /* 0x000000ffff197224 */ /* 0x000fe200008e06ff */
[----:B------:R-:W-:Y:S02]  /*5290*/  IADD3 RZ, P1, PT, R17, R14, RZ ;  /* 0x0000000e11ff7210 */ /* 0x000fe40007f3e0ff */
[----:B------:R-:W-:Y:S02]  /*52a0*/  MOV R18, R27 ;  /* 0x0000001b00127202 */ /* 0x000fe40000000f00 */
[----:B------:R-:W-:-:S03]  /*52b0*/  MOV R24, R15 ;  /* 0x0000000f00187202 */ /* 0x000fc60000000f00 */
[----:B------:R-:W-:Y:S01]  /*52c0*/  IMAD.WIDE.U32.X R18, R3, 0x200801c0, R18, P0 ;  /* 0x200801c003127825 */ /* 0x000fe200000e0412 */
[----:B0-----:R-:W-:-:S03]  /*52d0*/  ISETP.NE.AND P0, PT, R5, UR6, PT ;  /* 0x0000000605007c0c */ /* 0x001fc6000bf05270 */
[----:B------:R-:W-:Y:S01]  /*52e0*/  IMAD.WIDE.U32.X R24, R7, 0x200801c0, R24, P1 ;  /* 0x200801c007187825 */ /* 0x000fe200008e0418 */
[--C-:B------:R-:W-:Y:S02]  /*52f0*/  SHF.R.U64 R23, R18, 0x14, R19.reuse ;  /* 0x0000001412177819 */ /* 0x100fe40000001213 */
[----:B------:R-:W-:Y:S02]  /*5300*/  SHF.R.U32.HI R18, RZ, 0x14, R19 ;  /* 0x00000014ff127819 */ /* 0x000fe40000011613 */
[----:B------:R-:W-:Y:S01]  /*5310*/  SHF.R.U64 R17, R24, 0x14, R25 ;  /* 0x0000001418117819 */ /* 0x000fe20000001219 */
[----:B------:R-:W-:Y:S01]  /*5320*/  IMAD.WIDE.U32 R14, R23, -0x7fe001, R2 ;  /* 0xff801fff170e7825 */ /* 0x000fe200078e0002 */
[----:B------:R-:W-:-:S03]  /*5330*/  SHF.R.U32.HI R24, RZ, 0x14, R25 ;  /* 0x00000014ff187819 */ /* 0x000fc60000011619 */
[----:B------:R-:W-:Y:S02]  /*5340*/  IMAD R18, R18, -0x7fe001, RZ ;  /* 0xff801fff12127824 */ /* 0x000fe400078e02ff */
[----:B------:R-:W-:Y:S01]  /*5350*/  IMAD.WIDE.U32 R2, R17, -0x7fe001, R6 ;  /* 0xff801fff11027825 */ /* 0x000fe200078e0006 */
[----:B------:R-:W-:Y:S02]  /*5360*/  MOV R6, R14 ;  /* 0x0000000e00067202 */ /* 0x000fe40000000f00 */
[----:B------:R-:W-:Y:S01]  /*5370*/  IADD3 R4, PT, PT, R15, -R23, R18 ;  /* 0x800000170f047210 */ /* 0x000fe20007ffe012 */
[----:B------:R-:W-:Y:S01]  /*5380*/  IMAD R24, R24, -0x7fe001, RZ ;  /* 0xff801fff18187824 */ /* 0x000fe200078e02ff */
[----:B------:R-:W-:-:S04]  /*5390*/  MOV R8, R2 ;  /* 0x0000000200087202 */ /* 0x000fc80000000f00 */
[----:B------:R-:W-:Y:S01]  /*53a0*/  IADD3 R7, PT, PT, R3, -R17, R24 ;  /* 0x8000001103077210 */ /* 0x000fe20007ffe018 */
[----:B------:R-:W-:Y:S06]  /*53b0*/  @P0 BRA `(.L_x_30) ;  /* 0xffffffac00740947 */ /* 0x000fec000383ffff */
.L_x_19:
[----:B------:R-:W0:Y:S08]  /*53c0*/  LDC.64 R2, c[0x0][0x398] ;  /* 0x0000e600ff027b82 */ /* 0x000e300000000a00 */
[----:B------:R-:W1:Y:S01]  /*53d0*/  LDC.64 R4, c[0x0][0x3a0] ;  /* 0x0000e800ff047b82 */ /* 0x000e620000000a00 */
[----:B0-----:R-:W-:-:S04]  /*53e0*/  IMAD.WIDE.U32 R2, R20, 0x1000, R2 ;  /* 0x0000100014027825 */ /* 0x001fc800078e0002 */
[----:B------:R-:W-:-:S04]  /*53f0*/  IMAD.WIDE.U32 R2, R21, 0x400, R2 ;  /* 0x0000040015027825 */ /* 0x000fc800078e0002 */
[----:B-1----:R-:W-:-:S04]  /*5400*/  IMAD.WIDE.U32 R4, R20, 0x1000, R4 ;  /* 0x0000100014047825 */ /* 0x002fc800078e0004 */
[----:B------:R-:W-:-:S04]  /*5410*/  IMAD.WIDE.U32 R2, R22, 0x4, R2 ;  /* 0x0000000416027825 */ /* 0x000fc800078e0002 */
[----:B------:R-:W-:Y:S01]  /*5420*/  IMAD.WIDE.U32 R4, R21, 0x400, R4 ;  /* 0x0000040015047825 */ /* 0x000fe200078e0004 */
[----:B------:R-:W-:Y:S03]  /*5430*/  STG.E desc[UR4][R2.64], R6 ;  /* 0x0000000602007986 */ /* 0x000fe6000c101904 */
[----:B------:R-:W-:-:S05]  /*5440*/  IMAD.WIDE.U32 R4, R22, 0x4, R4 ;  /* 0x0000000416047825 */ /* 0x000fca00078e0004 */
[----:B------:R-:W-:Y:S01]  /*5450*/  STG.E desc[UR4][R4.64], R8 ;  /* 0x0000000804007986 */ /* 0x000fe2000c101904 */
[----:B------:R-:W-:Y:S05]  /*5460*/  EXIT ;  /* 0x000000000000794d */ /* 0x000fea0003800000 */
.L_x_31:
        /* <DEDUP_REMOVED lines=9> */
.L_x_112:


//--------------------- .text._ZN3lux4cuda8ringtail23verify_signature_kernelEPKNS1_17RingtailSignatureEPKNS1_12PublicParamsEPKNS1_7PolyVecEPb --------------------------
	.section	.text._ZN3lux4cuda8ringtail23verify_signature_kernelEPKNS1_17RingtailSignatureEPKNS1_12PublicParamsEPKNS1_7PolyVecEPb,"ax",@progbits
	.align	128
        .global         _ZN3lux4cuda8ringtail23verify_signature_kernelEPKNS1_17RingtailSignatureEPKNS1_12PublicParamsEPKNS1_7PolyVecEPb
        .type           _ZN3lux4cuda8ringtail23verify_signature_kernelEPKNS1_17RingtailSignatureEPKNS1_12PublicParamsEPKNS1_7PolyVecEPb,@function
        .size           _ZN3lux4cuda8ringtail23verify_signature_kernelEPKNS1_17RingtailSignatureEPKNS1_12PublicParamsEPKNS1_7PolyVecEPb,(.L_x_113 - _ZN3lux4cuda8ringtail23verify_signature_kernelEPKNS1_17RingtailSignatureEPKNS1_12PublicParamsEPKNS1_7PolyVecEPb)
        .other          _ZN3lux4cuda8ringtail23verify_signature_kernelEPKNS1_17RingtailSignatureEPKNS1_12PublicParamsEPKNS1_7PolyVecEPb,@"STO_CUDA_ENTRY STV_DEFAULT"
_ZN3lux4cuda8ringtail23verify_signature_kernelEPKNS1_17RingtailSignatureEPKNS1_12PublicParamsEPKNS1_7PolyVecEPb:
.text._ZN3lux4cuda8ringtail23verify_signature_kernelEPKNS1_17RingtailSignatureEPKNS1_12PublicParamsEPKNS1_7PolyVecEPb:
[----:B------:R-:W-:Y:S01]  /*0000*/  LDC R1, c[0x0][0x37c] ;  /* 0x0000df00ff017b82 */ /* 0x000fe20000000800 */
[----:B------:R-:W0:Y:S02]  /*0010*/  S2R R0, SR_TID.X ;  /* 0x0000000000007919 */ /* 0x000e240000002100 */
[----:B0-----:R-:W-:-:S13]  /*0020*/  ISETP.NE.AND P0, PT, R0, RZ, PT ;  /* 0x000000ff0000720c */ /* 0x001fda0003f05270 */
[----:B------:R-:W-:Y:S05]  /*0030*/  @P0 EXIT ;  /* 0x000000000000094d */ /* 0x000fea0003800000 */
[----:B------:R-:W0:Y:S01]  /*0040*/  LDC.64 R2, c[0x0][0x398] ;  /* 0x0000e600ff027b82 */ /* 0x000e220000000a00 */
[----:B------:R-:W0:Y:S01]  /*0050*/  LDCU.64 UR4, c[0x0][0x358] ;  /* 0x00006b00ff0477ac */ /* 0x000e220008000a00 */
[----:B------:R-:W-:-:S05]  /*0060*/  HFMA2 R0, -RZ, RZ, 0, 5.9604644775390625e-08 ;  /* 0x00000001ff007431 */ /* 0x000fca00000001ff */
[----:B0-----:R-:W-:Y:S01]  /*0070*/  STG.E.U8 desc[UR4][R2.64], R0 ;  /* 0x0000000002007986 */ /* 0x001fe2000c101104 */
[----:B------:R-:W-:Y:S05]  /*0080*/  EXIT ;  /* 0x000000000000794d */ /* 0x000fea0003800000 */
.L_x_32:
        /* <DEDUP_REMOVED lines=15> */
.L_x_113:


//--------------------- .text._ZN3lux4cuda8ringtail28check_response_bounds_kernelEPKNS1_7PolyVecEiPb --------------------------
	.section	.text._ZN3lux4cuda8ringtail28check_response_bounds_kernelEPKNS1_7PolyVecEiPb,"ax",@progbits
	.align	128
        .global         _ZN3lux4cuda8ringtail28check_response_bounds_kernelEPKNS1_7PolyVecEiPb
        .type           _ZN3lux4cuda8ringtail28check_response_bounds_kernelEPKNS1_7PolyVecEiPb,@function
        .size           _ZN3lux4cuda8ringtail28check_response_bounds_kernelEPKNS1_7PolyVecEiPb,(.L_x_114 - _ZN3lux4cuda8ringtail28check_response_bounds_kernelEPKNS1_7PolyVecEiPb)
        .other          _ZN3lux4cuda8ringtail28check_response_bounds_kernelEPKNS1_7PolyVecEiPb,@"STO_CUDA_ENTRY STV_DEFAULT"
_ZN3lux4cuda8ringtail28check_response_bounds_kernelEPKNS1_7PolyVecEiPb:
.text._ZN3lux4cuda8ringtail28check_response_bounds_kernelEPKNS1_7PolyVecEiPb:
[----:B------:R-:W-:Y:S01]  /*0000*/  LDC R1, c[0x0][0x37c] ;  /* 0x0000df00ff017b82 */ /* 0x000fe20000000800 */
[----:B------:R-:W0:Y:S01]  /*0010*/  S2R R7, SR_TID.X ;  /* 0x0000000000077919 */ /* 0x000e220000002100 */
[----:B------:R-:W1:Y:S01]  /*0020*/  S2R R5, SR_CTAID.X ;  /* 0x0000000000057919 */ /* 0x000e620000002500 */
[----:B0-----:R-:W-:-:S04]  /*0030*/  ISETP.GT.U32.AND P0, PT, R7, 0xff, PT ;  /* 0x000000ff0700780c */ /* 0x001fc80003f04070 */
[----:B-1----:R-:W-:-:S13]  /*0040*/  ISETP.GT.U32.OR P0, PT, R5, 0x3, P0 ;  /* 0x000000030500780c */ /* 0x002fda0000704470 */
[----:B------:R-:W-:Y:S05]  /*0050*/  @P0 EXIT ;  /* 0x000000000000094d */ /* 0x000fea0003800000 */
[----:B------:R-:W0:Y:S01]  /*0060*/  LDC.64 R2, c[0x0][0x380] ;  /* 0x0000e000ff027b82 */ /* 0x000e220000000a00 */
[----:B------:R-:W1:Y:S01]  /*0070*/  LDCU.64 UR6, c[0x0][0x358] ;  /* 0x00006b00ff0677ac */ /* 0x000e620008000a00 */
[----:B------:R-:W2:Y:S01]  /*0080*/  LDCU UR5, c[0x0][0x388] ;  /* 0x00007100ff0577ac */ /* 0x000ea20008000800 */
[----:B0-----:R-:W-:-:S04]  /*0090*/  IMAD.WIDE.U32 R2, R5, 0x400, R2 ;  /* 0x0000040005027825 */ /* 0x001fc800078e0002 */
[----:B------:R-:W-:-:S06]  /*00a0*/  IMAD.WIDE.U32 R2, R7, 0x4, R2 ;  /* 0x0000000407027825 */ /* 0x000fcc00078e0002 */
[----:B-1----:R-:W3:Y:S01]  /*00b0*/  LDG.E.CONSTANT R2, desc[UR6][R2.64] ;  /* 0x0000000602027981 */ /* 0x002ee2000c1e9900 */
[----:B--2---:R-:W-:Y:S01]  /*00c0*/  UIADD3 UR4, UPT, UPT, -UR5, 0x7fe001, URZ ;  /* 0x007fe00105047890 */ /* 0x004fe2000fffe1ff */
[----:B---3--:R-:W-:-:S04]  /*00d0*/  SHF.R.S32.HI R0, RZ, 0x1f, R2 ;  /* 0x0000001fff007819 */ /* 0x008fc80000011402 */
[----:B------:R-:W-:-:S05]  /*00e0*/  LOP3.LUT R5, R0, 0x7fe001, RZ, 0xc0, !PT ;  /* 0x007fe00100057812 */ /* 0x000fca00078ec0ff */
[----:B------:R-:W-:-:S05]  /*00f0*/  IMAD.IADD R5, R2, 0x1, R5 ;  /* 0x0000000102057824 */ /* 0x000fca00078e0205 */
[----:B------:R-:W-:-:S04]  /*0100*/  IADD3 R0, PT, PT, -R5, 0x7fe000, RZ ;  /* 0x007fe00005007810 */ /* 0x000fc80007ffe1ff */
[----:B------:R-:W-:-:S05]  /*0110*/  LEA.HI R0, R0, R5, RZ, 0x1 ;  /* 0x0000000500007211 */ /* 0x000fca00078f08ff */
[----:B------:R-:W-:-:S05]  /*0120*/  VIADD R0, R0, 0xff801fff ;  /* 0xff801fff00007836 */ /* 0x000fca0000000000 */
[----:B------:R-:W-:-:S04]  /*0130*/  ISETP.GE.AND P0, PT, R0, UR4, PT ;  /* 0x0000000400007c0c */ /* 0x000fc8000bf06270 */
[----:B------:R-:W-:-:S13]  /*0140*/  ISETP.LE.OR P0, PT, R0, UR5, P0 ;  /* 0x0000000500007c0c */ /* 0x000fda0008703670 */
[----:B------:R-:W-:Y:S05]  /*0150*/  @P0 EXIT ;  /* 0x000000000000094d */ /* 0x000fea0003800000 */
[----:B------:R-:W0:Y:S02]  /*0160*/  LDC.64 R2, c[0x0][0x390] ;  /* 0x0000e400ff027b82 */ /* 0x000e240000000a00 */
[----:B0-----:R-:W-:Y:S01]  /*0170*/  STG.E.U8 desc[UR6][R2.64], RZ ;  /* 0x000000ff02007986 */ /* 0x001fe2000c101106 */
[----:B------:R-:W-:Y:S05]  /*0180*/  EXIT ;  /* 0x000000000000794d */ /* 0x000fea0003800000 */
.L_x_33:
        /* <DEDUP_REMOVED lines=15> */
.L_x_114:


//--------------------- .text._ZN3lux4cuda8ringtail25compute_commitment_kernelEPKNS1_4PolyEPKNS1_7PolyVecEPS5_jjj --------------------------
	.section	.text._ZN3lux4cuda8ringtail25compute_commitment_kernelEPKNS1_4PolyEPKNS1_7PolyVecEPS5_jjj,"ax",@progbits
	.align	128
        .global         _ZN3lux4cuda8ringtail25compute_commitment_kernelEPKNS1_4PolyEPKNS1_7PolyVecEPS5_jjj
        .type           _ZN3lux4cuda8ringtail25compute_commitment_kernelEPKNS1_4PolyEPKNS1_7PolyVecEPS5_jjj,@function
        .size           _ZN3lux4cuda8ringtail25compute_commitment_kernelEPKNS1_4PolyEPKNS1_7PolyVecEPS5_jjj,(.L_x_115 - _ZN3lux4cuda8ringtail25compute_commitment_kernelEPKNS1_4PolyEPKNS1_7PolyVecEPS5_jjj)
        .other          _ZN3lux4cuda8ringtail25compute_commitment_kernelEPKNS1_4PolyEPKNS1_7PolyVecEPS5_jjj,@"STO_CUDA_ENTRY STV_DEFAULT"
_ZN3lux4cuda8ringtail25compute_commitment_kernelEPKNS1_4PolyEPKNS1_7PolyVecEPS5_jjj:
.text._ZN3lux4cuda8ringtail25compute_commitment_kernelEPKNS1_4PolyEPKNS1_7PolyVecEPS5_jjj:
[----:B------:R-:W-:Y:S01]  /*0000*/  LDC R1, c[0x0][0x37c] ;  /* 0x0000df00ff017b82 */ /* 0x000fe20000000800 */
[----:B------:R-:W0:Y:S01]  /*0010*/  S2R R0, SR_TID.X ;  /* 0x0000000000007919 */ /* 0x000e220000002100 */
[----:B------:R-:W0:Y:S01]  /*0020*/  LDCU UR4, c[0x0][0x3a0] ;  /* 0x00007400ff0477ac */ /* 0x000e220008000800 */
[----:B------:R-:W1:Y:S01]  /*0030*/  S2R R2, SR_CTAID.X ;  /* 0x0000000000027919 */ /* 0x000e620000002500 */
[----:B------:R-:W1:Y:S01]  /*0040*/  LDCU UR5, c[0x0][0x398] ;  /* 0x00007300ff0577ac */ /* 0x000e620008000800 */
[----:B0-----:R-:W-:-:S04]  /*0050*/  ISETP.GE.U32.AND P0, PT, R0, UR4, PT ;  /* 0x0000000400007c0c */ /* 0x001fc8000bf06070 */
[----:B-1----:R-:W-:-:S13]  /*0060*/  ISETP.GE.U32.OR P0, PT, R2, UR5, P0 ;  /* 0x0000000502007c0c */ /* 0x002fda0008706470 */
[----:B------:R-:W-:Y:S05]  /*0070*/  @P0 EXIT ;  /* 0x000000000000094d */ /* 0x000fea0003800000 */
[----:B------:R-:W0:Y:S01]  /*0080*/  LDCU UR8, c[0x0][0x39c] ;  /* 0x00007380ff0877ac */ /* 0x000e220008000800 */
[----:B------:R-:W-:Y:S01]  /*0090*/  HFMA2 R6, -RZ, RZ, 0, 0 ;  /* 0x00000000ff067431 */ /* 0x000fe200000001ff */
[----:B------:R-:W-:Y:S01]  /*00a0*/  MOV R3, RZ ;  /* 0x000000ff00037202 */ /* 0x000fe20000000f00 */
[----:B------:R-:W1:Y:S01]  /*00b0*/  LDCU.64 UR6, c[0x0][0x358] ;  /* 0x00006b00ff0677ac */ /* 0x000e620008000a00 */
[----:B0-----:R-:W-:-:S09]  /*00c0*/  UISETP.NE.AND UP0, UPT, UR8, URZ, UPT ;  /* 0x000000ff0800728c */ /* 0x001fd2000bf05270 */
[----:B-1----:R-:W-:Y:S05]  /*00d0*/  BRA.U !UP0, `(.L_x_34) ;  /* 0x0000000d08ac7547 */ /* 0x002fea000b800000 */
[----:B------:R-:W0:Y:S01]  /*00e0*/  LDC.64 R12, c[0x0][0x380] ;  /* 0x0000e000ff0c7b82 */ /* 0x000e220000000a00 */
[----:B------:R-:W-:Y:S01]  /*00f0*/  UISETP.GE.U32.AND UP0, UPT, UR8, 0x8, UPT ;  /* 0x000000080800788c */ /* 0x000fe2000bf06070 */
[----:B------:R-:W-:Y:S01]  /*0100*/  MOV R7, RZ ;  /* 0x000000ff00077202 */ /* 0x000fe20000000f00 */
[----:B------:R-:W-:Y:S01]  /*0110*/  ULOP3.LUT UR4, UR8, 0x7, URZ, 0xc0, !UPT ;  /* 0x0000000708047892 */ /* 0x000fe2000f8ec0ff */
[----:B------:R-:W-:Y:S01]  /*0120*/  IMAD.MOV.U32 R9, RZ, RZ, RZ ;  /* 0x000000ffff097224 */ /* 0x000fe200078e00ff */
[----:B------:R-:W-:Y:S02]  /*0130*/  MOV R5, RZ ;  /* 0x000000ff00057202 */ /* 0x000fe40000000f00 */
[----:B------:R-:W-:Y:S01]  /*0140*/  UISETP.NE.AND UP1, UPT, UR4, URZ, UPT ;  /* 0x000000ff0400728c */ /* 0x000fe2000bf25270 */
[----:B------:R-:W1:Y:S01]  /*0150*/  LDC.64 R14, c[0x0][0x388] ;  /* 0x0000e200ff0e7b82 */ /* 0x000e620000000a00 */
[----:B0-----:R-:W-:-:S04]  /*0160*/  IMAD.WIDE.U32 R12, R0, 0x4, R12 ;  /* 0x00000004000c7825 */ /* 0x001fc800078e000c */
[----:B-1----:R-:W-:Y:S01]  /*0170*/  IMAD.WIDE.U32 R14, R0, 0x4, R14 ;  /* 0x00000004000e7825 */ /* 0x002fe200078e000e */
[----:B------:R-:W-:Y:S06]  /*0180*/  BRA.U !UP0, `(.L_x_35) ;  /* 0x0000000508a07547 */ /* 0x000fec000b800000 */
[----:B------:R-:W-:Y:S01]  /*0190*/  ULOP3.LUT UR5, UR8, 0xfffffff8, URZ, 0xc0, !UPT ;  /* 0xfffffff808057892 */ /* 0x000fe2000f8ec0ff */
[----:B------:R-:W-:Y:S01]  /*01a0*/  HFMA2 R7, -RZ, RZ, 0, 0 ;  /* 0x00000000ff077431 */ /* 0x000fe200000001ff */
[----:B------:R-:W-:-:S04]  /*01b0*/  CS2R R8, SRZ ;  /* 0x0000000000087805 */ /* 0x000fc8000001ff00 */
[----:B------:R-:W-:-:S07]  /*01c0*/  MOV R5, UR5 ;  /* 0x0000000500057c02 */ /* 0x000fce0008000f00 */
.L_x_36:
[----:B------:R-:W-:Y:S02]  /*01d0*/  IMAD R25, R2, UR8, R8 ;  /* 0x0000000802197c24 */ /* 0x000fe4000f8e0208 */
[----:B------:R-:W-:-:S04]  /*01e0*/  IMAD.WIDE.U32 R16, R8, 0x400, R14 ;  /* 0x0000040008107825 */ /* 0x000fc800078e000e */
[C-C-:B------:R-:W-:Y:S01]  /*01f0*/  IMAD.WIDE.U32 R20, R25.reuse, 0x400, R12.reuse ;  /* 0x0000040019147825 */ /* 0x140fe200078e000c */
[----:B------:R-:W2:Y:S03]  /*0200*/  LDG.E.CONSTANT R19, desc[UR6][R16.64] ;  /* 0x0000000610137981 */ /* 0x000ea6000c1e9900 */
[----:B------:R-:W-:Y:S01]  /*0210*/  VIADD R11, R25, 0x1 ;  /* 0x00000001190b7836 */ /* 0x000fe20000000000 */
[----:B------:R0:W2:Y:S03]  /*0220*/  LDG.E.CONSTANT R18, desc[UR6][R20.64] ;  /* 0x0000000614127981 */ /* 0x0000a6000c1e9900 */
[----:B------:R-:W-:Y:S01]  /*0230*/  IMAD.WIDE.U32 R10, R11, 0x400, R12 ;  /* 0x000004000b0a7825 */ /* 0x000fe200078e000c */
[----:B------:R-:W3:Y:S01]  /*0240*/  LDG.E.CONSTANT R4, desc[UR6][R16.64+0x400] ;  /* 0x0004000610047981 */ /* 0x000ee2000c1e9900 */
[----:B------:R-:W-:-:S02]  /*0250*/  IADD3 R29, PT, PT, R25, 0x2, RZ ;  /* 0x00000002191d7810 */ /* 0x000fc40007ffe0ff */
[----:B------:R-:W-:Y:S01]  /*0260*/  IADD3 R27, PT, PT, R25, 0x3, RZ ;  /* 0x00000003191b7810 */ /* 0x000fe20007ffe0ff */
[----:B------:R-:W4:Y:S04]  /*0270*/  LDG.E.CONSTANT R23, desc[UR6][R16.64+0x800] ;  /* 0x0008000610177981 */ /* 0x000f28000c1e9900 */
[----:B------:R-:W3:Y:S01]  /*0280*/  LDG.E.CONSTANT R11, desc[UR6][R10.64] ;  /* 0x000000060a0b7981 */ /* 0x000ee2000c1e9900 */
[----:B------:R-:W-:-:S04]  /*0290*/  IMAD.WIDE.U32 R28, R29, 0x400, R12 ;  /* 0x000004001d1c7825 */ /* 0x000fc800078e000c */
[----:B------:R-:W-:Y:S01]  /*02a0*/  IMAD.WIDE.U32 R26, R27, 0x400, R12 ;  /* 0x000004001b1a7825 */ /* 0x000fe200078e000c */
[----:B------:R1:W4:Y:S01]  /*02b0*/  LDG.E.CONSTANT R22, desc[UR6][R28.64] ;  /* 0x000000061c167981 */ /* 0x000322000c1e9900 */
[----:B0-----:R-:W-:-:S03]  /*02c0*/  IADD3 R21, PT, PT, R25, 0x4, RZ ;  /* 0x0000000419157810 */ /* 0x001fc60007ffe0ff */
[----:B------:R0:W5:Y:S01]  /*02d0*/  LDG.E.CONSTANT R10, desc[UR6][R26.64] ;  /* 0x000000061a0a7981 */ /* 0x000162000c1e9900 */
[----:B-1----:R-:W-:-:S04]  /*02e0*/  VIADD R29, R25, 0x5 ;  /* 0x00000005191d7836 */ /* 0x002fc80000000000 */
[----:B------:R-:W-:-:S04]  /*02f0*/  IMAD.WIDE.U32 R28, R29, 0x400, R12 ;  /* 0x000004001d1c7825 */ /* 0x000fc800078e000c */
[----:B--2---:R-:W-:-:S04]  /*0300*/  IMAD.WIDE R18, R19, R18, RZ ;  /* 0x0000001213127225 */ /* 0x004fc800078e02ff */
[----:B------:R-:W-:-:S04]  /*0310*/  IMAD R3, R18, 0x3802001, RZ ;  /* 0x0380200112037824 */ /* 0x000fc800078e02ff */
[----:B------:R-:W-:Y:S01]  /*0320*/  IMAD.HI.U32 R20, R3, -0x7fe001, R18 ;  /* 0xff801fff03147827 */ /* 0x000fe200078e0012 */
[----:B------:R-:W-:-:S03]  /*0330*/  SHF.R.S32.HI R6, RZ, 0x1f, R3 ;  /* 0x0000001fff067819 */ /* 0x000fc60000011403 */
[----:B---3--:R-:W-:Y:S02]  /*0340*/  IMAD.WIDE R18, R4, R11, RZ ;  /* 0x0000000b04127225 */ /* 0x008fe400078e02ff */
[----:B------:R-:W5:Y:S02]  /*0350*/  LDG.E.CONSTANT R11, desc[UR6][R16.64+0xc00] ;  /* 0x000c0006100b7981 */ /* 0x000f64000c1e9900 */
[----:B------:R-:W-:Y:S02]  /*0360*/  IMAD R6, R6, -0x7fe001, RZ ;  /* 0xff801fff06067824 */ /* 0x000fe400078e02ff */
[----:B------:R-:W-:-:S03]  /*0370*/  IMAD R24, R18, 0x3802001, RZ ;  /* 0x0380200112187824 */ /* 0x000fc600078e02ff */
[----:B------:R-:W-:Y:S02]  /*0380*/  IADD3 R6, PT, PT, R20, -R3, R6 ;  /* 0x8000000314067210 */ /* 0x000fe40007ffe006 */
[----:B------:R-:W-:Y:S02]  /*0390*/  IADD3 R3, PT, PT, R25, 0x6, RZ ;  /* 0x0000000619037810 */ /* 0x000fe40007ffe0ff */
[----:B0-----:R-:W-:Y:S01]  /*03a0*/  SHF.R.S32.HI R26, RZ, 0x1f, R24 ;  /* 0x0000001fff1a7819 */ /* 0x001fe20000011418 */
[----:B------:R-:W-:-:S04]  /*03b0*/  IMAD.WIDE.U32 R20, R21, 0x400, R12 ;  /* 0x0000040015147825 */ /* 0x000fc800078e000c */
[----:B------:R-:W-:Y:S01]  /*03c0*/  IMAD.HI.U32 R27, R24, -0x7fe001, R18 ;  /* 0xff801fff181b7827 */ /* 0x000fe200078e0012 */
[----:B------:R0:W2:Y:S03]  /*03d0*/  LDG.E.CONSTANT R4, desc[UR6][R20.64] ;  /* 0x0000000614047981 */ /* 0x0000a6000c1e9900 */
[----:B------:R-:W-:Y:S02]  /*03e0*/  IMAD.WIDE.U32 R18, R3, 0x400, R12 ;  /* 0x0000040003127825 */ /* 0x000fe400078e000c */
[----:B------:R1:W3:Y:S02]  /*03f0*/  LDG.E.CONSTANT R3, desc[UR6][R28.64] ;  /* 0x000000061c037981 */ /* 0x0002e4000c1e9900 */
[----:B------:R-:W-:Y:S02]  /*0400*/  IMAD R26, R26, -0x7fe001, RZ ;  /* 0xff801fff1a1a7824 */ /* 0x000fe400078e02ff */
[----:B------:R-:W3:Y:S01]  /*0410*/  LDG.E.CONSTANT R18, desc[UR6][R18.64] ;  /* 0x0000000612127981 */ /* 0x000ee2000c1e9900 */
[----:B0-----:R-:W-:-:S02]  /*0420*/  IADD3 R21, PT, PT, R25, 0x7, RZ ;  /* 0x0000000719157810 */ /* 0x001fc40007ffe0ff */
[----:B------:R-:W-:Y:S01]  /*0430*/  IADD3 R24, PT, PT, R27, -R24, R26 ;  /* 0x800000181b187210 */ /* 0x000fe20007ffe01a */
[----:B------:R-:W2:Y:S02]  /*0440*/  LDG.E.CONSTANT R25, desc[UR6][R16.64+0x1000] ;  /* 0x0010000610197981 */ /* 0x000ea4000c1e9900 */
[----:B------:R-:W-:Y:S02]  /*0450*/  IMAD.WIDE.U32 R20, R21, 0x400, R12 ;  /* 0x0000040015147825 */ /* 0x000fe400078e000c */
[----:B------:R-:W3:Y:S04]  /*0460*/  LDG.E.CONSTANT R26, desc[UR6][R16.64+0x1400] ;  /* 0x00140006101a7981 */ /* 0x000ee8000c1e9900 */
[----:B------:R-:W3:Y:S04]  /*0470*/  LDG.E.CONSTANT R27, desc[UR6][R16.64+0x1800] ;  /* 0x00180006101b7981 */ /* 0x000ee8000c1e9900 */
[----:B------:R0:W3:Y:S04]  /*0480*/  LDG.E.CONSTANT R19, desc[UR6][R16.64+0x1c00] ;  /* 0x001c000610137981 */ /* 0x0000e8000c1e9900 */
[----:B------:R0:W3:Y:S01]  /*0490*/  LDG.E.CONSTANT R20, desc[UR6][R20.64] ;  /* 0x0000000614147981 */ /* 0x0000e2000c1e9900 */
[----:B----4-:R-:W-:Y:S01]  /*04a0*/  IMAD.WIDE R22, R23, R22, RZ ;  /* 0x0000001617167225 */ /* 0x010fe200078e02ff */
[----:B-1----:R-:W-:-:S02]  /*04b0*/  IADD3 R28, P0, P1, R24, R6, R7 ;  /* 0x00000006181c7210 */ /* 0x002fc4000791e007 */
[----:B------:R-:W-:Y:S01]  /*04c0*/  SHF.R.S32.HI R6, RZ, 0x1f, R6 ;  /* 0x0000001fff067819 */ /* 0x000fe20000011406 */
[----:B------:R-:W-:Y:S01]  /*04d0*/  IMAD R7, R22, 0x3802001, RZ ;  /* 0x0380200116077824 */ /* 0x000fe200078e02ff */
[----:B------:R-:W-:-:S04]  /*04e0*/  SHF.R.S32.HI R24, RZ, 0x1f, R24 ;  /* 0x0000001fff187819 */ /* 0x000fc80000011418 */
[----:B------:R-:W-:Y:S02]  /*04f0*/  IADD3.X R9, PT, PT, R24, R6, R9, P0, P1 ;  /* 0x0000000618097210 */ /* 0x000fe400007e2409 */
[----:B------:R-:W-:Y:S01]  /*0500*/  SHF.R.S32.HI R6, RZ, 0x1f, R7 ;  /* 0x0000001fff067819 */ /* 0x000fe20000011407 */
[----:B0-----:R-:W-:-:S04]  /*0510*/  IMAD.HI.U32 R16, R7, -0x7fe001, R22 ;  /* 0xff801fff07107827 */ /* 0x001fc800078e0016 */
[----:B------:R-:W-:-:S05]  /*0520*/  IMAD R6, R6, -0x7fe001, RZ ;  /* 0xff801fff06067824 */ /* 0x000fca00078e02ff */
[----:B------:R-:W-:Y:S02]  /*0530*/  IADD3 R21, PT, PT, R16, -R7, R6 ;  /* 0x8000000710157210 */ /* 0x000fe40007ffe006 */
[----:B------:R-:W-:Y:S01]  /*0540*/  IADD3 R8, PT, PT, R8, 0x8, RZ ;  /* 0x0000000808087810 */ /* 0x000fe20007ffe0ff */
[----:B-----5:R-:W-:-:S04]  /*0550*/  IMAD.WIDE R10, R11, R10, RZ ;  /* 0x0000000a0b0a7225 */ /* 0x020fc800078e02ff */
[----:B------:R-:W-:-:S05]  /*0560*/  IMAD R29, R10, 0x3802001, RZ ;  /* 0x038020010a1d7824 */ /* 0x000fca00078e02ff */
[----:B------:R-:W-:Y:S01]  /*0570*/  SHF.R.S32.HI R23, RZ, 0x1f, R29 ;  /* 0x0000001fff177819 */ /* 0x000fe2000001141d */
[----:B------:R-:W-:-:S04]  /*0580*/  IMAD.HI.U32 R22, R29, -0x7fe001, R10 ;  /* 0xff801fff1d167827 */ /* 0x000fc800078e000a */
[----:B------:R-:W-:-:S05]  /*0590*/  IMAD R23, R23, -0x7fe001, RZ ;  /* 0xff801fff17177824 */ /* 0x000fca00078e02ff */
[----:B------:R-:W-:Y:S01]  /*05a0*/  IADD3 R29, PT, PT, R22, -R29, R23 ;  /* 0x8000001d161d7210 */ /* 0x000fe20007ffe017 */
[----:B--2---:R-:W-:-:S04]  /*05b0*/  IMAD.WIDE R6, R25, R4, RZ ;  /* 0x0000000419067225 */ /* 0x004fc800078e02ff */
[----:B---3--:R-:W-:-:S04]  /*05c0*/  IMAD.WIDE R10, R26, R3, RZ ;  /* 0x000000031a0a7225 */ /* 0x008fc800078e02ff */
[----:B------:R-:W-:-:S04]  /*05d0*/  IMAD.WIDE R16, R27, R18, RZ ;  /* 0x000000121b107225 */ /* 0x000fc800078e02ff */
[----:B------:R-:W-:Y:S02]  /*05e0*/  IMAD R3, R6, 0x3802001, RZ ;  /* 0x0380200106037824 */ /* 0x000fe400078e02ff */
[----:B------:R-:W-:Y:S02]  /*05f0*/  IMAD R25, R10, 0x3802001, RZ ;  /* 0x038020010a197824 */ /* 0x000fe400078e02ff */
[----:B------:R-:W-:Y:S02]  /*0600*/  IMAD R23, R16, 0x3802001, RZ ;  /* 0x0380200110177824 */ /* 0x000fe400078e02ff */
[----:B------:R-:W-:-:S04]  /*0610*/  IMAD.WIDE R18, R19, R20, RZ ;  /* 0x0000001413127225 */ /* 0x000fc800078e02ff */
[----:B------:R-:W-:Y:S01]  /*0620*/  IMAD.HI.U32 R10, R25, -0x7fe001, R10 ;  /* 0xff801fff190a7827 */ /* 0x000fe200078e000a */
[----:B------:R-:W-:-:S03]  /*0630*/  SHF.R.S32.HI R11, RZ, 0x1f, R25 ;  /* 0x0000001fff0b7819 */ /* 0x000fc60000011419 */
[----:B------:R-:W-:Y:S01]  /*0640*/  IMAD.HI.U32 R16, R23, -0x7fe001, R16 ;  /* 0xff801fff17107827 */ /* 0x000fe200078e0010 */
[----:B------:R-:W-:Y:S02]  /*0650*/  SHF.R.S32.HI R17, RZ, 0x1f, R3 ;  /* 0x0000001fff117819 */ /* 0x000fe40000011403 */
[----:B------:R-:W-:Y:S01]  /*0660*/  SHF.R.S32.HI R4, RZ, 0x1f, R23 ;  /* 0x0000001fff047819 */ /* 0x000fe20000011417 */
[----:B------:R-:W-:-:S04]  /*0670*/  IMAD.HI.U32 R6, R3, -0x7fe001, R6 ;  /* 0xff801fff03067827 */ /* 0x000fc800078e0006 */
[----:B------:R-:W-:Y:S02]  /*0680*/  IMAD R7, R18, 0x3802001, RZ ;  /* 0x0380200112077824 */ /* 0x000fe400078e02ff */
[----:B------:R-:W-:Y:S02]  /*0690*/  IMAD R17, R17, -0x7fe001, RZ ;  /* 0xff801fff11117824 */ /* 0x000fe400078e02ff */
[----:B------:R-:W-:Y:S01]  /*06a0*/  IMAD R11, R11, -0x7fe001, RZ ;  /* 0xff801fff0b0b7824 */ /* 0x000fe200078e02ff */
[----:B------:R-:W-:Y:S01]  /*06b0*/  IADD3 R28, P0, P1, R29, R21, R28 ;  /* 0x000000151d1c7210 */ /* 0x000fe2000791e01c */
[----:B------:R-:W-:Y:S01]  /*06c0*/  IMAD R22, R4, -0x7fe001, RZ ;  /* 0xff801fff04167824 */ /* 0x000fe200078e02ff */
[----:B------:R-:W-:Y:S02]  /*06d0*/  SHF.R.S32.HI R4, RZ, 0x1f, R7 ;  /* 0x0000001fff047819 */ /* 0x000fe40000011407 */
[----:B------:R-:W-:Y:S02]  /*06e0*/  SHF.R.S32.HI R21, RZ, 0x1f, R21 ;  /* 0x0000001fff157819 */ /* 0x000fe40000011415 */
[----:B------:R-:W-:-:S02]  /*06f0*/  SHF.R.S32.HI R20, RZ, 0x1f, R29 ;  /* 0x0000001fff147819 */ /* 0x000fc4000001141d */
[----:B------:R-:W-:Y:S02]  /*0700*/  IADD3 R6, PT, PT, R6, -R3, R17 ;  /* 0x8000000306067210 */ /* 0x000fe40007ffe011 */
[----:B------:R-:W-:Y:S01]  /*0710*/  IADD3 R25, PT, PT, R10, -R25, R11 ;  /* 0x800000190a197210 */ /* 0x000fe20007ffe00b */
[----:B------:R-:W-:Y:S01]  /*0720*/  IMAD R3, R4, -0x7fe001, RZ ;  /* 0xff801fff04037824 */ /* 0x000fe200078e02ff */
[----:B------:R-:W-:Y:S02]  /*0730*/  IADD3.X R9, PT, PT, R20, R21, R9, P0, P1 ;  /* 0x0000001514097210 */ /* 0x000fe400007e2409 */
[----:B------:R-:W-:Y:S02]  /*0740*/  IADD3 R28, P0, P1, R25, R6, R28 ;  /* 0x00000006191c7210 */ /* 0x000fe4000791e01c */
[----:B------:R-:W-:Y:S02]  /*0750*/  SHF.R.S32.HI R4, RZ, 0x1f, R6 ;  /* 0x0000001fff047819 */ /* 0x000fe40000011406 */
[----:B------:R-:W-:Y:S01]  /*0760*/  SHF.R.S32.HI R6, RZ, 0x1f, R25 ;  /* 0x0000001fff067819 */ /* 0x000fe20000011419 */
[----:B------:R-:W-:-:S03]  /*0770*/  IMAD.HI.U32 R18, R7, -0x7fe001, R18 ;  /* 0xff801fff07127827 */ /* 0x000fc600078e0012 */
[----:B------:R-:W-:Y:S02]  /*0780*/  IADD3.X R6, PT, PT, R6, R4, R9, P0, P1 ;  /* 0x0000000406067210 */ /* 0x000fe400007e2409 */
[----:B------:R-:W-:Y:S02]  /*0790*/  ISETP.NE.AND P0, PT, R8, R5, PT ;  /* 0x000000050800720c */ /* 0x000fe40003f05270 */
[----:B------:R-:W-:Y:S02]  /*07a0*/  IADD3 R16, PT, PT, R16, -R23, R22 ;  /* 0x8000001710107210 */ /* 0x000fe40007ffe016 */
[----:B------:R-:W-:Y:S02]  /*07b0*/  IADD3 R3, PT, PT, R18, -R7, R3 ;  /* 0x8000000712037210 */ /* 0x000fe40007ffe003 */
[----:B------:R-:W-:Y:S02]  /*07c0*/  SHF.R.S32.HI R4, RZ, 0x1f, R16 ;  /* 0x0000001fff047819 */ /* 0x000fe40000011410 */
[----:B------:R-:W-:-:S02]  /*07d0*/  IADD3 R7, P1, P2, R3, R16, R28 ;  /* 0x0000001003077210 */ /* 0x000fc40007a3e01c */
[----:B------:R-:W-:-:S04]  /*07e0*/  SHF.R.S32.HI R9, RZ, 0x1f, R3 ;  /* 0x0000001fff097819 */ /* 0x000fc80000011403 */
[----:B------:R-:W-:Y:S01]  /*07f0*/  IADD3.X R9, PT, PT, R9, R4, R6, P1, P2 ;  /* 0x0000000409097210 */ /* 0x000fe20000fe4406 */
[----:B------:R-:W-:Y:S06]  /*0800*/  @P0 BRA `(.L_x_36) ;  /* 0xfffffff800700947 */ /* 0x000fec000383ffff */
.L_x_35:
[----:B------:R-:W-:Y:S05]  /*0810*/  BRA.U !UP1, `(.L_x_37) ;  /* 0x00000005098c7547 */ /* 0x000fea000b800000 */
[----:B------:R-:W-:Y:S02]  /*0820*/  UISETP.GE.U32.AND UP0, UPT, UR4, 0x4, UPT ;  /* 0x000000040400788c */ /* 0x000fe4000bf06070 */
[----:B------:R-:W-:-:S04]  /*0830*/  ULOP3.LUT UR5, UR8, 0x3, URZ, 0xc0, !UPT ;  /* 0x0000000308057892 */ /* 0x000fc8000f8ec0ff */
[----:B------:R-:W-:-:S03]  /*0840*/  UISETP.NE.AND UP1, UPT, UR5, URZ, UPT ;  /* 0x000000ff0500728c */ /* 0x000fc6000bf25270 */
[----:B------:R-:W-:Y:S08]  /*0850*/  BRA.U !UP0, `(.L_x_38) ;  /* 0x0000000108c87547 */ /* 0x000ff0000b800000 */
[----:B------:R-:W-:Y:S02]  /*0860*/  IMAD R3, R2, UR8, R5 ;  /* 0x0000000802037c24 */ /* 0x000fe4000f8e0205 */
[----:B------:R-:W-:-:S04]  /*0870*/  IMAD.WIDE.U32 R18, R5, 0x400, R14 ;  /* 0x0000040005127825 */ /* 0x000fc800078e000e */
[C---:B------:R-:W-:Y:S01]  /*0880*/  VIADD R17, R3.reuse, 0x1 ;  /* 0x0000000103117836 */ /* 0x040fe20000000000 */
[C---:B------:R-:W-:Y:S01]  /*0890*/  IADD3 R27, PT, PT, R3.reuse, 0x2, RZ ;  /* 0x00000002031b7810 */ /* 0x040fe20007ffe0ff */
[C-C-:B------:R-:W-:Y:S01]  /*08a0*/  IMAD.WIDE.U32 R10, R3.reuse, 0x400, R12.reuse ;  /* 0x00000400030a7825 */ /* 0x140fe200078e000c */
[----:B------:R-:W-:Y:S01]  /*08b0*/  IADD3 R23, PT, PT, R3, 0x3, RZ ;  /* 0x0000000303177810 */ /* 0x000fe20007ffe0ff */
[----:B------:R-:W2:Y:S02]  /*08c0*/  LDG.E.CONSTANT R21, desc[UR6][R18.64] ;  /* 0x0000000612157981 */ /* 0x000ea4000c1e9900 */
[--C-:B------:R-:W-:Y:S02]  /*08d0*/  IMAD.WIDE.U32 R16, R17, 0x400, R12.reuse ;  /* 0x0000040011107825 */ /* 0x100fe400078e000c */
[----:B------:R-:W2:Y:S02]  /*08e0*/  LDG.E.CONSTANT R10, desc[UR6][R10.64] ;  /* 0x000000060a0a7981 */ /* 0x000ea4000c1e9900 */
[----:B------:R-:W-:-:S02]  /*08f0*/  IMAD.WIDE.U32 R26, R27, 0x400, R12 ;  /* 0x000004001b1a7825 */ /* 0x000fc400078e000c */
[----:B------:R-:W3:Y:S02]  /*0900*/  LDG.E.CONSTANT R16, desc[UR6][R16.64] ;  /* 0x0000000610107981 */ /* 0x000ee4000c1e9900 */
[----:B------:R-:W-:Y:S02]  /*0910*/  IMAD.WIDE.U32 R22, R23, 0x400, R12 ;  /* 0x0000040017167825 */ /* 0x000fe400078e000c */
[----:B------:R-:W3:Y:S04]  /*0920*/  LDG.E.CONSTANT R25, desc[UR6][R18.64+0x400] ;  /* 0x0004000612197981 */ /* 0x000ee8000c1e9900 */
[----:B------:R-:W4:Y:S04]  /*0930*/  LDG.E.CONSTANT R4, desc[UR6][R18.64+0x800] ;  /* 0x0008000612047981 */ /* 0x000f28000c1e9900 */
[----:B------:R-:W4:Y:S04]  /*0940*/  LDG.E.CONSTANT R26, desc[UR6][R26.64] ;  /* 0x000000061a1a7981 */ /* 0x000f28000c1e9900 */
[----:B------:R0:W5:Y:S04]  /*0950*/  LDG.E.CONSTANT R6, desc[UR6][R18.64+0xc00] ;  /* 0x000c000612067981 */ /* 0x000168000c1e9900 */
[----:B------:R-:W5:Y:S01]  /*0960*/  LDG.E.CONSTANT R22, desc[UR6][R22.64] ;  /* 0x0000000616167981 */ /* 0x000f62000c1e9900 */
[----:B------:R-:W-:Y:S01]  /*0970*/  IADD3 R5, PT, PT, R5, 0x4, RZ ;  /* 0x0000000405057810 */ /* 0x000fe20007ffe0ff */
[----:B--2---:R-:W-:-:S04]  /*0980*/  IMAD.WIDE R20, R21, R10, RZ ;  /* 0x0000000a15147225 */ /* 0x004fc800078e02ff */
[----:B------:R-:W-:Y:S02]  /*0990*/  IMAD R3, R20, 0x3802001, RZ ;  /* 0x0380200114037824 */ /* 0x000fe400078e02ff */
[----:B---3--:R-:W-:-:S04]  /*09a0*/  IMAD.WIDE R24, R25, R16, RZ ;  /* 0x0000001019187225 */ /* 0x008fc800078e02ff */
[----:B------:R-:W-:Y:S02]  /*09b0*/  IMAD R29, R24, 0x3802001, RZ ;  /* 0x03802001181d7824 */ /* 0x000fe400078e02ff */
[----:B----4-:R-:W-:Y:S01]  /*09c0*/  IMAD.WIDE R10, R4, R26, RZ ;  /* 0x0000001a040a7225 */ /* 0x010fe200078e02ff */
[----:B0-----:R-:W-:-:S03]  /*09d0*/  SHF.R.S32.HI R18, RZ, 0x1f, R3 ;  /* 0x0000001fff127819 */ /* 0x001fc60000011403 */
[----:B------:R-:W-:-:S04]  /*09e0*/  IMAD.HI.U32 R20, R3, -0x7fe001, R20 ;  /* 0xff801fff03147827 */ /* 0x000fc800078e0014 */
[----:B-----5:R-:W-:Y:S01]  /*09f0*/  IMAD.WIDE R16, R6, R22, RZ ;  /* 0x0000001606107225 */ /* 0x020fe200078e02ff */
[----:B------:R-:W-:-:S03]  /*0a00*/  SHF.R.S32.HI R8, RZ, 0x1f, R29 ;  /* 0x0000001fff087819 */ /* 0x000fc6000001141d */
[----:B------:R-:W-:Y:S02]  /*0a10*/  IMAD R21, R10, 0x3802001, RZ ;  /* 0x038020010a157824 */ /* 0x000fe400078e02ff */
[----:B------:R-:W-:Y:S02]  /*0a20*/  IMAD R19, R16, 0x3802001, RZ ;  /* 0x0380200110137824 */ /* 0x000fe400078e02ff */
[----:B------:R-:W-:Y:S01]  /*0a30*/  IMAD.HI.U32 R24, R29, -0x7fe001, R24 ;  /* 0xff801fff1d187827 */ /* 0x000fe200078e0018 */
[----:B------:R-:W-:Y:S02]  /*0a40*/  SHF.R.S32.HI R6, RZ, 0x1f, R21 ;  /* 0x0000001fff067819 */ /* 0x000fe40000011415 */
[----:B------:R-:W-:Y:S01]  /*0a50*/  SHF.R.S32.HI R4, RZ, 0x1f, R19 ;  /* 0x0000001fff047819 */ /* 0x000fe20000011413 */
[----:B------:R-:W-:Y:S02]  /*0a60*/  IMAD R18, R18, -0x7fe001, RZ ;  /* 0xff801fff12127824 */ /* 0x000fe400078e02ff */
[----:B------:R-:W-:-:S02]  /*0a70*/  IMAD R8, R8, -0x7fe001, RZ ;  /* 0xff801fff08087824 */ /* 0x000fc400078e02ff */
[----:B------:R-:W-:Y:S01]  /*0a80*/  IMAD.HI.U32 R10, R21, -0x7fe001, R10 ;  /* 0xff801fff150a7827 */ /* 0x000fe200078e000a */
[----:B------:R-:W-:Y:S02]  /*0a90*/  IADD3 R3, PT, PT, R20, -R3, R18 ;  /* 0x8000000314037210 */ /* 0x000fe40007ffe012 */
[----:B------:R-:W-:Y:S01]  /*0aa0*/  IADD3 R24, PT, PT, R24, -R29, R8 ;  /* 0x8000001d18187210 */ /* 0x000fe20007ffe008 */
[----:B------:R-:W-:Y:S02]  /*0ab0*/  IMAD R6, R6, -0x7fe001, RZ ;  /* 0xff801fff06067824 */ /* 0x000fe400078e02ff */
[----:B------:R-:W-:-:S04]  /*0ac0*/  IMAD.HI.U32 R16, R19, -0x7fe001, R16 ;  /* 0xff801fff13107827 */ /* 0x000fc800078e0010 */
[----:B------:R-:W-:Y:S01]  /*0ad0*/  IMAD R11, R4, -0x7fe001, RZ ;  /* 0xff801fff040b7824 */ /* 0x000fe200078e02ff */
[----:B------:R-:W-:Y:S02]  /*0ae0*/  IADD3 R4, PT, PT, R10, -R21, R6 ;  /* 0x800000150a047210 */ /* 0x000fe40007ffe006 */
[----:B------:R-:W-:Y:S02]  /*0af0*/  IADD3 R7, P0, P1, R24, R3, R7 ;  /* 0x0000000318077210 */ /* 0x000fe4000791e007 */
[----:B------:R-:W-:Y:S02]  /*0b00*/  IADD3 R19, PT, PT, R16, -R19, R11 ;  /* 0x8000001310137210 */ /* 0x000fe40007ffe00b */
[----:B------:R-:W-:Y:S02]  /*0b10*/  SHF.R.S32.HI R3, RZ, 0x1f, R3 ;  /* 0x0000001fff037819 */ /* 0x000fe40000011403 */
[----:B------:R-:W-:Y:S02]  /*0b20*/  SHF.R.S32.HI R6, RZ, 0x1f, R24 ;  /* 0x0000001fff067819 */ /* 0x000fe40000011418 */
[----:B------:R-:W-:-:S02]  /*0b30*/  IADD3 R7, P2, P3, R19, R4, R7 ;  /* 0x0000000413077210 */ /* 0x000fc40007b5e007 */
[----:B------:R-:W-:Y:S02]  /*0b40*/  IADD3.X R3, PT, PT, R6, R3, R9, P0, P1 ;  /* 0x0000000306037210 */ /* 0x000fe400007e2409 */
[----:B------:R-:W-:Y:S02]  /*0b50*/  SHF.R.S32.HI R4, RZ, 0x1f, R4 ;  /* 0x0000001fff047819 */ /* 0x000fe40000011404 */
[----:B------:R-:W-:-:S04]  /*0b60*/  SHF.R.S32.HI R9, RZ, 0x1f, R19 ;  /* 0x0000001fff097819 */ /* 0x000fc80000011413 */
[----:B------:R-:W-:-:S07]  /*0b70*/  IADD3.X R9, PT, PT, R9, R4, R3, P2, P3 ;  /* 0x0000000409097210 */ /* 0x000fce00017e6403 */
.L_x_38:
[----:B------:R-:W-:Y:S05]  /*0b80*/  BRA.U !UP1, `(.L_x_37) ;  /* 0x0000000109b07547 */ /* 0x000fea000b800000 */
[----:B------:R-:W-:Y:S02]  /*0b90*/  UISETP.NE.AND UP0, UPT, UR5, 0x1, UPT ;  /* 0x000000010500788c */ /* 0x000fe4000bf05270 */
[----:B------:R-:W-:-:S04]  /*0ba0*/  ULOP3.LUT UR4, UR8, 0x1, URZ, 0xc0, !UPT ;  /* 0x0000000108047892 */ /* 0x000fc8000f8ec0ff */
[----:B------:R-:W-:-:S03]  /*0bb0*/  UISETP.NE.U32.AND UP1, UPT, UR4, 0x1, UPT ;  /* 0x000000010400788c */ /* 0x000fc6000bf25070 */
[----:B------:R-:W-:Y:S08]  /*0bc0*/  BRA.U !UP0, `(.L_x_39) ;  /* 0x0000000108687547 */ /* 0x000ff0000b800000 */
[----:B------:R-:W-:Y:S02]  /*0bd0*/  IMAD R17, R2, UR8, R5 ;  /* 0x0000000802117c24 */ /* 0x000fe4000f8e0205 */
[----:B------:R-:W-:-:S04]  /*0be0*/  IMAD.WIDE.U32 R18, R5, 0x400, R14 ;  /* 0x0000040005127825 */ /* 0x000fc800078e000e */
[C---:B------:R-:W-:Y:S01]  /*0bf0*/  VIADD R21, R17.reuse, 0x1 ;  /* 0x0000000111157836 */ /* 0x040fe20000000000 */
[----:B------:R-:W2:Y:S01]  /*0c00*/  LDG.E.CONSTANT R11, desc[UR6][R18.64] ;  /* 0x00000006120b7981 */ /* 0x000ea2000c1e9900 */
[----:B------:R-:W-:-:S03]  /*0c10*/  IMAD.WIDE.U32 R16, R17, 0x400, R12 ;  /* 0x0000040011107825 */ /* 0x000fc600078e000c */
[----:B------:R-:W3:Y:S01]  /*0c20*/  LDG.E.CONSTANT R23, desc[UR6][R18.64+0x400] ;  /* 0x0004000612177981 */ /* 0x000ee2000c1e9900 */
[----:B------:R-:W-:-:S03]  /*0c30*/  IMAD.WIDE.U32 R20, R21, 0x400, R12 ;  /* 0x0000040015147825 */ /* 0x000fc600078e000c */
[----:B------:R-:W2:Y:S04]  /*0c40*/  LDG.E.CONSTANT R10, desc[UR6][R16.64] ;  /* 0x00000006100a7981 */ /* 0x000ea8000c1e9900 */
[----:B------:R-:W3:Y:S01]  /*0c50*/  LDG.E.CONSTANT R20, desc[UR6][R20.64] ;  /* 0x0000000614147981 */ /* 0x000ee2000c1e9900 */
[----:B------:R-:W-:Y:S01]  /*0c60*/  IADD3 R5, PT, PT, R5, 0x2, RZ ;  /* 0x0000000205057810 */ /* 0x000fe20007ffe0ff */
[----:B--2---:R-:W-:-:S04]  /*0c70*/  IMAD.WIDE R10, R11, R10, RZ ;  /* 0x0000000a0b0a7225 */ /* 0x004fc800078e02ff */
[----:B---3--:R-:W-:-:S04]  /*0c80*/  IMAD.WIDE R22, R23, R20, RZ ;  /* 0x0000001417167225 */ /* 0x008fc800078e02ff */
[----:B------:R-:W-:Y:S02]  /*0c90*/  IMAD R3, R10, 0x3802001, RZ ;  /* 0x038020010a037824 */ /* 0x000fe400078e02ff */
[----:B------:R-:W-:-:S03]  /*0ca0*/  IMAD R25, R22, 0x3802001, RZ ;  /* 0x0380200116197824 */ /* 0x000fc600078e02ff */
[----:B------:R-:W-:Y:S02]  /*0cb0*/  SHF.R.S32.HI R4, RZ, 0x1f, R3 ;  /* 0x0000001fff047819 */ /* 0x000fe40000011403 */
[----:B------:R-:W-:Y:S01]  /*0cc0*/  SHF.R.S32.HI R6, RZ, 0x1f, R25 ;  /* 0x0000001fff067819 */ /* 0x000fe20000011419 */
[----:B------:R-:W-:-:S04]  /*0cd0*/  IMAD.HI.U32 R10, R3, -0x7fe001, R10 ;  /* 0xff801fff030a7827 */ /* 0x000fc800078e000a */
[----:B------:R-:W-:-:S04]  /*0ce0*/  IMAD.HI.U32 R22, R25, -0x7fe001, R22 ;  /* 0xff801fff19167827 */ /* 0x000fc800078e0016 */
[----:B------:R-:W-:Y:S02]  /*0cf0*/  IMAD R4, R4, -0x7fe001, RZ ;  /* 0xff801fff04047824 */ /* 0x000fe400078e02ff */
[----:B------:R-:W-:-:S03]  /*0d00*/  IMAD R6, R6, -0x7fe001, RZ ;  /* 0xff801fff06067824 */ /* 0x000fc600078e02ff */
[----:B------:R-:W-:Y:S02]  /*0d10*/  IADD3 R4, PT, PT, R10, -R3, R4 ;  /* 0x800000030a047210 */ /* 0x000fe40007ffe004 */
[----:B------:R-:W-:-:S04]  /*0d20*/  IADD3 R6, PT, PT, R22, -R25, R6 ;  /* 0x8000001916067210 */ /* 0x000fc80007ffe006 */
[----:B------:R-:W-:Y:S02]  /*0d30*/  IADD3 R7, P0, P1, R6, R4, R7 ;  /* 0x0000000406077210 */ /* 0x000fe4000791e007 */
[----:B------:R-:W-:Y:S02]  /*0d40*/  SHF.R.S32.HI R4, RZ, 0x1f, R4 ;  /* 0x0000001fff047819 */ /* 0x000fe40000011404 */
[----:B------:R-:W-:-:S04]  /*0d50*/  SHF.R.S32.HI R6, RZ, 0x1f, R6 ;  /* 0x0000001fff067819 */ /* 0x000fc80000011406 */
[----:B------:R-:W-:-:S07]  /*0d60*/  IADD3.X R9, PT, PT, R6, R4, R9, P0, P1 ;  /* 0x0000000406097210 */ /* 0x000fce00007e2409 */
.L_x_39:
[----:B------:R-:W-:Y:S05]  /*0d70*/  BRA.U UP1, `(.L_x_37) ;  /* 0x0000000101347547 */ /* 0x000fea000b800000 */
[----:B------:R-:W-:Y:S02]  /*0d80*/  IMAD R3, R2, UR8, R5 ;  /* 0x0000000802037c24 */ /* 0x000fe4000f8e0205 */
[----:B------:R-:W-:-:S04]  /*0d90*/  IMAD.WIDE.U32 R14, R5, 0x400, R14 ;  /* 0x00000400050e7825 */ /* 0x000fc800078e000e */
[----:B------:R-:W-:Y:S01]  /*0da0*/  IMAD.WIDE.U32 R12, R3, 0x400, R12 ;  /* 0x00000400030c7825 */ /* 0x000fe200078e000c */
[----:B------:R-:W2:Y:S04]  /*0db0*/  LDG.E.CONSTANT R5, desc[UR6][R14.64] ;  /* 0x000000060e057981 */ /* 0x000ea8000c1e9900 */
[----:B------:R-:W2:Y:S02]  /*0dc0*/  LDG.E.CONSTANT R4, desc[UR6][R12.64] ;  /* 0x000000060c047981 */ /* 0x000ea4000c1e9900 */
[----:B--2---:R-:W-:-:S04]  /*0dd0*/  IMAD.WIDE R4, R5, R4, RZ ;  /* 0x0000000405047225 */ /* 0x004fc800078e02ff */
[----:B------:R-:W-:-:S04]  /*0de0*/  IMAD R11, R4, 0x3802001, RZ ;  /* 0x03802001040b7824 */ /* 0x000fc800078e02ff */
[----:B------:R-:W-:Y:S01]  /*0df0*/  IMAD.HI.U32 R4, R11, -0x7fe001, R4 ;  /* 0xff801fff0b047827 */ /* 0x000fe200078e0004 */
[----:B------:R-:W-:-:S05]  /*0e00*/  SHF.R.S32.HI R3, RZ, 0x1f, R11 ;  /* 0x0000001fff037819 */ /* 0x000fca000001140b */
[----:B------:R-:W-:-:S05]  /*0e10*/  IMAD R3, R3, -0x7fe001, RZ ;  /* 0xff801fff03037824 */ /* 0x000fca00078e02ff */
[----:B------:R-:W-:-:S04]  /*0e20*/  IADD3 R4, PT, PT, R4, -R11, R3 ;  /* 0x8000000b04047210 */ /* 0x000fc80007ffe003 */
[----:B------:R-:W-:-:S04]  /*0e30*/  IADD3 R7, P0, PT, R4, R7, RZ ;  /* 0x0000000704077210 */ /* 0x000fc80007f1e0ff */
[----:B------:R-:W-:-:S09]  /*0e40*/  LEA.HI.X.SX32 R9, R4, R9, 0x1, P0 ;  /* 0x0000000904097211 */ /* 0x000fd200000f0eff */
.L_x_37:
[C---:B------:R-:W-:Y:S01]  /*0e50*/  IMAD.WIDE.U32 R4, R9.reuse, 0x60148461, RZ ;  /* 0x6014846109047825 */ /* 0x040fe200078e00ff */
[----:B------:R-:W-:Y:S02]  /*0e60*/  ISETP.LT.AND P1, PT, R9, RZ, PT ;  /* 0x000000ff0900720c */ /* 0x000fe40003f21270 */
[----:B------:R-:W-:Y:S01]  /*0e70*/  MOV R8, R7 ;  /* 0x0000000700087202 */ /* 0x000fe20000000f00 */
[----:B------:R-:W-:-:S04]  /*0e80*/  IMAD.WIDE.U32 R10, P0, R7, 0x200801c0, R4 ;  /* 0x200801c0070a7825 */ /* 0x000fc80007800004 */
[----:B------:R-:W-:Y:S01]  /*0e90*/  IMAD.WIDE.U32 R4, R7, 0x60148461, RZ ;  /* 0x6014846107047825 */ /* 0x000fe200078e00ff */
[----:B------:R-:W-:Y:S02]  /*0ea0*/  IADD3.X R13, PT, PT, RZ, RZ, RZ, P0, !PT ;  /* 0x000000ffff0d7210 */ /* 0x000fe400007fe4ff */
[----:B------:R-:W-:Y:S02]  /*0eb0*/  MOV R12, R11 ;  /* 0x0000000b000c7202 */ /* 0x000fe40000000f00 */
[----:B------:R-:W-:-:S05]  /*0ec0*/  IADD3 RZ, P0, PT, R5, R10, RZ ;  /* 0x0000000a05ff7210 */ /* 0x000fca0007f1e0ff */
        /* <DEDUP_REMOVED lines=9> */
[----:B------:R-:W-:Y:S02]  /*0f60*/  IMAD R7, R6, -0x7fe001, RZ ;  /* 0xff801fff06077824 */ /* 0x000fe400078e02ff */
[----:B------:R-:W-:-:S03]  /*0f70*/  IMAD.MOV.U32 R6, RZ, RZ, R4 ;  /* 0x000000ffff067224 */ /* 0x000fc600078e0004 */
[----:B------:R-:W-:-:S07]  /*0f80*/  IADD3 R3, PT, PT, R5, -R3, R7 ;  /* 0x8000000305037210 */ /* 0x000fce0007ffe007 */
.L_x_34:
[----:B------:R-:W0:Y:S01]  /*0f90*/  LDC.64 R4, c[0x0][0x390] ;  /* 0x0000e400ff047b82 */ /* 0x000e220000000a00 */
[----:B------:R-:W-:-:S04]  /*0fa0*/  SHF.R.S32.HI R3, RZ, 0x1f, R3 ;  /* 0x0000001fff037819 */ /* 0x000fc80000011403 */
[----:B------:R-:W-:-:S04]  /*0fb0*/  LOP3.LUT R3, R3, 0x7fe001, RZ, 0xc0, !PT ;  /* 0x007fe00103037812 */ /* 0x000fc800078ec0ff */
[----:B------:R-:W-:-:S04]  /*0fc0*/  IADD3 R6, PT, PT, R3, R6, RZ ;  /* 0x0000000603067210 */ /* 0x000fc80007ffe0ff */
[C---:B------:R-:W-:Y:S02]  /*0fd0*/  ISETP.GT.AND P0, PT, R6.reuse, 0x7fe000, PT ;  /* 0x007fe0000600780c */ /* 0x040fe40003f04270 */
[----:B------:R-:W-:Y:S01]  /*0fe0*/  IADD3 R7, PT, PT, R6, 0x1, RZ ;  /* 0x0000000106077810 */ /* 0x000fe20007ffe0ff */
[----:B0-----:R-:W-:-:S10]  /*0ff0*/  IMAD.WIDE.U32 R2, R2, 0x400, R4 ;  /* 0x0000040002027825 */ /* 0x001fd400078e0004 */
[----:B------:R-:W-:Y:S01]  /*1000*/  @!P0 IADD3 R7, PT, PT, R6, RZ, RZ ;  /* 0x000000ff06078210 */ /* 0x000fe20007ffe0ff */
[----:B------:R-:W-:-:S03]  /*1010*/  IMAD.WIDE.U32 R2, R0, 0x4, R2 ;  /* 0x0000000400027825 */ /* 0x000fc600078e0002 */
[----:B------:R-:W-:-:S05]  /*1020*/  IADD3 R7, PT, PT, R7, -0x7fe001, RZ ;  /* 0xff801fff07077810 */ /* 0x000fca0007ffe0ff */
[----:B------:R-:W-:Y:S01]  /*1030*/  STG.E desc[UR6][R2.64], R7 ;  /* 0x0000000702007986 */ /* 0x000fe2000c101906 */
[----:B------:R-:W-:Y:S05]  /*1040*/  EXIT ;  /* 0x000000000000794d */ /* 0x000fea0003800000 */
.L_x_40:
        /* <DEDUP_REMOVED lines=11> */
.L_x_115:


//--------------------- .text._ZN3lux4cuda8ringtail21combine_shares_kernelEPKNS1_14ThresholdShareEPKjjPNS1_7PolyVecES8_ --------------------------
	.section	.text._ZN3lux4cuda8ringtail21combine_shares_kernelEPKNS1_14ThresholdShareEPKjjPNS1_7PolyVecES8_,"ax",@progbits
	.align	128
        .global         _ZN3lux4cuda8ringtail21combine_shares_kernelEPKNS1_14ThresholdShareEPKjjPNS1_7PolyVecES8_
        .type           _ZN3lux4cuda8ringtail21combine_shares_kernelEPKNS1_14ThresholdShareEPKjjPNS1_7PolyVecES8_,@function
        .size           _ZN3lux4cuda8ringtail21combine_shares_kernelEPKNS1_14ThresholdShareEPKjjPNS1_7PolyVecES8_,(.L_x_116 - _ZN3lux4cuda8ringtail21combine_shares_kernelEPKNS1_14ThresholdShareEPKjjPNS1_7PolyVecES8_)
        .other          _ZN3lux4cuda8ringtail21combine_shares_kernelEPKNS1_14ThresholdShareEPKjjPNS1_7PolyVecES8_,@"STO_CUDA_ENTRY STV_DEFAULT"
_ZN3lux4cuda8ringtail21combine_shares_kernelEPKNS1_14ThresholdShareEPKjjPNS1_7PolyVecES8_:
.text._ZN3lux4cuda8ringtail21combine_shares_kernelEPKNS1_14ThresholdShareEPKjjPNS1_7PolyVecES8_:
[----:B------:R-:W-:Y:S01]  /*0000*/  LDC R1, c[0x0][0x37c] ;  /* 0x0000df00ff017b82 */ /* 0x000fe20000000800 */
[----:B------:R-:W0:Y:S01]  /*0010*/  S2R R0, SR_TID.X ;  /* 0x0000000000007919 */ /* 0x000e220000002100 */
[----:B------:R-:W1:Y:S01]  /*0020*/  S2R R2, SR_CTAID.X ;  /* 0x0000000000027919 */ /* 0x000e620000002500 */
[----:B0-----:R-:W-:-:S04]  /*0030*/  ISETP.GT.U32.AND P0, PT, R0, 0xff, PT ;  /* 0x000000ff0000780c */ /* 0x001fc80003f04070 */
[----:B-1----:R-:W-:-:S13]  /*0040*/  ISETP.GT.U32.OR P0, PT, R2, 0x3, P0 ;  /* 0x000000030200780c */ /* 0x002fda0000704470 */
[----:B------:R-:W-:Y:S05]  /*0050*/  @P0 EXIT ;  /* 0x000000000000094d */ /* 0x000fea0003800000 */
[----:B------:R-:W0:Y:S01]  /*0060*/  LDCU UR4, c[0x0][0x390] ;  /* 0x00007200ff0477ac */ /* 0x000e220008000800 */
[----:B------:R-:W-:Y:S02]  /*0070*/  HFMA2 R9, -RZ, RZ, 0, 0 ;  /* 0x00000000ff097431 */ /* 0x000fe400000001ff */
[----:B------:R-:W-:Y:S01]  /*0080*/  IMAD.MOV.U32 R11, RZ, RZ, RZ ;  /* 0x000000ffff0b7224 */ /* 0x000fe200078e00ff */
[----:B------:R-:W1:Y:S01]  /*0090*/  LDCU.64 UR12, c[0x0][0x358] ;  /* 0x00006b00ff0c77ac */ /* 0x000e620008000a00 */
[----:B0-----:R-:W-:-:S09]  /*00a0*/  UISETP.NE.AND UP0, UPT, UR4, URZ, UPT ;  /* 0x000000ff0400728c */ /* 0x001fd2000bf05270 */
[----:B-1----:R-:W-:Y:S05]  /*00b0*/  BRA.U !UP0, `(.L_x_41) ;  /* 0x0000006908987547 */ /* 0x002fea000b800000 */
[----:B------:R-:W-:Y:S01]  /*00c0*/  ULOP3.LUT UR11, UR4, 0xfffffff8, URZ, 0xc0, !UPT ;  /* 0xfffffff8040b7892 */ /* 0x000fe2000f8ec0ff */
[----:B------:R-:W-:Y:S02]  /*00d0*/  CS2R R4, SRZ ;  /* 0x0000000000047805 */ /* 0x000fe4000001ff00 */
[----:B------:R-:W-:Y:S02]  /*00e0*/  MOV R3, RZ ;  /* 0x000000ff00037202 */ /* 0x000fe40000000f00 */
[----:B------:R-:W-:Y:S01]  /*00f0*/  CS2R R6, SRZ ;  /* 0x0000000000067805 */ /* 0x000fe2000001ff00 */
[----:B------:R-:W-:Y:S02]  /*0100*/  ULOP3.LUT UR10, UR4, 0x7, URZ, 0xc0, !UPT ;  /* 0x00000007040a7892 */ /* 0x000fe4000f8ec0ff */
[----:B------:R-:W-:Y:S02]  /*0110*/  ULOP3.LUT UR4, UR4, 0x3, URZ, 0xc0, !UPT ;  /* 0x0000000304047892 */ /* 0x000fe4000f8ec0ff */
[----:B------:R-:W-:-:S12]  /*0120*/  UIADD3 UR7, UPT, UPT, -UR11, URZ, URZ ;  /* 0x000000ff0b077290 */ /* 0x000fd8000fffe1ff */
.L_x_61:
[----:B------:R-:W0:Y:S01]  /*0130*/  LDC.64 R10, c[0x0][0x380] ;  /* 0x0000e000ff0a7b82 */ /* 0x000e220000000a00 */
[----:B------:R-:W1:Y:S01]  /*0140*/  LDCU UR5, c[0x0][0x390] ;  /* 0x00007200ff0577ac */ /* 0x000e620008000800 */
[----:B0-----:R-:W-:-:S05]  /*0150*/  IMAD.WIDE.U32 R10, R5, 0x2004, R10 ;  /* 0x00002004050a7825 */ /* 0x001fca00078e000a */
[----:B------:R0:W5:Y:S01]  /*0160*/  LDG.E.CONSTANT R8, desc[UR12][R10.64] ;  /* 0x0000000c0a087981 */ /* 0x000162000c1e9900 */
[----:B-1----:R-:W-:Y:S01]  /*0170*/  UISETP.GE.U32.AND UP0, UPT, UR5, 0x8, UPT ;  /* 0x000000080500788c */ /* 0x002fe2000bf06070 */
[----:B------:R-:W-:Y:S02]  /*0180*/  HFMA2 R18, -RZ, RZ, 0, 5.9604644775390625e-08 ;  /* 0x00000001ff127431 */ /* 0x000fe400000001ff */
[----:B------:R-:W-:Y:S01]  /*0190*/  IMAD.MOV.U32 R12, RZ, RZ, 0x1 ;  /* 0x00000001ff0c7424 */ /* 0x000fe200078e00ff */
[----:B------:R-:W-:Y:S01]  /*01a0*/  MOV R20, RZ ;  /* 0x000000ff00147202 */ /* 0x000fe20000000f00 */
[----:B------:R-:W-:Y:S02]  /*01b0*/  IMAD.MOV.U32 R9, RZ, RZ, RZ ;  /* 0x000000ffff097224 */ /* 0x000fe400078e00ff */
[----:B------:R-:W-:Y:S02]  /*01c0*/  IMAD.MOV.U32 R19, RZ, RZ, RZ ;  /* 0x000000ffff137224 */ /* 0x000fe400078e00ff */
[----:B0-----:R-:W-:Y:S05]  /*01d0*/  BRA.U !UP0, `(.L_x_42) ;  /* 0x0000001908287547 */ /* 0x001fea000b800000 */
[----:B------:R-:W0:Y:S01]  /*01e0*/  LDCU.64 UR8, c[0x0][0x388] ;  /* 0x00007100ff0877ac */ /* 0x000e220008000a00 */
[----:B------:R-:W-:Y:S01]  /*01f0*/  MOV R12, 0x1 ;  /* 0x00000001000c7802 */ /* 0x000fe20000000f00 */
[----:B------:R-:W-:Y:S01]  /*0200*/  IMAD.MOV.U32 R20, RZ, RZ, RZ ;  /* 0x000000ffff147224 */ /* 0x000fe200078e00ff */
[----:B0-----:R-:W-:-:S04]  /*0210*/  UIADD3 UR5, UP0, UPT, UR8, 0x10, URZ ;  /* 0x0000001008057890 */ /* 0x001fc8000ff1e0ff */
[----:B------:R-:W-:Y:S02]  /*0220*/  UIADD3.X UR6, UPT, UPT, URZ, UR9, URZ, UP0, !UPT ;  /* 0x00000009ff067290 */ /* 0x000fe400087fe4ff */
[----:B------:R-:W-:Y:S01]  /*0230*/  MOV R10, UR5 ;  /* 0x00000005000a7c02 */ /* 0x000fe20008000f00 */
[----:B------:R-:W-:-:S03]  /*0240*/  UMOV UR5, UR7 ;  /* 0x0000000700057c82 */ /* 0x000fc60008000000 */
[----:B------:R-:W-:-:S07]  /*0250*/  IMAD.U32 R11, RZ, RZ, UR6 ;  /* 0x00000006ff0b7e24 */ /* 0x000fce000f8e00ff */
.L_x_51:
[----:B------:R-:W2:Y:S04]  /*0260*/  LDG.E.CONSTANT R13, desc[UR12][R10.64+-0x10] ;  /* 0xfffff00c0a0d7981 */ /* 0x000ea8000c1e9900 */
[----:B------:R-:W3:Y:S04]  /*0270*/  LDG.E.CONSTANT R9, desc[UR12][R10.64+-0xc] ;  /* 0xfffff40c0a097981 */ /* 0x000ee8000c1e9900 */
[----:B-----5:R0:W5:Y:S04]  /*0280*/  LDG.E.CONSTANT R15, desc[UR12][R10.64+-0x8] ;  /* 0xfffff80c0a0f7981 */ /* 0x020168000c1e9900 */
[----:B------:R0:W5:Y:S01]  /*0290*/  LDG.E.CONSTANT R21, desc[UR12][R10.64+-0x4] ;  /* 0xfffffc0c0a157981 */ /* 0x000162000c1e9900 */
[----:B--2---:R-:W-:-:S02]  /*02a0*/  ISETP.NE.AND P1, PT, R13, R8, PT ;  /* 0x000000080d00720c */ /* 0x004fc40003f25270 */
[----:B---3--:R-:W-:-:S11]  /*02b0*/  ISETP.NE.AND P0, PT, R9, R8, PT ;  /* 0x000000080900720c */ /* 0x008fd60003f05270 */
[----:B0-----:R-:W-:Y:S05]  /*02c0*/  @!P1 BRA `(.L_x_43) ;  /* 0x0000000000b49947 */ /* 0x001fea0003800000 */
        /* <DEDUP_REMOVED lines=9> */
[----:B------:R-:W-:Y:S02]  /*0360*/  IMAD.X R17, RZ, RZ, R16, P2 ;  /* 0x000000ffff117224 */ /* 0x000fe400010e0610 */
[----:B------:R-:W-:-:S03]  /*0370*/  IMAD.WIDE.U32 R24, R13, 0x60148461, RZ ;  /* 0x601484610d187825 */ /* 0x000fc600078e00ff */
[----:B------:R-:W-:Y:S01]  /*0380*/  SEL R17, R17, R16, !P1 ;  /* 0x0000001011117207 */ /* 0x000fe20004800000 */
[----:B------:R-:W-:-:S04]  /*0390*/  IMAD.WIDE.U32 R24, P1, R12, 0x200801c0, R24 ;  /* 0x200801c00c187825 */ /* 0x000fc80007820018 */
[-C--:B------:R-:W-:Y:S01]  /*03a0*/  IMAD R20, R17, R18.reuse, RZ ;  /* 0x0000001211147224 */ /* 0x080fe200078e02ff */
[----:B------:R-:W-:Y:S01]  /*03b0*/  IADD3.X R23, PT, PT, RZ, RZ, RZ, P1, !PT ;  /* 0x000000ffff177210 */ /* 0x000fe20000ffe4ff */
[----:B------:R-:W-:Y:S01]  /*03c0*/  IMAD.WIDE.U32 R16, R14, R18, RZ ;  /* 0x000000120e107225 */ /* 0x000fe200078e00ff */
[----:B------:R-:W-:-:S03]  /*03d0*/  IADD3 RZ, P1, PT, R27, R24, RZ ;  /* 0x000000181bff7210 */ /* 0x000fc60007f3e0ff */
[----:B------:R-:W-:Y:S02]  /*03e0*/  IMAD R19, R14, R19, R20 ;  /* 0x000000130e137224 */ /* 0x000fe400078e0214 */
[----:B------:R-:W-:Y:S02]  /*03f0*/  IMAD.MOV.U32 R22, RZ, RZ, R25 ;  /* 0x000000ffff167224 */ /* 0x000fe400078e0019 */
[----:B------:R-:W-:Y:S02]  /*0400*/  IMAD.IADD R17, R17, 0x1, R19 ;  /* 0x0000000111117824 */ /* 0x000fe400078e0213 */
[----:B------:R-:W-:-:S04]  /*0410*/  IMAD.WIDE.U32 R24, R16, 0x60148461, RZ ;  /* 0x6014846110187825 */ /* 0x000fc800078e00ff */
[----:B------:R-:W-:-:S04]  /*0420*/  IMAD.WIDE.U32 R18, R17, 0x60148461, RZ ;  /* 0x6014846111127825 */ /* 0x000fc800078e00ff */
[----:B------:R-:W-:-:S04]  /*0430*/  IMAD.WIDE.U32.X R22, R13, 0x200801c0, R22, P1 ;  /* 0x200801c00d167825 */ /* 0x000fc800008e0416 */
[----:B------:R-:W-:Y:S01]  /*0440*/  IMAD.WIDE.U32 R18, P2, R16, 0x200801c0, R18 ;  /* 0x200801c010127825 */ /* 0x000fe20007840012 */
[----:B------:R-:W-:Y:S02]  /*0450*/  SHF.R.U32.HI R14, RZ, 0x14, R23 ;  /* 0x00000014ff0e7819 */ /* 0x000fe40000011617 */
[----:B------:R-:W-:-:S03]  /*0460*/  IADD3 RZ, P1, PT, R25, R18, RZ ;  /* 0x0000001219ff7210 */ /* 0x000fc60007f3e0ff */
[----:B------:R-:W-:Y:S01]  /*0470*/  IMAD R14, R14, -0x7fe001, RZ ;  /* 0xff801fff0e0e7824 */ /* 0x000fe200078e02ff */
[----:B------:R-:W-:Y:S01]  /*0480*/  SHF.R.U64 R25, R22, 0x14, R23 ;  /* 0x0000001416197819 */ /* 0x000fe20000001217 */
[----:B------:R-:W-:Y:S01]  /*0490*/  IMAD.MOV.U32 R22, RZ, RZ, R19 ;  /* 0x000000ffff167224 */ /* 0x000fe200078e0013 */
[----:B------:R-:W-:Y:S02]  /*04a0*/  IADD3.X R23, PT, PT, RZ, RZ, RZ, P2, !PT ;  /* 0x000000ffff177210 */ /* 0x000fe400017fe4ff */
[----:B------:R-:W-:Y:S01]  /*04b0*/  ISETP.LT.AND P2, PT, R17, RZ, PT ;  /* 0x000000ff1100720c */ /* 0x000fe20003f41270 */
[----:B------:R-:W-:-:S04]  /*04c0*/  IMAD.WIDE.U32 R12, R25, -0x7fe001, R12 ;  /* 0xff801fff190c7825 */ /* 0x000fc800078e000c */
[----:B------:R-:W-:Y:S01]  /*04d0*/  IMAD.WIDE.U32.X R22, R17, 0x200801c0, R22, P1 ;  /* 0x200801c011167825 */ /* 0x000fe200008e0416 */
[----:B------:R-:W-:Y:S02]  /*04e0*/  IADD3 R20, PT, PT, R13, -R25, R14 ;  /* 0x800000190d147210 */ /* 0x000fe40007ffe00e */
        /* <DEDUP_REMOVED lines=8> */
[----:B------:R-:W-:Y:S01]  /*0570*/  IMAD R22, R18, -0x7fe001, RZ ;  /* 0xff801fff12167824 */ /* 0x000fe200078e02ff */
[----:B------:R-:W-:-:S04]  /*0580*/  MOV R18, R16 ;  /* 0x0000001000127202 */ /* 0x000fc80000000f00 */
[----:B------:R-:W-:-:S07]  /*0590*/  IADD3 R19, PT, PT, R17, -R19, R22 ;  /* 0x8000001311137210 */ /* 0x000fce0007ffe016 */
.L_x_43:
[----:B------:R-:W-:Y:S05]  /*05a0*/  @!P0 BRA `(.L_x_44) ;  /* 0x0000000000b08947 */ /* 0x000fea0003800000 */
[----:B------:R-:W-:-:S04]  /*05b0*/  IADD3 R17, P0, PT, -R8, R9, RZ ;  /* 0x0000000908117210 */ /* 0x000fc80007f1e1ff */
[----:B------:R-:W-:Y:S01]  /*05c0*/  IADD3 R24, P1, PT, R17, 0x7fe001, RZ ;  /* 0x007fe00111187810 */ /* 0x000fe20007f3e0ff */
[----:B------:R-:W-:-:S05]  /*05d0*/  IMAD.X R14, RZ, RZ, -0x1, P0 ;  /* 0xffffffffff0e7424 */ /* 0x000fca00000e06ff */
[----:B------:R-:W-:Y:S02]  /*05e0*/  ISETP.GE.AND P0, PT, R14, RZ, PT ;  /* 0x000000ff0e00720c */ /* 0x000fe40003f06270 */
[-C--:B------:R-:W-:Y:S02]  /*05f0*/  IADD3.X R13, PT, PT, RZ, R14.reuse, RZ, P1, !PT ;  /* 0x0000000eff0d7210 */ /* 0x080fe40000ffe4ff */
[----:B------:R-:W-:Y:S01]  /*0600*/  SEL R24, R24, R17, !P0 ;  /* 0x0000001118187207 */ /* 0x000fe20004000000 */
[----:B------:R-:W-:Y:S01]  /*0610*/  IMAD R17, R20, R9, RZ ;  /* 0x0000000914117224 */ /* 0x000fe200078e02ff */
[----:B------:R-:W-:-:S05]  /*0620*/  SEL R13, R13, R14, !P0 ;  /* 0x0000000e0d0d7207 */ /* 0x000fca0004000000 */
[----:B------:R-:W-:Y:S02]  /*0630*/  IMAD R14, R13, R18, RZ ;  /* 0x000000120d0e7224 */ /* 0x000fe400078e02ff */
[----:B------:R-:W-:-:S04]  /*0640*/  IMAD.WIDE.U32 R12, R12, R9, RZ ;  /* 0x000000090c0c7225 */ /* 0x000fc800078e00ff */
[C---:B------:R-:W-:Y:S02]  /*0650*/  IMAD R19, R24.reuse, R19, R14 ;  /* 0x0000001318137224 */ /* 0x040fe400078e020e */
[----:B------:R-:W-:-:S04]  /*0660*/  IMAD.WIDE.U32 R24, R24, R18, RZ ;  /* 0x0000001218187225 */ /* 0x000fc800078e00ff */
[----:B------:R-:W-:Y:S01]  /*0670*/  IMAD.IADD R13, R13, 0x1, R17 ;  /* 0x000000010d0d7824 */ /* 0x000fe200078e0211 */
[----:B------:R-:W-:Y:S01]  /*0680*/  IADD3 R25, PT, PT, R25, R19, RZ ;  /* 0x0000001319197210 */ /* 0x000fe20007ffe0ff */
[----:B------:R-:W-:-:S04]  /*0690*/  IMAD.WIDE.U32 R18, R12, 0x60148461, RZ ;  /* 0x601484610c127825 */ /* 0x000fc800078e00ff */
[----:B------:R-:W-:-:S04]  /*06a0*/  IMAD.WIDE.U32 R26, R13, 0x60148461, RZ ;  /* 0x601484610d1a7825 */ /* 0x000fc800078e00ff */
[----:B------:R-:W-:-:S04]  /*06b0*/  IMAD.WIDE.U32 R16, R25, 0x60148461, RZ ;  /* 0x6014846119107825 */ /* 0x000fc800078e00ff */
[----:B------:R-:W-:-:S04]  /*06c0*/  IMAD.WIDE.U32 R26, P0, R12, 0x200801c0, R26 ;  /* 0x200801c00c1a7825 */ /* 0x000fc8000780001a */
[----:B------:R-:W-:Y:S01]  /*06d0*/  IMAD.WIDE.U32 R16, P2, R24, 0x200801c0, R16 ;  /* 0x200801c018107825 */ /* 0x000fe20007840010 */
[----:B------:R-:W-:-:S03]  /*06e0*/  IADD3 RZ, P1, PT, R19, R26, RZ ;  /* 0x0000001a13ff7210 */ /* 0x000fc60007f3e0ff */
[----:B------:R-:W-:Y:S01]  /*06f0*/  IMAD.WIDE.U32 R22, R24, 0x60148461, RZ ;  /* 0x6014846118167825 */ /* 0x000fe200078e00ff */
[----:B------:R-:W-:-:S03]  /*0700*/  MOV R18, R17 ;  /* 0x0000001100127202 */ /* 0x000fc60000000f00 */
[----:B------:R-:W-:Y:S01]  /*0710*/  IMAD.X R19, RZ, RZ, RZ, P2 ;  /* 0x000000ffff137224 */ /* 0x000fe200010e06ff */
[----:B------:R-:W-:Y:S01]  /*0720*/  IADD3 RZ, P2, PT, R23, R16, RZ ;  /* 0x0000001017ff7210 */ /* 0x000fe20007f5e0ff */
[----:B------:R-:W-:Y:S01]  /*0730*/  IMAD.X R17, RZ, RZ, RZ, P0 ;  /* 0x000000ffff117224 */ /* 0x000fe200000e06ff */
[C---:B------:R-:W-:Y:S02]  /*0740*/  ISETP.LT.AND P0, PT, R25.reuse, RZ, PT ;  /* 0x000000ff1900720c */ /* 0x040fe40003f01270 */
[----:B------:R-:W-:Y:S01]  /*0750*/  MOV R16, R27 ;  /* 0x0000001b00107202 */ /* 0x000fe20000000f00 */
[----:B------:R-:W-:-:S04]  /*0760*/  IMAD.WIDE.U32.X R18, R25, 0x200801c0, R18, P2 ;  /* 0x200801c019127825 */ /* 0x000fc800010e0412 */
[----:B------:R-:W-:Y:S01]  /*0770*/  IMAD.WIDE.U32.X R16, R13, 0x200801c0, R16, P1 ;  /* 0x200801c00d107825 */ /* 0x000fe200008e0410 */
[----:B------:R-:W-:-:S04]  /*0780*/  IADD3 R9, P2, PT, R18, -0x60148461, RZ ;  /* 0x9feb7b9f12097810 */ /* 0x000fc80007f5e0ff */
[----:B------:R-:W-:Y:S02]  /*0790*/  IADD3.X R23, PT, PT, R19, -0x200801c1, RZ, P2, !PT ;  /* 0xdff7fe3f13177810 */ /* 0x000fe400017fe4ff */
[----:B------:R-:W-:Y:S02]  /*07a0*/  SEL R9, R9, R18, P0 ;  /* 0x0000001209097207 */ /* 0x000fe40000000000 */
[----:B------:R-:W-:Y:S02]  /*07b0*/  SEL R18, R23, R19, P0 ;  /* 0x0000001317127207 */ /* 0x000fe40000000000 */
[--C-:B------:R-:W-:Y:S02]  /*07c0*/  SHF.R.U64 R23, R16, 0x14, R17.reuse ;  /* 0x0000001410177819 */ /* 0x100fe40000001211 */
        /* <DEDUP_REMOVED lines=8> */
[----:B------:R-:W-:-:S05]  /*0850*/  IMAD R14, R14, -0x7fe001, RZ ;  /* 0xff801fff0e0e7824 */ /* 0x000fca00078e02ff */
[----:B------:R-:W-:-:S07]  /*0860*/  IADD3 R19, PT, PT, R19, -R9, R14 ;  /* 0x8000000913137210 */ /* 0x000fce0007ffe00e */
.L_x_44:
[----:B------:R-:W2:Y:S04]  /*0870*/  LDG.E.CONSTANT R23, desc[UR12][R10.64] ;  /* 0x0000000c0a177981 */ /* 0x000ea8000c1e9900 */
[----:B------:R-:W3:Y:S04]  /*0880*/  LDG.E.CONSTANT R25, desc[UR12][R10.64+0x4] ;  /* 0x0000040c0a197981 */ /* 0x000ee8000c1e9900 */
[----:B------:R-:W4:Y:S04]  /*0890*/  LDG.E.CONSTANT R27, desc[UR12][R10.64+0x8] ;  /* 0x0000080c0a1b7981 */ /* 0x000f28000c1e9900 */
[----:B------:R-:W4:Y:S01]  /*08a0*/  LDG.E.CONSTANT R29, desc[UR12][R10.64+0xc] ;  /* 0x00000c0c0a1d7981 */ /* 0x000f22000c1e9900 */
[-C--:B-----5:R-:W-:Y:S01]  /*08b0*/  ISETP.NE.AND P4, PT, R15, R8.reuse, PT ;  /* 0x000000080f00720c */ /* 0x0a0fe20003f85270 */
[----:B------:R-:W-:Y:S01]  /*08c0*/  UIADD3 UR5, UPT, UPT, UR5, 0x8, URZ ;  /* 0x0000000805057890 */ /* 0x000fe2000fffe0ff */
[----:B------:R-:W-:-:S03]  /*08d0*/  ISETP.NE.AND P2, PT, R21, R8, PT ;  /* 0x000000081500720c */ /* 0x000fc60003f45270 */
[----:B------:R-:W-:Y:S01]  /*08e0*/  UISETP.NE.AND UP0, UPT, UR5, URZ, UPT ;  /* 0x000000ff0500728c */ /* 0x000fe2000bf05270 */
[----:B------:R-:W-:Y:S02]  /*08f0*/  P2R R9, PR, RZ, 0x4 ;  /* 0x00000004ff097803 */ /* 0x000fe40000000000 */
[-C--:B--2---:R-:W-:Y:S02]  /*0900*/  ISETP.NE.AND P0, PT, R23, R8.reuse, PT ;  /* 0x000000081700720c */ /* 0x084fe40003f05270 */
[-C--:B---3--:R-:W-:Y:S02]  /*0910*/  ISETP.NE.AND P1, PT, R25, R8.reuse, PT ;  /* 0x000000081900720c */ /* 0x088fe40003f25270 */
[-C--:B----4-:R-:W-:Y:S02]  /*0920*/  ISETP.NE.AND P2, PT, R27, R8.reuse, PT ;  /* 0x000000081b00720c */ /* 0x090fe40003f45270 */
[----:B------:R-:W-:Y:S01]  /*0930*/  ISETP.NE.AND P3, PT, R29, R8, PT ;  /* 0x000000081d00720c */ /* 0x000fe20003f65270 */
[----:B------:R-:W-:-:S12]  /*0940*/  @!P4 BRA `(.L_x_45) ;  /* 0x0000000000b0c947 */ /* 0x000fd80003800000 */
[-C--:B------:R-:W-:Y:S01]  /*0950*/  IMAD R17, R20, R15.reuse, RZ ;  /* 0x0000000f14117224 */ /* 0x080fe200078e02ff */
[-C--:B------:R-:W-:Y:S01]  /*0960*/  IADD3 R20, P4, PT, -R8, R15.reuse, RZ ;  /* 0x0000000f08147210 */ /* 0x080fe20007f9e1ff */
[----:B------:R-:W-:-:S04]  /*0970*/  IMAD.WIDE.U32 R12, R12, R15, RZ ;  /* 0x0000000f0c0c7225 */ /* 0x000fc800078e00ff */
[----:B------:R-:W-:Y:S02]  /*0980*/  IMAD.IADD R13, R13, 0x1, R17 ;  /* 0x000000010d0d7824 */ /* 0x000fe400078e0211 */
[----:B------:R-:W-:Y:S01]  /*0990*/  IMAD.WIDE.U32 R14, R12, 0x60148461, RZ ;  /* 0x601484610c0e7825 */ /* 0x000fe200078e00ff */
[----:B------:R-:W-:-:S03]  /*09a0*/  IADD3.X R14, PT, PT, RZ, -0x1, RZ, P4, !PT ;  /* 0xffffffffff0e7810 */ /* 0x000fc600027fe4ff */
[----:B------:R-:W-:-:S04]  /*09b0*/  IMAD.WIDE.U32 R16, R13, 0x60148461, RZ ;  /* 0x601484610d107825 */ /* 0x000fc800078e00ff */
[----:B------:R-:W-:-:S03]  /*09c0*/  IMAD.WIDE.U32 R16, P5, R12, 0x200801c0, R16 ;  /* 0x200801c00c107825 */ /* 0x000fc600078a0010 */
[----:B------:R-:W-:Y:S02]  /*09d0*/  IADD3 RZ, P4, PT, R15, R16, RZ ;  /* 0x000000100fff7210 */ /* 0x000fe40007f9e0ff */
[----:B------:R-:W-:-:S05]  /*09e0*/  IADD3 R15, P6, PT, R20, 0x7fe001, RZ ;  /* 0x007fe001140f7810 */ /* 0x000fca0007fde0ff */
[----:B------:R-:W-:Y:S01]  /*09f0*/  IMAD.X R16, RZ, RZ, R14, P6 ;  /* 0x000000ffff107224 */ /* 0x000fe200030e060e */
[----:B------:R-:W-:-:S04]  /*0a00*/  ISETP.GE.AND P6, PT, R14, RZ, PT ;  /* 0x000000ff0e00720c */ /* 0x000fc80003fc6270 */
[----:B------:R-:W-:Y:S01]  /*0a10*/  SEL R16, R16, R14, !P6 ;  /* 0x0000000e10107207 */ /* 0x000fe20007000000 */
[----:B------:R-:W-:Y:S01]  /*0a20*/  IMAD.MOV.U32 R14, RZ, RZ, R17 ;  /* 0x000000ffff0e7224 */ /* 0x000fe200078e0011 */
[----:B------:R-:W-:Y:S02]  /*0a30*/  SEL R20, R15, R20, !P6 ;  /* 0x000000140f147207 */ /* 0x000fe40007000000 */
[----:B------:R-:W-:Y:S01]  /*0a40*/  IADD3.X R15, PT, PT, RZ, RZ, RZ, P5, !PT ;  /* 0x000000ffff0f7210 */ /* 0x000fe20002ffe4ff */
[----:B------:R-:W-:-:S04]  /*0a50*/  IMAD R16, R16, R18, RZ ;  /* 0x0000001210107224 */ /* 0x000fc800078e02ff */
[C---:B------:R-:W-:Y:S02]  /*0a60*/  IMAD R16, R20.reuse, R19, R16 ;  /* 0x0000001314107224 */ /* 0x040fe400078e0210 */
[----:B------:R-:W-:-:S04]  /*0a70*/  IMAD.WIDE.U32 R18, R20, R18, RZ ;  /* 0x0000001214127225 */ /* 0x000fc800078e00ff */
[----:B------:R-:W-:Y:S01]  /*0a80*/  IMAD.WIDE.U32.X R14, R13, 0x200801c0, R14, P4 ;  /* 0x200801c00d0e7825 */ /* 0x000fe200020e040e */
[----:B------:R-:W-:-:S03]  /*0a90*/  IADD3 R19, PT, PT, R19, R16, RZ ;  /* 0x0000001013137210 */ /* 0x000fc60007ffe0ff */
[----:B------:R-:W-:Y:S01]  /*0aa0*/  IMAD.WIDE.U32 R16, R18, 0x60148461, RZ ;  /* 0x6014846112107825 */ /* 0x000fe200078e00ff */
[--C-:B------:R-:W-:Y:S02]  /*0ab0*/  SHF.R.U64 R20, R14, 0x14, R15.reuse ;  /* 0x000000140e147819 */ /* 0x100fe4000000120f */
[----:B------:R-:W-:Y:S01]  /*0ac0*/  SHF.R.U32.HI R22, RZ, 0x14, R15 ;  /* 0x00000014ff167819 */ /* 0x000fe2000001160f */
        /* <DEDUP_REMOVED lines=20> */
.L_x_45:
[----:B------:R-:W-:-:S13]  /*0c10*/  ISETP.NE.AND P4, PT, R9, RZ, PT ;  /* 0x000000ff0900720c */ /* 0x000fda0003f85270 */
[----:B------:R-:W-:Y:S05]  /*0c20*/  @!P4 BRA `(.L_x_46) ;  /* 0x0000000000b0c947 */ /* 0x000fea0003800000 */
[-C--:B------:R-:W-:Y:S01]  /*0c30*/  IADD3 R14, P4, PT, -R8, R21.reuse, RZ ;  /* 0x00000015080e7210 */ /* 0x080fe20007f9e1ff */
[-C--:B------:R-:W-:Y:S02]  /*0c40*/  IMAD R17, R20, R21.reuse, RZ ;  /* 0x0000001514117224 */ /* 0x080fe400078e02ff */
[----:B------:R-:W-:Y:S01]  /*0c50*/  IMAD.WIDE.U32 R12, R12, R21, RZ ;  /* 0x000000150c0c7225 */ /* 0x000fe200078e00ff */
[----:B------:R-:W-:-:S03]  /*0c60*/  IADD3 R9, P5, PT, R14, 0x7fe001, RZ ;  /* 0x007fe0010e097810 */ /* 0x000fc60007fbe0ff */
[----:B------:R-:W-:Y:S02]  /*0c70*/  IMAD.X R16, RZ, RZ, -0x1, P4 ;  /* 0xffffffffff107424 */ /* 0x000fe400020e06ff */
[----:B------:R-:W-:-:S03]  /*0c80*/  IMAD.IADD R13, R13, 0x1, R17 ;  /* 0x000000010d0d7824 */ /* 0x000fc600078e0211 */
[----:B------:R-:W-:Y:S02]  /*0c90*/  ISETP.GE.AND P4, PT, R16, RZ, PT ;  /* 0x000000ff1000720c */ /* 0x000fe40003f86270 */
[----:B------:R-:W-:Y:S02]  /*0ca0*/  IADD3.X R15, PT, PT, RZ, R16, RZ, P5, !PT ;  /* 0x00000010ff0f7210 */ /* 0x000fe40002ffe4ff */
[----:B------:R-:W-:Y:S02]  /*0cb0*/  SEL R9, R9, R14, !P4 ;  /* 0x0000000e09097207 */ /* 0x000fe40006000000 */
[----:B------:R-:W-:Y:S01]  /*0cc0*/  SEL R15, R15, R16, !P4 ;  /* 0x000000100f0f7207 */ /* 0x000fe20006000000 */
[----:B------:R-:W-:-:S04]  /*0cd0*/  IMAD.WIDE.U32 R16, R13, 0x60148461, RZ ;  /* 0x601484610d107825 */ /* 0x000fc800078e00ff */
[-C--:B------:R-:W-:Y:S02]  /*0ce0*/  IMAD R20, R15, R18.reuse, RZ ;  /* 0x000000120f147224 */ /* 0x080fe400078e02ff */
[----:B------:R-:W-:-:S04]  /*0cf0*/  IMAD.WIDE.U32 R14, R9, R18, RZ ;  /* 0x00000012090e7225 */ /* 0x000fc800078e00ff */
[----:B------:R-:W-:Y:S02]  /*0d00*/  IMAD R9, R9, R19, R20 ;  /* 0x0000001309097224 */ /* 0x000fe400078e0214 */
[----:B------:R-:W-:-:S03]  /*0d10*/  IMAD.WIDE.U32 R20, R12, 0x60148461, RZ ;  /* 0x601484610c147825 */ /* 0x000fc600078e00ff */
[----:B------:R-:W-:Y:S01]  /*0d20*/  IADD3 R15, PT, PT, R15, R9, RZ ;  /* 0x000000090f0f7210 */ /* 0x000fe20007ffe0ff */
[----:B------:R-:W-:-:S04]  /*0d30*/  IMAD.WIDE.U32 R18, P4, R12, 0x200801c0, R16 ;  /* 0x200801c00c127825 */ /* 0x000fc80007880010 */
[----:B------:R-:W-:Y:S01]  /*0d40*/  IMAD.WIDE.U32 R16, R15, 0x60148461, RZ ;  /* 0x601484610f107825 */ /* 0x000fe200078e00ff */
[----:B------:R-:W-:Y:S02]  /*0d50*/  IADD3 RZ, P5, PT, R21, R18, RZ ;  /* 0x0000001215ff7210 */ /* 0x000fe40007fbe0ff */
[----:B------:R-:W-:Y:S01]  /*0d60*/  MOV R20, R19 ;  /* 0x0000001300147202 */ /* 0x000fe20000000f00 */
[----:B------:R-:W-:Y:S02]  /*0d70*/  IMAD.X R21, RZ, RZ, RZ, P4 ;  /* 0x000000ffff157224 */ /* 0x000fe400020e06ff */
[----:B------:R-:W-:-:S04]  /*0d80*/  IMAD.WIDE.U32 R16, P4, R14, 0x200801c0, R16 ;  /* 0x200801c00e107825 */ /* 0x000fc80007880010 */
[----:B------:R-:W-:Y:S01]  /*0d90*/  IMAD.WIDE.U32 R18, R14, 0x60148461, RZ ;  /* 0x601484610e127825 */ /* 0x000fe200078e00ff */
[----:B------:R-:W-:-:S03]  /*0da0*/  MOV R18, R17 ;  /* 0x0000001100127202 */ /* 0x000fc60000000f00 */
[----:B------:R-:W-:Y:S01]  /*0db0*/  IMAD.WIDE.U32.X R20, R13, 0x200801c0, R20, P5 ;  /* 0x200801c00d147825 */ /* 0x000fe200028e0414 */
[----:B------:R-:W-:-:S03]  /*0dc0*/  IADD3 RZ, P5, PT, R19, R16, RZ ;  /* 0x0000001013ff7210 */ /* 0x000fc60007fbe0ff */
[----:B------:R-:W-:Y:S01]  /*0dd0*/  IMAD.X R19, RZ, RZ, RZ, P4 ;  /* 0x000000ffff137224 */ /* 0x000fe200020e06ff */
[--C-:B------:R-:W-:Y:S02]  /*0de0*/  SHF.R.U64 R9, R20, 0x14, R21.reuse ;  /* 0x0000001414097819 */ /* 0x100fe40000001215 */
[----:B------:R-:W-:Y:S01]  /*0df0*/  SHF.R.U32.HI R20, RZ, 0x14, R21 ;  /* 0x00000014ff147819 */ /* 0x000fe20000011615 */
[C---:B------:R-:W-:Y:S01]  /*0e00*/  IMAD.WIDE.U32.X R18, R15.reuse, 0x200801c0, R18, P5 ;  /* 0x200801c00f127825 */ /* 0x040fe200028e0412 */
[----:B------:R-:W-:-:S03]  /*0e10*/  ISETP.LT.AND P5, PT, R15, RZ, PT ;  /* 0x000000ff0f00720c */ /* 0x000fc60003fa1270 */
[----:B------:R-:W-:Y:S01]  /*0e20*/  IMAD.WIDE.U32 R12, R9, -0x7fe001, R12 ;  /* 0xff801fff090c7825 */ /* 0x000fe200078e000c */
[----:B------:R-:W-:-:S03]  /*0e30*/  IADD3 R17, P4, PT, R18, -0x60148461, RZ ;  /* 0x9feb7b9f12117810 */ /* 0x000fc60007f9e0ff */
[----:B------:R-:W-:Y:S01]  /*0e40*/  IMAD R20, R20, -0x7fe001, RZ ;  /* 0xff801fff14147824 */ /* 0x000fe200078e02ff */
[----:B------:R-:W-:Y:S02]  /*0e50*/  IADD3.X R21, PT, PT, R19, -0x200801c1, RZ, P4, !PT ;  /* 0xdff7fe3f13157810 */ /* 0x000fe400027fe4ff */
[----:B------:R-:W-:Y:S02]  /*0e60*/  SEL R17, R17, R18, P5 ;  /* 0x0000001211117207 */ /* 0x000fe40002800000 */
[----:B------:R-:W-:Y:S02]  /*0e70*/  SEL R16, R21, R19, P5 ;  /* 0x0000001315107207 */ /* 0x000fe40002800000 */
[----:B------:R-:W-:Y:S02]  /*0e80*/  IADD3 R20, PT, PT, R13, -R9, R20 ;  /* 0x800000090d147210 */ /* 0x000fe40007ffe014 */
[----:B------:R-:W-:-:S04]  /*0e90*/  SHF.R.S64 R17, R17, 0x14, R16 ;  /* 0x0000001411117819 */ /* 0x000fc80000001010 */
[----:B------:R-:W-:-:S04]  /*0ea0*/  LEA.HI R17, P4, R16, R17, RZ, 0x1 ;  /* 0x0000001110117211 */ /* 0x000fc800078908ff */
[----:B------:R-:W-:Y:S01]  /*0eb0*/  LEA.HI.X.SX32 R16, R16, RZ, 0xc, P4 ;  /* 0x000000ff10107211 */ /* 0x000fe200020f66ff */
[----:B------:R-:W-:-:S04]  /*0ec0*/  IMAD.WIDE.U32 R18, R17, -0x7fe001, R14 ;  /* 0xff801fff11127825 */ /* 0x000fc800078e000e */
[----:B------:R-:W-:-:S05]  /*0ed0*/  IMAD R16, R16, -0x7fe001, RZ ;  /* 0xff801fff10107824 */ /* 0x000fca00078e02ff */
[----:B------:R-:W-:-:S07]  /*0ee0*/  IADD3 R19, PT, PT, R19, -R17, R16 ;  /* 0x8000001113137210 */ /* 0x000fce0007ffe010 */
.L_x_46:
[----:B------:R-:W-:Y:S05]  /*0ef0*/  @!P0 BRA `(.L_x_47) ;  /* 0x0000000000b48947 */ /* 0x000fea0003800000 */
[-C--:B------:R-:W-:Y:S01]  /*0f00*/  IADD3 R14, P0, PT, -R8, R23.reuse, RZ ;  /* 0x00000017080e7210 */ /* 0x080fe20007f1e1ff */
[-C--:B------:R-:W-:Y:S02]  /*0f10*/  IMAD R17, R20, R23.reuse, RZ ;  /* 0x0000001714117224 */ /* 0x080fe400078e02ff */
[----:B------:R-:W-:Y:S01]  /*0f20*/  IMAD.WIDE.U32 R12, R12, R23, RZ ;  /* 0x000000170c0c7225 */ /* 0x000fe200078e00ff */
[----:B------:R-:W-:-:S03]  /*0f30*/  IADD3 R9, P4, PT, R14, 0x7fe001, RZ ;  /* 0x007fe0010e097810 */ /* 0x000fc60007f9e0ff */
[----:B------:R-:W-:Y:S02]  /*0f40*/  IMAD.X R16, RZ, RZ, -0x1, P0 ;  /* 0xffffffffff107424 */ /* 0x000fe400000e06ff */
[----:B------:R-:W-:Y:S02]  /*0f50*/  IMAD.IADD R13, R13, 0x1, R17 ;  /* 0x000000010d0d7824 */ /* 0x000fe400078e0211 */
[----:B------:R-:W-:Y:S01]  /*0f60*/  IMAD.WIDE.U32 R22, R12, 0x60148461, RZ ;  /* 0x601484610c167825 */ /* 0x000fe200078e00ff */
[----:B------:R-:W-:Y:S02]  /*0f70*/  ISETP.GE.AND P0, PT, R16, RZ, PT ;  /* 0x000000ff1000720c */ /* 0x000fe40003f06270 */
[----:B------:R-:W-:Y:S01]  /*0f80*/  IADD3.X R15, PT, PT, RZ, R16, RZ, P4, !PT ;  /* 0x00000010ff0f7210 */ /* 0x000fe200027fe4ff */
[----:B------:R-:W-:Y:S01]  /*0f90*/  IMAD.WIDE.U32 R20, R13, 0x60148461, RZ ;  /* 0x601484610d147825 */ /* 0x000fe200078e00ff */
[----:B------:R-:W-:Y:S02]  /*0fa0*/  SEL R9, R9, R14, !P0 ;  /* 0x0000000e09097207 */ /* 0x000fe40004000000 */
[----:B------:R-:W-:Y:S01]  /*0fb0*/  SEL R15, R15, R16, !P0 ;  /* 0x000000100f0f7207 */ /* 0x000fe20004000000 */
[----:B------:R-:W-:-:S04]  /*0fc0*/  IMAD.WIDE.U32 R20, P0, R12, 0x200801c0, R20 ;  /* 0x200801c00c147825 */ /* 0x000fc80007800014 */
[-C--:B------:R-:W-:Y:S02]  /*0fd0*/  IMAD R16, R15, R18.reuse, RZ ;  /* 0x000000120f107224 */ /* 0x080fe400078e02ff */
[----:B------:R-:W-:Y:S01]  /*0fe0*/  IMAD.WIDE.U32 R14, R9, R18, RZ ;  /* 0x00000012090e7225 */ /* 0x000fe200078e00ff */
[----:B------:R-:W-:-:S03]  /*0ff0*/  MOV R18, R21 ;  /* 0x0000001500127202 */ /* 0x000fc60000000f00 */
[----:B------:R-:W-:Y:S02]  /*1000*/  IMAD R9, R9, R19, R16 ;  /* 0x0000001309097224 */ /* 0x000fe400078e0210 */
[----:B------:R-:W-:Y:S01]  /*1010*/  IMAD.X R19, RZ, RZ, RZ, P0 ;  /* 0x000000ffff137224 */ /* 0x000fe200000e06ff */
[----:B------:R-:W-:Y:S01]  /*1020*/  IADD3 RZ, P0, PT, R23, R20, RZ ;  /* 0x0000001417ff7210 */ /* 0x000fe20007f1e0ff */
[----:B------:R-:W-:Y:S01]  /*1030*/  IMAD.WIDE.U32 R20, R14, 0x60148461, RZ ;  /* 0x601484610e147825 */ /* 0x000fe200078e00ff */
[----:B------:R-:W-:-:S03]  /*1040*/  IADD3 R15, PT, PT, R15, R9, RZ ;  /* 0x000000090f0f7210 */ /* 0x000fc60007ffe0ff */
[----:B------:R-:W-:-:S04]  /*1050*/  IMAD.WIDE.U32.X R18, R13, 0x200801c0, R18, P0 ;  /* 0x200801c00d127825 */ /* 0x000fc800000e0412 */
[----:B------:R-:W-:Y:S01]  /*1060*/  IMAD.WIDE.U32 R16, R15, 0x60148461, RZ ;  /* 0x601484610f107825 */ /* 0x000fe200078e00ff */
[----:B------:R-:W-:-:S03]  /*1070*/  SHF.R.U64 R9, R18, 0x14, R19 ;  /* 0x0000001412097819 */ /* 0x000fc60000001213 */
[----:B------:R-:W-:-:S04]  /*1080*/  IMAD.WIDE.U32 R16, P4, R14, 0x200801c0, R16 ;  /* 0x200801c00e107825 */ /* 0x000fc80007880010 */
[----:B------:R-:W-:Y:S01]  /*1090*/  IMAD.WIDE.U32 R12, R9, -0x7fe001, R12 ;  /* 0xff801fff090c7825 */ /* 0x000fe200078e000c */
[----:B------:R-:W-:Y:S02]  /*10a0*/  IADD3 RZ, P0, PT, R21, R16, RZ ;  /* 0x0000001015ff7210 */ /* 0x000fe40007f1e0ff */
[----:B------:R-:W-:Y:S01]  /*10b0*/  SHF.R.U32.HI R16, RZ, 0x14, R19 ;  /* 0x00000014ff107819 */ /* 0x000fe20000011613 */
[----:B------:R-:W-:Y:S01]  /*10c0*/  IMAD.X R19, RZ, RZ, RZ, P4 ;  /* 0x000000ffff137224 */ /* 0x000fe200020e06ff */
[----:B------:R-:W-:Y:S02]  /*10d0*/  MOV R18, R17 ;  /* 0x0000001100127202 */ /* 0x000fe40000000f00 */
[C---:B------:R-:W-:Y:S01]  /*10e0*/  ISETP.LT.AND P4, PT, R15.reuse, RZ, PT ;  /* 0x000000ff0f00720c */ /* 0x040fe20003f81270 */
[----:B------:R-:W-:Y:S02]  /*10f0*/  IMAD R16, R16, -0x7fe001, RZ ;  /* 0xff801fff10107824 */ /* 0x000fe400078e02ff */
[----:B------:R-:W-:-:S03]  /*1100*/  IMAD.WIDE.U32.X R18, R15, 0x200801c0, R18, P0 ;  /* 0x200801c00f127825 */ /* 0x000fc600000e0412 */
        /* <DEDUP_REMOVED lines=12> */
.L_x_47:
[----:B------:R-:W-:Y:S05]  /*11d0*/  @!P1 BRA `(.L_x_48) ;  /* 0x0000000000b09947 */ /* 0x000fea0003800000 */
[-C--:B------:R-:W-:Y:S01]  /*11e0*/  IADD3 R14, P0, PT, -R8, R25.reuse, RZ ;  /* 0x00000019080e7210 */ /* 0x080fe20007f1e1ff */
[----:B------:R-:W-:-:S03]  /*11f0*/  IMAD.WIDE.U32 R12, R12, R25, RZ ;  /* 0x000000190c0c7225 */ /* 0x000fc600078e00ff */
[----:B------:R-:W-:Y:S02]  /*1200*/  IADD3.X R16, PT, PT, RZ, -0x1, RZ, P0, !PT ;  /* 0xffffffffff107810 */ /* 0x000fe400007fe4ff */
[----:B------:R-:W-:Y:S02]  /*1210*/  IADD3 R21, P1, PT, R14, 0x7fe001, RZ ;  /* 0x007fe0010e157810 */ /* 0x000fe40007f3e0ff */
[----:B------:R-:W-:-:S03]  /*1220*/  ISETP.GE.AND P0, PT, R16, RZ, PT ;  /* 0x000000ff1000720c */ /* 0x000fc60003f06270 */
[----:B------:R-:W-:Y:S01]  /*1230*/  IMAD.X R9, RZ, RZ, R16, P1 ;  /* 0x000000ffff097224 */ /* 0x000fe200008e0610 */
[----:B------:R-:W-:-:S04]  /*1240*/  SEL R21, R21, R14, !P0 ;  /* 0x0000000e15157207 */ /* 0x000fc80004000000 */
[----:B------:R-:W-:Y:S01]  /*1250*/  SEL R9, R9, R16, !P0 ;  /* 0x0000001009097207 */ /* 0x000fe20004000000 */
[----:B------:R-:W-:-:S04]  /*1260*/  IMAD.WIDE.U32 R16, R12, 0x60148461, RZ ;  /* 0x601484610c107825 */ /* 0x000fc800078e00ff */
[-C--:B------:R-:W-:Y:S02]  /*1270*/  IMAD R14, R9, R18.reuse, RZ ;  /* 0x00000012090e7224 */ /* 0x080fe400078e02ff */
[----:B------:R-:W-:Y:S02]  /*1280*/  IMAD R9, R20, R25, RZ ;  /* 0x0000001914097224 */ /* 0x000fe400078e02ff */
[C---:B------:R-:W-:Y:S02]  /*1290*/  IMAD R19, R21.reuse, R19, R14 ;  /* 0x0000001315137224 */ /* 0x040fe400078e020e */
[----:B------:R-:W-:Y:S01]  /*12a0*/  IMAD.WIDE.U32 R20, R21, R18, RZ ;  /* 0x0000001215147225 */ /* 0x000fe200078e00ff */
[----:B------:R-:W-:-:S03]  /*12b0*/  IADD3 R13, PT, PT, R13, R9, RZ ;  /* 0x000000090d0d7210 */ /* 0x000fc60007ffe0ff */
[----:B------:R-:W-:Y:S02]  /*12c0*/  IMAD.IADD R21, R21, 0x1, R19 ;  /* 0x0000000115157824 */ /* 0x000fe400078e0213 */
[----:B------:R-:W-:-:S04]  /*12d0*/  IMAD.WIDE.U32 R22, R13, 0x60148461, RZ ;  /* 0x601484610d167825 */ /* 0x000fc800078e00ff */
[----:B------:R-:W-:-:S04]  /*12e0*/  IMAD.WIDE.U32 R14, R21, 0x60148461, RZ ;  /* 0x60148461150e7825 */ /* 0x000fc800078e00ff */
[----:B------:R-:W-:-:S04]  /*12f0*/  IMAD.WIDE.U32 R22, P1, R12, 0x200801c0, R22 ;  /* 0x200801c00c167825 */ /* 0x000fc80007820016 */
[----:B------:R-:W-:Y:S01]  /*1300*/  IMAD.WIDE.U32 R14, P4, R20, 0x200801c0, R14 ;  /* 0x200801c0140e7825 */ /* 0x000fe2000788000e */
[----:B------:R-:W-:-:S03]  /*1310*/  IADD3 RZ, P0, PT, R17, R22, RZ ;  /* 0x0000001611ff7210 */ /* 0x000fc60007f1e0ff */
[----:B------:R-:W-:Y:S01]  /*1320*/  IMAD.WIDE.U32 R18, R20, 0x60148461, RZ ;  /* 0x6014846114127825 */ /* 0x000fe200078e00ff */
[----:B------:R-:W-:-:S03]  /*1330*/  IADD3.X R17, PT, PT, RZ, RZ, RZ, P4, !PT ;  /* 0x000000ffff117210 */ /* 0x000fc600027fe4ff */
[----:B------:R-:W-:Y:S01]  /*1340*/  IMAD.MOV.U32 R16, RZ, RZ, R15 ;  /* 0x000000ffff107224 */ /* 0x000fe200078e000f */
[----:B------:R-:W-:Y:S01]  /*1350*/  IADD3 RZ, P4, PT, R19, R14, RZ ;  /* 0x0000000e13ff7210 */ /* 0x000fe20007f9e0ff */
[----:B------:R-:W-:Y:S01]  /*1360*/  IMAD.MOV.U32 R14, RZ, RZ, R23 ;  /* 0x000000ffff0e7224 */ /* 0x000fe200078e0017 */
[----:B------:R-:W-:Y:S02]  /*1370*/  IADD3.X R15, PT, PT, RZ, RZ, RZ, P1, !PT ;  /* 0x000000ffff0f7210 */ /* 0x000fe40000ffe4ff */
[C---:B------:R-:W-:Y:S01]  /*1380*/  ISETP.LT.AND P1, PT, R21.reuse, RZ, PT ;  /* 0x000000ff1500720c */ /* 0x040fe20003f21270 */
        /* <DEDUP_REMOVED lines=17> */
.L_x_48:
[----:B------:R-:W-:Y:S05]  /*14a0*/  @!P2 BRA `(.L_x_49) ;  /* 0x0000000000b0a947 */ /* 0x000fea0003800000 */
[----:B------:R-:W-:-:S04]  /*14b0*/  IADD3 R14, P0, PT, -R8, R27, RZ ;  /* 0x0000001b080e7210 */ /* 0x000fc80007f1e1ff */
[----:B------:R-:W-:Y:S02]  /*14c0*/  IADD3.X R16, PT, PT, RZ, -0x1, RZ, P0, !PT ;  /* 0xffffffffff107810 */ /* 0x000fe400007fe4ff */
[----:B------:R-:W-:Y:S02]  /*14d0*/  IADD3 R9, P1, PT, R14, 0x7fe001, RZ ;  /* 0x007fe0010e097810 */ /* 0x000fe40007f3e0ff */
[----:B------:R-:W-:-:S03]  /*14e0*/  ISETP.GE.AND P0, PT, R16, RZ, PT ;  /* 0x000000ff1000720c */ /* 0x000fc60003f06270 */
[----:B------:R-:W-:Y:S01]  /*14f0*/  IMAD.X R13, RZ, RZ, R16, P1 ;  /* 0x000000ffff0d7224 */ /* 0x000fe200008e0610 */
[----:B------:R-:W-:-:S04]  /*1500*/  SEL R9, R9, R14, !P0 ;  /* 0x0000000e09097207 */ /* 0x000fc80004000000 */
[----:B------:R-:W-:Y:S01]  /*1510*/  SEL R13, R13, R16, !P0 ;  /* 0x000000100d0d7207 */ /* 0x000fe20004000000 */
[----:B------:R-:W-:-:S04]  /*1520*/  IMAD.WIDE.U32 R14, R9, R18, RZ ;  /* 0x00000012090e7225 */ /* 0x000fc800078e00ff */
[----:B------:R-:W-:-:S04]  /*1530*/  IMAD R16, R13, R18, RZ ;  /* 0x000000120d107224 */ /* 0x000fc800078e02ff */
[----:B------:R-:W-:Y:S02]  /*1540*/  IMAD R9, R9, R19, R16 ;  /* 0x0000001309097224 */ /* 0x000fe400078e0210 */
[----:B------:R-:W-:-:S03]  /*1550*/  IMAD.WIDE.U32 R18, R14, 0x60148461, RZ ;  /* 0x601484610e127825 */ /* 0x000fc600078e00ff */
[----:B------:R-:W-:Y:S01]  /*1560*/  IADD3 R15, PT, PT, R15, R9, RZ ;  /* 0x000000090f0f7210 */ /* 0x000fe20007ffe0ff */
[-C--:B------:R-:W-:Y:S02]  /*1570*/  IMAD R9, R20, R27.reuse, RZ ;  /* 0x0000001b14097224 */ /* 0x080fe400078e02ff */
[----:B------:R-:W-:-:S04]  /*1580*/  IMAD.WIDE.U32 R20, R12, R27, RZ ;  /* 0x0000001b0c147225 */ /* 0x000fc800078e00ff */
[----:B------:R-:W-:-:S04]  /*1590*/  IMAD.WIDE.U32 R16, R15, 0x60148461, RZ ;  /* 0x601484610f107825 */ /* 0x000fc800078e00ff */
[----:B------:R-:W-:Y:S02]  /*15a0*/  IMAD.IADD R21, R21, 0x1, R9 ;  /* 0x0000000115157824 */ /* 0x000fe400078e0209 */
[----:B------:R-:W-:-:S04]  /*15b0*/  IMAD.WIDE.U32 R12, P0, R14, 0x200801c0, R16 ;  /* 0x200801c00e0c7825 */ /* 0x000fc80007800010 */
[----:B------:R-:W-:Y:S01]  /*15c0*/  IMAD.WIDE.U32 R22, R21, 0x60148461, RZ ;  /* 0x6014846115167825 */ /* 0x000fe200078e00ff */
[----:B------:R-:W-:Y:S02]  /*15d0*/  IADD3.X R17, PT, PT, RZ, RZ, RZ, P0, !PT ;  /* 0x000000ffff117210 */ /* 0x000fe400007fe4ff */
[----:B------:R-:W-:Y:S01]  /*15e0*/  IADD3 RZ, P0, PT, R19, R12, RZ ;  /* 0x0000000c13ff7210 */ /* 0x000fe20007f1e0ff */
[----:B------:R-:W-:Y:S02]  /*15f0*/  IMAD.MOV.U32 R16, RZ, RZ, R13 ;  /* 0x000000ffff107224 */ /* 0x000fe400078e000d */
[----:B------:R-:W-:-:S04]  /*1600*/  IMAD.WIDE.U32 R12, R20, 0x60148461, RZ ;  /* 0x60148461140c7825 */ /* 0x000fc800078e00ff */
[----:B------:R-:W-:-:S04]  /*1610*/  IMAD.WIDE.U32.X R16, R15, 0x200801c0, R16, P0 ;  /* 0x200801c00f107825 */ /* 0x000fc800000e0410 */
[----:B------:R-:W-:Y:S01]  /*1620*/  IMAD.WIDE.U32 R22, P0, R20, 0x200801c0, R22 ;  /* 0x200801c014167825 */ /* 0x000fe20007800016 */
[----:B------:R-:W-:-:S03]  /*1630*/  IADD3 R9, P2, PT, R16, -0x60148461, RZ ;  /* 0x9feb7b9f10097810 */ /* 0x000fc60007f5e0ff */
[----:B------:R-:W-:Y:S01]  /*1640*/  IMAD.MOV.U32 R12, RZ, RZ, R23 ;  /* 0x000000ffff0c7224 */ /* 0x000fe200078e0017 */
[----:B------:R-:W-:Y:S02]  /*1650*/  IADD3 RZ, P1, PT, R13, R22, RZ ;  /* 0x000000160dff7210 */ /* 0x000fe40007f3e0ff */
[----:B------:R-:W-:Y:S02]  /*1660*/  IADD3.X R13, PT, PT, RZ, RZ, RZ, P0, !PT ;  /* 0x000000ffff0d7210 */ /* 0x000fe400007fe4ff */
[----:B------:R-:W-:Y:S02]  /*1670*/  ISETP.LT.AND P0, PT, R15, RZ, PT ;  /* 0x000000ff0f00720c */ /* 0x000fe40003f01270 */
[----:B------:R-:W-:Y:S01]  /*1680*/  IADD3.X R19, PT, PT, R17, -0x200801c1, RZ, P2, !PT ;  /* 0xdff7fe3f11137810 */ /* 0x000fe200017fe4ff */
[----:B------:R-:W-:Y:S01]  /*1690*/  IMAD.WIDE.U32.X R12, R21, 0x200801c0, R12, P1 ;  /* 0x200801c0150c7825 */ /* 0x000fe200008e040c */
[----:B------:R-:W-:Y:S02]  /*16a0*/  SEL R9, R9, R16, P0 ;  /* 0x0000001009097207 */ /* 0x000fe40000000000 */
[----:B------:R-:W-:-:S02]  /*16b0*/  SEL R16, R19, R17, P0 ;  /* 0x0000001113107207 */ /* 0x000fc40000000000 */
        /* <DEDUP_REMOVED lines=11> */
.L_x_49:
        /* <DEDUP_REMOVED lines=11> */
[----:B------:R-:W-:-:S03]  /*1820*/  IMAD.WIDE.U32 R16, R12, R29, RZ ;  /* 0x0000001d0c107225 */ /* 0x000fc600078e00ff */
[----:B------:R-:W-:Y:S01]  /*1830*/  IADD3 R15, PT, PT, R15, R9, RZ ;  /* 0x000000090f0f7210 */ /* 0x000fe20007ffe0ff */
[----:B------:R-:W-:Y:S02]  /*1840*/  IMAD R9, R20, R29, RZ ;  /* 0x0000001d14097224 */ /* 0x000fe400078e02ff */
[----:B------:R-:W-:Y:S01]  /*1850*/  IMAD.WIDE.U32 R20, R14, 0x60148461, RZ ;  /* 0x601484610e147825 */ /* 0x000fe200078e00ff */
[----:B------:R-:W-:-:S03]  /*1860*/  ISETP.LT.AND P2, PT, R15, RZ, PT ;  /* 0x000000ff0f00720c */ /* 0x000fc60003f41270 */
[----:B------:R-:W-:-:S04]  /*1870*/  IMAD.WIDE.U32 R18, R15, 0x60148461, RZ ;  /* 0x601484610f127825 */ /* 0x000fc800078e00ff */
[----:B------:R-:W-:Y:S02]  /*1880*/  IMAD.IADD R17, R17, 0x1, R9 ;  /* 0x0000000111117824 */ /* 0x000fe400078e0209 */
[----:B------:R-:W-:-:S04]  /*1890*/  IMAD.WIDE.U32 R18, P0, R14, 0x200801c0, R18 ;  /* 0x200801c00e127825 */ /* 0x000fc80007800012 */
[----:B------:R-:W-:Y:S01]  /*18a0*/  IMAD.MOV.U32 R12, RZ, RZ, R19 ;  /* 0x000000ffff0c7224 */ /* 0x000fe200078e0013 */
[----:B------:R-:W-:Y:S01]  /*18b0*/  IADD3.X R13, PT, PT, RZ, RZ, RZ, P0, !PT ;  /* 0x000000ffff0d7210 */ /* 0x000fe200007fe4ff */
[----:B------:R-:W-:Y:S01]  /*18c0*/  IMAD.WIDE.U32 R22, R16, 0x60148461, RZ ;  /* 0x6014846110167825 */ /* 0x000fe200078e00ff */
[----:B------:R-:W-:-:S03]  /*18d0*/  IADD3 RZ, P0, PT, R21, R18, RZ ;  /* 0x0000001215ff7210 */ /* 0x000fc60007f1e0ff */
[----:B------:R-:W-:-:S04]  /*18e0*/  IMAD.WIDE.U32 R20, R17, 0x60148461, RZ ;  /* 0x6014846111147825 */ /* 0x000fc800078e00ff */
[----:B------:R-:W-:-:S04]  /*18f0*/  IMAD.WIDE.U32.X R12, R15, 0x200801c0, R12, P0 ;  /* 0x200801c00f0c7825 */ /* 0x000fc800000e040c */
[----:B------:R-:W-:Y:S01]  /*1900*/  IMAD.WIDE.U32 R20, P0, R16, 0x200801c0, R20 ;  /* 0x200801c010147825 */ /* 0x000fe20007800014 */
[----:B------:R-:W-:-:S03]  /*1910*/  IADD3 R9, P1, PT, R12, -0x60148461, RZ ;  /* 0x9feb7b9f0c097810 */ /* 0x000fc60007f3e0ff */
[----:B------:R-:W-:Y:S01]  /*1920*/  IMAD.MOV.U32 R18, RZ, RZ, R21 ;  /* 0x000000ffff127224 */ /* 0x000fe200078e0015 */
[----:B------:R-:W-:Y:S02]  /*1930*/  IADD3.X R25, PT, PT, R13, -0x200801c1, RZ, P1, !PT ;  /* 0xdff7fe3f0d197810 */ /* 0x000fe40000ffe4ff */
[----:B------:R-:W-:Y:S02]  /*1940*/  IADD3.X R19, PT, PT, RZ, RZ, RZ, P0, !PT ;  /* 0x000000ffff137210 */ /* 0x000fe400007fe4ff */
[----:B------:R-:W-:Y:S02]  /*1950*/  IADD3 RZ, P0, PT, R23, R20, RZ ;  /* 0x0000001417ff7210 */ /* 0x000fe40007f1e0ff */
[----:B------:R-:W-:Y:S02]  /*1960*/  SEL R9, R9, R12, P2 ;  /* 0x0000000c09097207 */ /* 0x000fe40001000000 */
[----:B------:R-:W-:Y:S01]  /*1970*/  SEL R12, R25, R13, P2 ;  /* 0x0000000d190c7207 */ /* 0x000fe20001000000 */
[----:B------:R-:W-:-:S03]  /*1980*/  IMAD.WIDE.U32.X R18, R17, 0x200801c0, R18, P0 ;  /* 0x200801c011127825 */ /* 0x000fc600000e0412 */
[----:B------:R-:W-:Y:S02]  /*1990*/  SHF.R.S64 R9, R9, 0x14, R12 ;  /* 0x0000001409097819 */ /* 0x000fe4000000100c */
[--C-:B------:R-:W-:Y:S02]  /*19a0*/  SHF.R.U64 R21, R18, 0x14, R19.reuse ;  /* 0x0000001412157819 */ /* 0x100fe40000001213 */
[C---:B------:R-:W-:Y:S02]  /*19b0*/  LEA.HI R9, P0, R12.reuse, R9, RZ, 0x1 ;  /* 0x000000090c097211 */ /* 0x040fe400078108ff */
[----:B------:R-:W-:Y:S02]  /*19c0*/  SHF.R.U32.HI R18, RZ, 0x14, R19 ;  /* 0x00000014ff127819 */ /* 0x000fe40000011613 */
[----:B------:R-:W-:Y:S01]  /*19d0*/  LEA.HI.X.SX32 R20, R12, RZ, 0xc, P0 ;  /* 0x000000ff0c147211 */ /* 0x000fe200000f66ff */
[----:B------:R-:W-:-:S04]  /*19e0*/  IMAD.WIDE.U32 R12, R21, -0x7fe001, R16 ;  /* 0xff801fff150c7825 */ /* 0x000fc800078e0010 */
[----:B------:R-:W-:Y:S02]  /*19f0*/  IMAD R16, R18, -0x7fe001, RZ ;  /* 0xff801fff12107824 */ /* 0x000fe400078e02ff */
[----:B------:R-:W-:-:S04]  /*1a00*/  IMAD.WIDE.U32 R18, R9, -0x7fe001, R14 ;  /* 0xff801fff09127825 */ /* 0x000fc800078e000e */
[----:B------:R-:W-:Y:S01]  /*1a10*/  IMAD R14, R20, -0x7fe001, RZ ;  /* 0xff801fff140e7824 */ /* 0x000fe200078e02ff */
[----:B------:R-:W-:-:S04]  /*1a20*/  IADD3 R20, PT, PT, R13, -R21, R16 ;  /* 0x800000150d147210 */ /* 0x000fc80007ffe010 */
[----:B------:R-:W-:-:S07]  /*1a30*/  IADD3 R19, PT, PT, R19, -R9, R14 ;  /* 0x8000000913137210 */ /* 0x000fce0007ffe00e */
.L_x_50:
[----:B------:R-:W-:-:S04]  /*1a40*/  IADD3 R10, P0, PT, R10, 0x20, RZ ;  /* 0x000000200a0a7810 */ /* 0x000fc80007f1e0ff */
[----:B------:R-:W-:Y:S01]  /*1a50*/  IADD3.X R11, PT, PT, RZ, R11, RZ, P0, !PT ;  /* 0x0000000bff0b7210 */ /* 0x000fe200007fe4ff */
[----:B------:R-:W-:Y:S08]  /*1a60*/  BRA.U UP0, `(.L_x_51) ;  /* 0xffffffe500fc7547 */ /* 0x000ff0000b83ffff */
[----:B------:R-:W-:-:S07]  /*1a70*/  IMAD.U32 R9, RZ, RZ, UR11 ;  /* 0x0000000bff097e24 */ /* 0x000fce000f8e00ff */
.L_x_42:
[----:B------:R-:W-:-:S09]  /*1a80*/  UISETP.NE.AND UP0, UPT, UR10, URZ, UPT ;  /* 0x000000ff0a00728c */ /* 0x000fd2000bf05270 */
[----:B------:R-:W-:Y:S05]  /*1a90*/  BRA.U !UP0, `(.L_x_52) ;  /* 0x00000015086c7547 */ /* 0x000fea000b800000 */
[----:B------:R-:W-:-:S04]  /*1aa0*/  UIADD3 UR5, UPT, UPT, UR10, -0x1, URZ ;  /* 0xffffffff0a057890 */ /* 0x000fc8000fffe0ff */
[----:B------:R-:W-:-:S09]  /*1ab0*/  UISETP.GE.U32.AND UP0, UPT, UR5, 0x3, UPT ;  /* 0x000000030500788c */ /* 0x000fd2000bf06070 */
[----:B------:R-:W-:Y:S05]  /*1ac0*/  BRA.U !UP0, `(.L_x_53) ;  /* 0x0000000908fc7547 */ /* 0x000fea000b800000 */
[----:B------:R-:W0:Y:S02]  /*1ad0*/  LDC.64 R10, c[0x0][0x388] ;  /* 0x0000e200ff0a7b82 */ /* 0x000e240000000a00 */
[----:B0-----:R-:W-:-:S05]  /*1ae0*/  IMAD.WIDE.U32 R10, R9, 0x4, R10 ;  /* 0x00000004090a7825 */ /* 0x001fca00078e000a */
[----:B------:R-:W2:Y:S04]  /*1af0*/  LDG.E.CONSTANT R17, desc[UR12][R10.64] ;  /* 0x0000000c0a117981 */ /* 0x000ea8000c1e9900 */
[----:B------:R-:W3:Y:S04]  /*1b00*/  LDG.E.CONSTANT R25, desc[UR12][R10.64+0x4] ;  /* 0x0000040c0a197981 */ /* 0x000ee8000c1e9900 */
[----:B------:R-:W4:Y:S04]  /*1b10*/  LDG.E.CONSTANT R27, desc[UR12][R10.64+0x8] ;  /* 0x0000080c0a1b7981 */ /* 0x000f28000c1e9900 */
[----:B------:R-:W4:Y:S01]  /*1b20*/  LDG.E.CONSTANT R23, desc[UR12][R10.64+0xc] ;  /* 0x00000c0c0a177981 */ /* 0x000f22000c1e9900 */
[----:B--2--5:R-:W-:-:S02]  /*1b30*/  ISETP.NE.AND P3, PT, R17, R8, PT ;  /* 0x000000081100720c */ /* 0x024fc40003f65270 */
[-C--:B---3--:R-:W-:Y:S02]  /*1b40*/  ISETP.NE.AND P2, PT, R25, R8.reuse, PT ;  /* 0x000000081900720c */ /* 0x088fe40003f45270 */
[-C--:B----4-:R-:W-:Y:S02]  /*1b50*/  ISETP.NE.AND P0, PT, R27, R8.reuse, PT ;  /* 0x000000081b00720c */ /* 0x090fe40003f05270 */
[----:B------:R-:W-:-:S07]  /*1b60*/  ISETP.NE.AND P1, PT, R23, R8, PT ;  /* 0x000000081700720c */ /* 0x000fce0003f25270 */
[----:B------:R-:W-:Y:S06]  /*1b70*/  @!P3 BRA `(.L_x_54) ;  /* 0x0000000000b0b947 */ /* 0x000fec0003800000 */
[-C--:B------:R-:W-:Y:S01]  /*1b80*/  IADD3 R10, P3, PT, -R8, R17.reuse, RZ ;  /* 0x00000011080a7210 */ /* 0x080fe20007f7e1ff */
[----:B------:R-:W-:-:S03]  /*1b90*/  IMAD R15, R20, R17, RZ ;  /* 0x00000011140f7224 */ /* 0x000fc600078e02ff */
[----:B------:R-:W-:Y:S02]  /*1ba0*/  IADD3.X R14, PT, PT, RZ, -0x1, RZ, P3, !PT ;  /* 0xffffffffff0e7810 */ /* 0x000fe40001ffe4ff */
[----:B------:R-:W-:Y:S02]  /*1bb0*/  IADD3 R13, P4, PT, R10, 0x7fe001, RZ ;  /* 0x007fe0010a0d7810 */ /* 0x000fe40007f9e0ff */
[----:B------:R-:W-:-:S03]  /*1bc0*/  ISETP.GE.AND P3, PT, R14, RZ, PT ;  /* 0x000000ff0e00720c */ /* 0x000fc60003f66270 */
[----:B------:R-:W-:Y:S01]  /*1bd0*/  IMAD.X R11, RZ, RZ, R14, P4 ;  /* 0x000000ffff0b7224 */ /* 0x000fe200020e060e */
[----:B------:R-:W-:-:S04]  /*1be0*/  SEL R13, R13, R10, !P3 ;  /* 0x0000000a0d0d7207 */ /* 0x000fc80005800000 */
[----:B------:R-:W-:-:S05]  /*1bf0*/  SEL R11, R11, R14, !P3 ;  /* 0x0000000e0b0b7207 */ /* 0x000fca0005800000 */
[----:B------:R-:W-:Y:S02]  /*1c00*/  IMAD R14, R11, R18, RZ ;  /* 0x000000120b0e7224 */ /* 0x000fe400078e02ff */
[----:B------:R-:W-:-:S04]  /*1c10*/  IMAD.WIDE.U32 R10, R12, R17, RZ ;  /* 0x000000110c0a7225 */ /* 0x000fc800078e00ff */
[----:B------:R-:W-:Y:S01]  /*1c20*/  IMAD R17, R13, R19, R14 ;  /* 0x000000130d117224 */ /* 0x000fe200078e020e */
[----:B------:R-:W-:Y:S01]  /*1c30*/  IADD3 R11, PT, PT, R11, R15, RZ ;  /* 0x0000000f0b0b7210 */ /* 0x000fe20007ffe0ff */
[----:B------:R-:W-:-:S04]  /*1c40*/  IMAD.WIDE.U32 R18, R13, R18, RZ ;  /* 0x000000120d127225 */ /* 0x000fc800078e00ff */
[----:B------:R-:W-:Y:S02]  /*1c50*/  IMAD.IADD R19, R19, 0x1, R17 ;  /* 0x0000000113137824 */ /* 0x000fe400078e0211 */
[----:B------:R-:W-:-:S04]  /*1c60*/  IMAD.WIDE.U32 R12, R11, 0x60148461, RZ ;  /* 0x601484610b0c7825 */ /* 0x000fc800078e00ff */
        /* <DEDUP_REMOVED lines=18> */
[----:B------:R-:W-:Y:S02]  /*1d90*/  SHF.R.U64 R17, R12, 0x14, R13 ;  /* 0x000000140c117819 */ /* 0x000fe4000000120d */
        /* <DEDUP_REMOVED lines=10> */
.L_x_54:
[----:B------:R-:W-:Y:S05]  /*1e40*/  @!P2 BRA `(.L_x_55) ;  /* 0x0000000000b0a947 */ /* 0x000fea0003800000 */
[----:B------:R-:W-:-:S04]  /*1e50*/  IADD3 R10, P2, PT, -R8, R25, RZ ;  /* 0x00000019080a7210 */ /* 0x000fc80007f5e1ff */
[----:B------:R-:W-:Y:S02]  /*1e60*/  IADD3.X R14, PT, PT, RZ, -0x1, RZ, P2, !PT ;  /* 0xffffffffff0e7810 */ /* 0x000fe400017fe4ff */
[----:B------:R-:W-:Y:S02]  /*1e70*/  IADD3 R13, P3, PT, R10, 0x7fe001, RZ ;  /* 0x007fe0010a0d7810 */ /* 0x000fe40007f7e0ff */
[----:B------:R-:W-:-:S03]  /*1e80*/  ISETP.GE.AND P2, PT, R14, RZ, PT ;  /* 0x000000ff0e00720c */ /* 0x000fc60003f46270 */
[----:B------:R-:W-:Y:S01]  /*1e90*/  IMAD.X R11, RZ, RZ, R14, P3 ;  /* 0x000000ffff0b7224 */ /* 0x000fe200018e060e */
[----:B------:R-:W-:-:S04]  /*1ea0*/  SEL R13, R13, R10, !P2 ;  /* 0x0000000a0d0d7207 */ /* 0x000fc80005000000 */
[----:B------:R-:W-:-:S05]  /*1eb0*/  SEL R11, R11, R14, !P2 ;  /* 0x0000000e0b0b7207 */ /* 0x000fca0005000000 */
[-C--:B------:R-:W-:Y:S02]  /*1ec0*/  IMAD R14, R11, R18.reuse, RZ ;  /* 0x000000120b0e7224 */ /* 0x080fe400078e02ff */
[----:B------:R-:W-:-:S04]  /*1ed0*/  IMAD.WIDE.U32 R10, R13, R18, RZ ;  /* 0x000000120d0a7225 */ /* 0x000fc800078e00ff */
[----:B------:R-:W-:Y:S02]  /*1ee0*/  IMAD R13, R13, R19, R14 ;  /* 0x000000130d0d7224 */ /* 0x000fe400078e020e */
[----:B------:R-:W-:-:S03]  /*1ef0*/  IMAD.WIDE.U32 R18, R12, R25, RZ ;  /* 0x000000190c127225 */ /* 0x000fc600078e00ff */
[----:B------:R-:W-:Y:S01]  /*1f00*/  IADD3 R11, PT, PT, R11, R13, RZ ;  /* 0x0000000d0b0b7210 */ /* 0x000fe20007ffe0ff */
[----:B------:R-:W-:Y:S02]  /*1f10*/  IMAD R13, R20, R25, RZ ;  /* 0x00000019140d7224 */ /* 0x000fe400078e02ff */
[----:B------:R-:W-:-:S04]  /*1f20*/  IMAD.WIDE.U32 R16, R10, 0x60148461, RZ ;  /* 0x601484610a107825 */ /* 0x000fc800078e00ff */
        /* <DEDUP_REMOVED lines=21> */
[----:B------:R-:W-:Y:S02]  /*2080*/  SHF.R.U32.HI R15, RZ, 0x14, R15 ;  /* 0x00000014ff0f7819 */ /* 0x000fe4000001160f */
[----:B------:R-:W-:-:S03]  /*2090*/  LEA.HI R17, P2, R12, R17, RZ, 0x1 ;  /* 0x000000110c117211 */ /* 0x000fc600078508ff */
[----:B------:R-:W-:Y:S01]  /*20a0*/  IMAD R15, R15, -0x7fe001, RZ ;  /* 0xff801fff0f0f7824 */ /* 0x000fe200078e02ff */
[----:B------:R-:W-:Y:S01]  /*20b0*/  LEA.HI.X.SX32 R14, R12, RZ, 0xc, P2 ;  /* 0x000000ff0c0e7211 */ /* 0x000fe200010f66ff */
[----:B------:R-:W-:-:S04]  /*20c0*/  IMAD.WIDE.U32 R12, R21, -0x7fe001, R18 ;  /* 0xff801fff150c7825 */ /* 0x000fc800078e0012 */
[----:B------:R-:W-:Y:S01]  /*20d0*/  IMAD.WIDE.U32 R18, R17, -0x7fe001, R10 ;  /* 0xff801fff11127825 */ /* 0x000fe200078e000a */
[----:B------:R-:W-:-:S03]  /*20e0*/  IADD3 R20, PT, PT, R13, -R21, R15 ;  /* 0x800000150d147210 */ /* 0x000fc60007ffe00f */
[----:B------:R-:W-:-:S05]  /*20f0*/  IMAD R14, R14, -0x7fe001, RZ ;  /* 0xff801fff0e0e7824 */ /* 0x000fca00078e02ff */
[----:B------:R-:W-:-:S07]  /*2100*/  IADD3 R19, PT, PT, R19, -R17, R14 ;  /* 0x8000001113137210 */ /* 0x000fce0007ffe00e */
.L_x_55:
[----:B------:R-:W-:Y:S05]  /*2110*/  @!P0 BRA `(.L_x_56) ;  /* 0x0000000000b08947 */ /* 0x000fea0003800000 */
        /* <DEDUP_REMOVED lines=11> */
[----:B------:R-:W-:-:S03]  /*21d0*/  IMAD.WIDE.U32 R18, R10, 0x60148461, RZ ;  /* 0x601484610a127825 */ /* 0x000fc600078e00ff */
[----:B------:R-:W-:Y:S01]  /*21e0*/  IADD3 R11, PT, PT, R11, R13, RZ ;  /* 0x0000000d0b0b7210 */ /* 0x000fe20007ffe0ff */
[----:B------:R-:W-:-:S03]  /*21f0*/  IMAD.WIDE.U32 R12, R12, R27, RZ ;  /* 0x0000001b0c0c7225 */ /* 0x000fc600078e00ff */
[C---:B------:R-:W-:Y:S01]  /*2200*/  ISETP.LT.AND P3, PT, R11.reuse, RZ, PT ;  /* 0x000000ff0b00720c */ /* 0x040fe20003f61270 */
        /* <DEDUP_REMOVED lines=21> */
[----:B------:R-:W-:Y:S01]  /*2360*/  SHF.R.U32.HI R16, RZ, 0x14, R17 ;  /* 0x00000014ff107819 */ /* 0x000fe20000011611 */
[----:B------:R-:W-:Y:S01]  /*2370*/  IMAD.WIDE.U32 R12, R21, -0x7fe001, R12 ;  /* 0xff801fff150c7825 */ /* 0x000fe200078e000c */
[----:B------:R-:W-:-:S03]  /*2380*/  LEA.HI.X.SX32 R14, R14, RZ, 0xc, P0 ;  /* 0x000000ff0e0e7211 */ /* 0x000fc600000f66ff */
[----:B------:R-:W-:Y:S02]  /*2390*/  IMAD R16, R16, -0x7fe001, RZ ;  /* 0xff801fff10107824 */ /* 0x000fe400078e02ff */
[----:B------:R-:W-:-:S03]  /*23a0*/  IMAD.WIDE.U32 R18, R15, -0x7fe001, R10 ;  /* 0xff801fff0f127825 */ /* 0x000fc600078e000a */
[----:B------:R-:W-:Y:S01]  /*23b0*/  IADD3 R20, PT, PT, R13, -R21, R16 ;  /* 0x800000150d147210 */ /* 0x000fe20007ffe010 */
[----:B------:R-:W-:-:S05]  /*23c0*/  IMAD R14, R14, -0x7fe001, RZ ;  /* 0xff801fff0e0e7824 */ /* 0x000fca00078e02ff */
[----:B------:R-:W-:-:S07]  /*23d0*/  IADD3 R19, PT, PT, R19, -R15, R14 ;  /* 0x8000000f13137210 */ /* 0x000fce0007ffe00e */
.L_x_56:
        /* <DEDUP_REMOVED lines=41> */
[----:B------:R-:W-:-:S03]  /*2670*/  IMAD.WIDE.U32 R18, R21, -0x7fe001, R10 ;  /* 0xff801fff15127825 */ /* 0x000fc600078e000a */
[----:B------:R-:W-:Y:S01]  /*2680*/  IADD3 R20, PT, PT, R13, -R23, R17 ;  /* 0x800000170d147210 */ /* 0x000fe20007ffe011 */
[----:B------:R-:W-:-:S05]  /*2690*/  IMAD R16, R16, -0x7fe001, RZ ;  /* 0xff801fff10107824 */ /* 0x000fca00078e02ff */
[----:B------:R-:W-:-:S07]  /*26a0*/  IADD3 R19, PT, PT, R19, -R21, R16 ;  /* 0x8000001513137210 */ /* 0x000fce0007ffe010 */
.L_x_57:
[----:B------:R-:W-:-:S07]  /*26b0*/  IADD3 R9, PT, PT, R9, 0x4, RZ ;  /* 0x0000000409097810 */ /* 0x000fce0007ffe0ff */
.L_x_53:
[----:B------:R-:W-:-:S09]  /*26c0*/  UISETP.NE.AND UP0, UPT, UR4, URZ, UPT ;  /* 0x000000ff0400728c */ /* 0x000fd2000bf05270 */
[----:B------:R-:W-:Y:S05]  /*26d0*/  BRA.U !UP0, `(.L_x_52) ;  /* 0x00000009085c7547 */ /* 0x000fea000b800000 */
[----:B------:R-:W-:-:S09]  /*26e0*/  UISETP.NE.AND UP0, UPT, UR4, 0x1, UPT ;  /* 0x000000010400788c */ /* 0x000fd2000bf05270 */
[----:B------:R-:W-:Y:S05]  /*26f0*/  BRA.U !UP0, `(.L_x_58) ;  /* 0x0000000508847547 */ /* 0x000fea000b800000 */
[----:B------:R-:W0:Y:S02]  /*2700*/  LDC.64 R10, c[0x0][0x388] ;  /* 0x0000e200ff0a7b82 */ /* 0x000e240000000a00 */
[----:B0-----:R-:W-:-:S05]  /*2710*/  IMAD.WIDE.U32 R10, R9, 0x4, R10 ;  /* 0x00000004090a7825 */ /* 0x001fca00078e000a */
[----:B------:R-:W2:Y:S04]  /*2720*/  LDG.E.CONSTANT R15, desc[UR12][R10.64] ;  /* 0x0000000c0a0f7981 */ /* 0x000ea8000c1e9900 */
[----:B------:R-:W3:Y:S01]  /*2730*/  LDG.E.CONSTANT R23, desc[UR12][R10.64+0x4] ;  /* 0x0000040c0a177981 */ /* 0x000ee2000c1e9900 */
[-C--:B--2--5:R-:W-:Y:S02]  /*2740*/  ISETP.NE.AND P1, PT, R15, R8.reuse, PT ;  /* 0x000000080f00720c */ /* 0x0a4fe40003f25270 */
[----:B---3--:R-:W-:-:S11]  /*2750*/  ISETP.NE.AND P0, PT, R23, R8, PT ;  /* 0x000000081700720c */ /* 0x008fd60003f05270 */
[----:B------:R-:W-:Y:S05]  /*2760*/  @!P1 BRA `(.L_x_59) ;  /* 0x0000000000b09947 */ /* 0x000fea0003800000 */
[----:B------:R-:W-:-:S04]  /*2770*/  IADD3 R10, P1, PT, -R8, R15, RZ ;  /* 0x0000000f080a7210 */ /* 0x000fc80007f3e1ff */
[----:B------:R-:W-:Y:S01]  /*2780*/  IADD3 R13, P2, PT, R10, 0x7fe001, RZ ;  /* 0x007fe0010a0d7810 */ /* 0x000fe20007f5e0ff */
[----:B------:R-:W-:-:S05]  /*2790*/  IMAD.X R14, RZ, RZ, -0x1, P1 ;  /* 0xffffffffff0e7424 */ /* 0x000fca00008e06ff */
[----:B------:R-:W-:Y:S02]  /*27a0*/  ISETP.GE.AND P1, PT, R14, RZ, PT ;  /* 0x000000ff0e00720c */ /* 0x000fe40003f26270 */
[----:B------:R-:W-:Y:S02]  /*27b0*/  IADD3.X R11, PT, PT, RZ, R14, RZ, P2, !PT ;  /* 0x0000000eff0b7210 */ /* 0x000fe400017fe4ff */
[----:B------:R-:W-:Y:S02]  /*27c0*/  SEL R13, R13, R10, !P1 ;  /* 0x0000000a0d0d7207 */ /* 0x000fe40004800000 */
[----:B------:R-:W-:-:S05]  /*27d0*/  SEL R11, R11, R14, !P1 ;  /* 0x0000000e0b0b7207 */ /* 0x000fca0004800000 */
[-C--:B------:R-:W-:Y:S02]  /*27e0*/  IMAD R14, R11, R18.reuse, RZ ;  /* 0x000000120b0e7224 */ /* 0x080fe400078e02ff */
[----:B------:R-:W-:-:S04]  /*27f0*/  IMAD.WIDE.U32 R10, R13, R18, RZ ;  /* 0x000000120d0a7225 */ /* 0x000fc800078e00ff */
[----:B------:R-:W-:Y:S02]  /*2800*/  IMAD R13, R13, R19, R14 ;  /* 0x000000130d0d7224 */ /* 0x000fe400078e020e */
[----:B------:R-:W-:-:S04]  /*2810*/  IMAD.WIDE.U32 R18, R10, 0x60148461, RZ ;  /* 0x601484610a127825 */ /* 0x000fc800078e00ff */
[----:B------:R-:W-:Y:S02]  /*2820*/  IMAD.IADD R11, R11, 0x1, R13 ;  /* 0x000000010b0b7824 */ /* 0x000fe400078e020d */
[----:B------:R-:W-:Y:S02]  /*2830*/  IMAD R13, R20, R15, RZ ;  /* 0x0000000f140d7224 */ /* 0x000fe400078e02ff */
[C---:B------:R-:W-:Y:S01]  /*2840*/  IMAD.WIDE.U32 R16, R11.reuse, 0x60148461, RZ ;  /* 0x601484610b107825 */ /* 0x040fe200078e00ff */
[----:B------:R-:W-:-:S03]  /*2850*/  ISETP.LT.AND P3, PT, R11, RZ, PT ;  /* 0x000000ff0b00720c */ /* 0x000fc60003f61270 */
[----:B------:R-:W-:-:S04]  /*2860*/  IMAD.WIDE.U32 R14, R12, R15, RZ ;  /* 0x0000000f0c0e7225 */ /* 0x000fc800078e00ff */
[----:B------:R-:W-:Y:S01]  /*2870*/  IMAD.WIDE.U32 R16, P1, R10, 0x200801c0, R16 ;  /* 0x200801c00a107825 */ /* 0x000fe20007820010 */
[----:B------:R-:W-:-:S03]  /*2880*/  IADD3 R15, PT, PT, R15, R13, RZ ;  /* 0x0000000d0f0f7210 */ /* 0x000fc60007ffe0ff */
[----:B------:R-:W-:Y:S01]  /*2890*/  IMAD.X R13, RZ, RZ, RZ, P1 ;  /* 0x000000ffff0d7224 */ /* 0x000fe200008e06ff */
[----:B------:R-:W-:Y:S01]  /*28a0*/  IADD3 RZ, P1, PT, R19, R16, RZ ;  /* 0x0000001013ff7210 */ /* 0x000fe20007f3e0ff */
[----:B------:R-:W-:Y:S01]  /*28b0*/  IMAD.WIDE.U32 R18, R15, 0x60148461, RZ ;  /* 0x601484610f127825 */ /* 0x000fe200078e00ff */
[----:B------:R-:W-:-:S03]  /*28c0*/  MOV R12, R17 ;  /* 0x00000011000c7202 */ /* 0x000fc60000000f00 */
[----:B------:R-:W-:-:S04]  /*28d0*/  IMAD.WIDE.U32 R20, R14, 0x60148461, RZ ;  /* 0x601484610e147825 */ /* 0x000fc800078e00ff */
[----:B------:R-:W-:-:S04]  /*28e0*/  IMAD.WIDE.U32.X R12, R11, 0x200801c0, R12, P1 ;  /* 0x200801c00b0c7825 */ /* 0x000fc800008e040c */
[----:B------:R-:W-:Y:S01]  /*28f0*/  IMAD.WIDE.U32 R18, P1, R14, 0x200801c0, R18 ;  /* 0x200801c00e127825 */ /* 0x000fe20007820012 */
[----:B------:R-:W-:-:S03]  /*2900*/  IADD3 R25, P2, PT, R12, -0x60148461, RZ ;  /* 0x9feb7b9f0c197810 */ /* 0x000fc60007f5e0ff */
[----:B------:R-:W-:Y:S01]  /*2910*/  IMAD.X R17, RZ, RZ, RZ, P1 ;  /* 0x000000ffff117224 */ /* 0x000fe200008e06ff */
[----:B------:R-:W-:Y:S02]  /*2920*/  IADD3.X R27, PT, PT, R13, -0x200801c1, RZ, P2, !PT ;  /* 0xdff7fe3f0d1b7810 */ /* 0x000fe400017fe4ff */
[----:B------:R-:W-:Y:S02]  /*2930*/  IADD3 RZ, P1, PT, R21, R18, RZ ;  /* 0x0000001215ff7210 */ /* 0x000fe40007f3e0ff */
[----:B------:R-:W-:Y:S02]  /*2940*/  SEL R21, R25, R12, P3 ;  /* 0x0000000c19157207 */ /* 0x000fe40001800000 */
[----:B------:R-:W-:Y:S02]  /*2950*/  SEL R12, R27, R13, P3 ;  /* 0x0000000d1b0c7207 */ /* 0x000fe40001800000 */
[----:B------:R-:W-:Y:S02]  /*2960*/  MOV R16, R19 ;  /* 0x0000001300107202 */ /* 0x000fe40000000f00 */
[----:B------:R-:W-:-:S03]  /*2970*/  SHF.R.S64 R21, R21, 0x14, R12 ;  /* 0x0000001415157819 */ /* 0x000fc6000000100c */
[----:B------:R-:W-:Y:S01]  /*2980*/  IMAD.WIDE.U32.X R16, R15, 0x200801c0, R16, P1 ;  /* 0x200801c00f107825 */ /* 0x000fe200008e0410 */
[----:B------:R-:W-:-:S04]  /*2990*/  LEA.HI R21, P1, R12, R21, RZ, 0x1 ;  /* 0x000000150c157211 */ /* 0x000fc800078308ff */
[----:B------:R-:W-:Y:S01]  /*29a0*/  SHF.R.U64 R25, R16, 0x14, R17 ;  /* 0x0000001410197819 */ /* 0x000fe20000001211 */
[----:B------:R-:W-:Y:S01]  /*29b0*/  IMAD.WIDE.U32 R18, R21, -0x7fe001, R10 ;  /* 0xff801fff15127825 */ /* 0x000fe200078e000a */
[----:B------:R-:W-:Y:S02]  /*29c0*/  SHF.R.U32.HI R17, RZ, 0x14, R17 ;  /* 0x00000014ff117819 */ /* 0x000fe40000011611 */
[----:B------:R-:W-:Y:S01]  /*29d0*/  LEA.HI.X.SX32 R16, R12, RZ, 0xc, P1 ;  /* 0x000000ff0c107211 */ /* 0x000fe200008f66ff */
[----:B------:R-:W-:-:S04]  /*29e0*/  IMAD.WIDE.U32 R12, R25, -0x7fe001, R14 ;  /* 0xff801fff190c7825 */ /* 0x000fc800078e000e */
[----:B------:R-:W-:Y:S02]  /*29f0*/  IMAD R17, R17, -0x7fe001, RZ ;  /* 0xff801fff11117824 */ /* 0x000fe400078e02ff */
[----:B------:R-:W-:-:S03]  /*2a00*/  IMAD R16, R16, -0x7fe001, RZ ;  /* 0xff801fff10107824 */ /* 0x000fc600078e02ff */
[----:B------:R-:W-:Y:S02]  /*2a10*/  IADD3 R20, PT, PT, R13, -R25, R17 ;  /* 0x800000190d147210 */ /* 0x000fe40007ffe011 */
[----:B------:R-:W-:-:S07]  /*2a20*/  IADD3 R19, PT, PT, R19, -R21, R16 ;  /* 0x8000001513137210 */ /* 0x000fce0007ffe010 */
.L_x_59:
        /* <DEDUP_REMOVED lines=11> */
[----:B------:R-:W-:-:S04]  /*2ae0*/  IMAD.WIDE.U32 R14, R12, R23, RZ ;  /* 0x000000170c0e7225 */ /* 0x000fc800078e00ff */
[----:B------:R-:W-:Y:S02]  /*2af0*/  IMAD.IADD R11, R11, 0x1, R13 ;  /* 0x000000010b0b7824 */ /* 0x000fe400078e020d */
[----:B------:R-:W-:Y:S02]  /*2b00*/  IMAD R13, R20, R23, RZ ;  /* 0x00000017140d7224 */ /* 0x000fe400078e02ff */
[C---:B------:R-:W-:Y:S01]  /*2b10*/  IMAD.WIDE.U32 R16, R11.reuse, 0x60148461, RZ ;  /* 0x601484610b107825 */ /* 0x040fe200078e00ff */
[----:B------:R-:W-:Y:S02]  /*2b20*/  ISETP.LT.AND P2, PT, R11, RZ, PT ;  /* 0x000000ff0b00720c */ /* 0x000fe40003f41270 */
[----:B------:R-:W-:Y:S01]  /*2b30*/  IADD3 R15, PT, PT, R15, R13, RZ ;  /* 0x0000000d0f0f7210 */ /* 0x000fe20007ffe0ff */
[----:B------:R-:W-:-:S04]  /*2b40*/  IMAD.WIDE.U32 R18, R10, 0x60148461, RZ ;  /* 0x601484610a127825 */ /* 0x000fc800078e00ff */
[----:B------:R-:W-:-:S04]  /*2b50*/  IMAD.WIDE.U32 R16, P0, R10, 0x200801c0, R16 ;  /* 0x200801c00a107825 */ /* 0x000fc80007800010 */
        /* <DEDUP_REMOVED lines=26> */
.L_x_60:
[----:B------:R-:W-:-:S07]  /*2d00*/  VIADD R9, R9, 0x2 ;  /* 0x0000000209097836 */ /* 0x000fce0000000000 */
.L_x_58:
[----:B------:R-:W0:Y:S02]  /*2d10*/  LDCU UR5, c[0x0][0x390] ;  /* 0x00007200ff0577ac */ /* 0x000e240008000800 */
[----:B0-----:R-:W-:-:S09]  /*2d20*/  ULOP3.LUT UP0, URZ, UR5, 0x1, URZ, 0xc0, !UPT ;  /* 0x0000000105ff7892 */ /* 0x001fd2000f80c0ff */
[----:B------:R-:W-:Y:S05]  /*2d30*/  BRA.U !UP0, `(.L_x_52) ;  /* 0x0000000108c47547 */ /* 0x000fea000b800000 */
[----:B------:R-:W0:Y:S02]  /*2d40*/  LDC.64 R10, c[0x0][0x388] ;  /* 0x0000e200ff0a7b82 */ /* 0x000e240000000a00 */
[----:B0-----:R-:W-:-:S05]  /*2d50*/  IMAD.WIDE.U32 R10, R9, 0x4, R10 ;  /* 0x00000004090a7825 */ /* 0x001fca00078e000a */
[----:B------:R-:W2:Y:S02]  /*2d60*/  LDG.E.CONSTANT R13, desc[UR12][R10.64] ;  /* 0x0000000c0a0d7981 */ /* 0x000ea4000c1e9900 */
[----:B--2--5:R-:W-:-:S13]  /*2d70*/  ISETP.NE.AND P0, PT, R13, R8, PT ;  /* 0x000000080d00720c */ /* 0x024fda0003f05270 */
        /* <DEDUP_REMOVED lines=14> */
[----:B------:R-:W-:-:S03]  /*2e60*/  IMAD.WIDE.U32 R12, R8, 0x60148461, RZ ;  /* 0x60148461080c7825 */ /* 0x000fc600078e00ff */
[C---:B------:R-:W-:Y:S01]  /*2e70*/  ISETP.LT.AND P2, PT, R9.reuse, RZ, PT ;  /* 0x000000ff0900720c */ /* 0x040fe20003f41270 */
[----:B------:R-:W-:-:S04]  /*2e80*/  IMAD.WIDE.U32 R10, R9, 0x60148461, RZ ;  /* 0x60148461090a7825 */ /* 0x000fc800078e00ff */
[----:B------:R-:W-:Y:S02]  /*2e90*/  IMAD.IADD R19, R19, 0x1, R15 ;  /* 0x0000000113137824 */ /* 0x000fe400078e020f */
[----:B------:R-:W-:-:S04]  /*2ea0*/  IMAD.WIDE.U32 R10, P0, R8, 0x200801c0, R10 ;  /* 0x200801c0080a7825 */ /* 0x000fc8000780000a */
[----:B------:R-:W-:Y:S01]  /*2eb0*/  IMAD.MOV.U32 R14, RZ, RZ, R11 ;  /* 0x000000ffff0e7224 */ /* 0x000fe200078e000b */
[----:B------:R-:W-:Y:S02]  /*2ec0*/  IADD3.X R15, PT, PT, RZ, RZ, RZ, P0, !PT ;  /* 0x000000ffff0f7210 */ /* 0x000fe400007fe4ff */
[----:B------:R-:W-:Y:S01]  /*2ed0*/  IADD3 RZ, P0, PT, R13, R10, RZ ;  /* 0x0000000a0dff7210 */ /* 0x000fe20007f1e0ff */
[----:B------:R-:W-:-:S04]  /*2ee0*/  IMAD.WIDE.U32 R12, R19, 0x60148461, RZ ;  /* 0x60148461130c7825 */ /* 0x000fc800078e00ff */
[----:B------:R-:W-:-:S04]  /*2ef0*/  IMAD.WIDE.U32.X R10, R9, 0x200801c0, R14, P0 ;  /* 0x200801c0090a7825 */ /* 0x000fc800000e040e */
[----:B------:R-:W-:Y:S01]  /*2f00*/  IMAD.WIDE.U32 R12, P0, R18, 0x200801c0, R12 ;  /* 0x200801c0120c7825 */ /* 0x000fe2000780000c */
[----:B------:R-:W-:-:S03]  /*2f10*/  IADD3 R21, P1, PT, R10, -0x60148461, RZ ;  /* 0x9feb7b9f0a157810 */ /* 0x000fc60007f3e0ff */
[----:B------:R-:W-:Y:S01]  /*2f20*/  IMAD.WIDE.U32 R14, R18, 0x60148461, RZ ;  /* 0x60148461120e7825 */ /* 0x000fe200078e00ff */
[----:B------:R-:W-:Y:S02]  /*2f30*/  IADD3.X R23, PT, PT, R11, -0x200801c1, RZ, P1, !PT ;  /* 0xdff7fe3f0b177810 */ /* 0x000fe40000ffe4ff */
[----:B------:R-:W-:Y:S01]  /*2f40*/  IADD3.X R17, PT, PT, RZ, RZ, RZ, P0, !PT ;  /* 0x000000ffff117210 */ /* 0x000fe200007fe4ff */
[----:B------:R-:W-:Y:S01]  /*2f50*/  IMAD.MOV.U32 R16, RZ, RZ, R13 ;  /* 0x000000ffff107224 */ /* 0x000fe200078e000d */
        /* <DEDUP_REMOVED lines=15> */
.L_x_52:
[C---:B-----5:R-:W-:Y:S01]  /*3050*/  IMAD R8, R19.reuse, R18, RZ ;  /* 0x0000001213087224 */ /* 0x060fe200078e02ff */
[----:B------:R-:W0:Y:S01]  /*3060*/  LDCU UR5, c[0x0][0x390] ;  /* 0x00007200ff0577ac */ /* 0x000e220008000800 */
[----:B------:R-:W-:-:S04]  /*3070*/  IMAD.WIDE.U32 R14, R19, 0x60148461, RZ ;  /* 0x60148461130e7825 */ /* 0x000fc800078e00ff */
[----:B------:R-:W-:-:S04]  /*3080*/  IMAD.WIDE.U32 R10, R18, R18, RZ ;  /* 0x00000012120a7225 */ /* 0x000fc800078e00ff */
[C---:B------:R-:W-:Y:S02]  /*3090*/  IMAD R13, R18.reuse, R19, R8 ;  /* 0x00000013120d7224 */ /* 0x040fe400078e0208 */
[----:B------:R-:W-:-:S03]  /*30a0*/  IMAD.WIDE.U32 R8, R18, 0x60148461, RZ ;  /* 0x6014846112087825 */ /* 0x000fc600078e00ff */
[----:B------:R-:W-:Y:S01]  /*30b0*/  IADD3 R11, PT, PT, R11, R13, RZ ;  /* 0x0000000d0b0b7210 */ /* 0x000fe20007ffe0ff */
        /* <DEDUP_REMOVED lines=10> */
[----:B------:R-:W-:Y:S02]  /*3160*/  ISETP.LT.AND P1, PT, R19, RZ, PT ;  /* 0x000000ff1300720c */ /* 0x000fe40003f21270 */
[----:B------:R-:W-:Y:S02]  /*3170*/  IADD3 RZ, P2, PT, R17, R8, RZ ;  /* 0x0000000811ff7210 */ /* 0x000fe40007f5e0ff */
[----:B------:R-:W-:Y:S02]  /*3180*/  IADD3.X R21, PT, PT, R23, -0x200801c1, RZ, P0, !PT ;  /* 0xdff7fe3f17157810 */ /* 0x000fe400007fe4ff */
[----:B------:R-:W-:Y:S02]  /*3190*/  MOV R14, R9 ;  /* 0x00000009000e7202 */ /* 0x000fe40000000f00 */
[----:B------:R-:W-:Y:S02]  /*31a0*/  SEL R17, R13, R22, P1 ;  /* 0x000000160d117207 */ /* 0x000fe40000800000 */
[----:B------:R-:W-:Y:S01]  /*31b0*/  SEL R22, R21, R23, P1 ;  /* 0x0000001715167207 */ /* 0x000fe20000800000 */
[----:B------:R-:W-:-:S03]  /*31c0*/  IMAD.WIDE.U32.X R14, R11, 0x200801c0, R14, P2 ;  /* 0x200801c00b0e7825 */ /* 0x000fc600010e040e */
[----:B------:R-:W-:Y:S02]  /*31d0*/  SHF.R.S64 R17, R17, 0x14, R22 ;  /* 0x0000001411117819 */ /* 0x000fe40000001016 */
[--C-:B------:R-:W-:Y:S02]  /*31e0*/  SHF.R.U64 R13, R14, 0x14, R15.reuse ;  /* 0x000000140e0d7819 */ /* 0x100fe4000000120f */
[----:B------:R-:W-:Y:S02]  /*31f0*/  SHF.R.U32.HI R8, RZ, 0x14, R15 ;  /* 0x00000014ff087819 */ /* 0x000fe4000001160f */
[----:B------:R-:W-:Y:S01]  /*3200*/  LEA.HI R17, P0, R22, R17, RZ, 0x1 ;  /* 0x0000001116117211 */ /* 0x000fe200078108ff */
[----:B------:R-:W-:-:S03]  /*3210*/  IMAD.WIDE.U32 R14, R13, -0x7fe001, R10 ;  /* 0xff801fff0d0e7825 */ /* 0x000fc600078e000a */
[----:B------:R-:W-:Y:S01]  /*3220*/  LEA.HI.X.SX32 R10, R22, RZ, 0xc, P0 ;  /* 0x000000ff160a7211 */ /* 0x000fe200000f66ff */
[----:B------:R-:W-:Y:S02]  /*3230*/  IMAD R11, R8, -0x7fe001, RZ ;  /* 0xff801fff080b7824 */ /* 0x000fe400078e02ff */
[----:B------:R-:W-:-:S03]  /*3240*/  IMAD.WIDE.U32 R8, R17, -0x7fe001, R18 ;  /* 0xff801fff11087825 */ /* 0x000fc600078e0012 */
[----:B------:R-:W-:Y:S01]  /*3250*/  IADD3 R13, PT, PT, R15, -R13, R11 ;  /* 0x8000000d0f0d7210 */ /* 0x000fe20007ffe00b */
[----:B------:R-:W-:-:S04]  /*3260*/  IMAD R10, R10, -0x7fe001, RZ ;  /* 0xff801fff0a0a7824 */ /* 0x000fc800078e02ff */
[----:B------:R-:W-:Y:S01]  /*3270*/  IMAD R15, R13, R14, RZ ;  /* 0x0000000e0d0f7224 */ /* 0x000fe200078e02ff */
[----:B------:R-:W-:Y:S01]  /*3280*/  IADD3 R11, PT, PT, R9, -R17, R10 ;  /* 0x80000011090b7210 */ /* 0x000fe20007ffe00a */
[-C--:B------:R-:W-:Y:S02]  /*3290*/  IMAD R10, R13, R8.reuse, RZ ;  /* 0x000000080d0a7224 */ /* 0x080fe400078e02ff */
[----:B------:R-:W-:-:S04]  /*32a0*/  IMAD.WIDE.U32 R8, R14, R8, RZ ;  /* 0x000000080e087225 */ /* 0x000fc800078e00ff */
[-C--:B------:R-:W-:Y:S02]  /*32b0*/  IMAD R11, R11, R14.reuse, R10 ;  /* 0x0000000e0b0b7224 */ /* 0x080fe400078e020a */
[-C--:B------:R-:W-:Y:S02]  /*32c0*/  IMAD R15, R13, R14.reuse, R15 ;  /* 0x0000000e0d0f7224 */ /* 0x080fe400078e020f */
[----:B------:R-:W-:Y:S02]  /*32d0*/  IMAD.IADD R9, R9, 0x1, R11 ;  /* 0x0000000109097824 */ /* 0x000fe400078e020b */
[----:B------:R-:W-:-:S04]  /*32e0*/  IMAD.WIDE.U32 R10, R14, R14, RZ ;  /* 0x0000000e0e0a7225 */ /* 0x000fc800078e00ff */
[----:B------:R-:W-:Y:S01]  /*32f0*/  IMAD.WIDE.U32 R16, R9, 0x60148461, RZ ;  /* 0x6014846109107825 */ /* 0x000fe200078e00ff */
[----:B------:R-:W-:-:S03]  /*3300*/  IADD3 R11, PT, PT, R11, R15, RZ ;  /* 0x0000000f0b0b7210 */ /* 0x000fc60007ffe0ff */
        /* <DEDUP_REMOVED lines=200> */
[----:B------:R-:W-:Y:S01]  /*3f90*/  IMAD.MOV.U32 R18, RZ, RZ, R15 ;  /* 0x000000ffff127224 */ /* 0x000fe200078e000f */
[----:B------:R-:W-:Y:S02]  /*3fa0*/  IADD3.X R19, PT, PT, RZ, RZ, RZ, P1, !PT ;  /* 0x000000ffff137210 */ /* 0x000fe40000ffe4ff */
[----:B------:R-:W-:Y:S02]  /*3fb0*/  ISETP.LT.AND P1, PT, R9, RZ, PT ;  /* 0x000000ff0900720c */ /* 0x000fe40003f21270 */
[----:B------:R-:W-:Y:S02]  /*3fc0*/  IADD3 RZ, P2, PT, R17, R14, RZ ;  /* 0x0000000e11ff7210 */ /* 0x000fe40007f5e0ff */
[----:B------:R-:W-:Y:S02]  /*3fd0*/  IADD3.X R21, PT, PT, R23, -0x200801c1, RZ, P0, !PT ;  /* 0xdff7fe3f17157810 */ /* 0x000fe400007fe4ff */
[----:B------:R-:W-:Y:S01]  /*3fe0*/  SEL R17, R13, R22, P1 ;  /* 0x000000160d117207 */ /* 0x000fe20000800000 */
[----:B------:R-:W-:Y:S01]  /*3ff0*/  IMAD.WIDE.U32.X R18, R11, 0x2008, R18, P2 ;  /* 0x000020080b127825 */ /* 0x000fe200010e0412 */
[----:B------:R-:W-:-:S04]  /*4000*/  SEL R22, R21, R23, P1 ;  /* 0x0000001715167207 */ /* 0x000fc80000800000 */
        /* <DEDUP_REMOVED lines=15> */
[----:B------:R-:W-:Y:S02]  /*4100*/  IMAD R15, R13, R14, R15 ;  /* 0x0000000e0d0f7224 */ /* 0x000fe400078e020f */
[----:B------:R-:W-:Y:S01]  /*4110*/  IMAD.WIDE.U32 R18, R8, 0x60148461, RZ ;  /* 0x6014846108127825 */ /* 0x000fe200078e00ff */
[----:B------:R-:W-:-:S03]  /*4120*/  IADD3 R9, PT, PT, R9, R11, RZ ;  /* 0x0000000b09097210 */ /* 0x000fc60007ffe0ff */
[----:B------:R-:W-:-:S04]  /*4130*/  IMAD.WIDE.U32 R10, R14, R14, RZ ;  /* 0x0000000e0e0a7225 */ /* 0x000fc800078e00ff */
[----:B------:R-:W-:Y:S01]  /*4140*/  IMAD.WIDE.U32 R16, R9, 0x60148461, RZ ;  /* 0x6014846109107825 */ /* 0x000fe200078e00ff */
[----:B------:R-:W-:-:S03]  /*4150*/  IADD3 R11, PT, PT, R11, R15, RZ ;  /* 0x0000000f0b0b7210 */ /* 0x000fc60007ffe0ff */
        /* <DEDUP_REMOVED lines=29> */
[----:B------:R-:W-:Y:S02]  /*4330*/  IMAD R16, R13, R14, RZ ;  /* 0x0000000e0d107224 */ /* 0x000fe400078e02ff */
[----:B------:R-:W-:-:S04]  /*4340*/  IMAD.WIDE.U32 R10, R14, R8, RZ ;  /* 0x000000080e0a7225 */ /* 0x000fc800078e00ff */
[-C--:B------:R-:W-:Y:S02]  /*4350*/  IMAD R15, R9, R14.reuse, R15 ;  /* 0x0000000e090f7224 */ /* 0x080fe400078e020f */
[-C--:B------:R-:W-:Y:S02]  /*4360*/  IMAD R13, R13, R14.reuse, R16 ;  /* 0x0000000e0d0d7224 */ /* 0x080fe400078e0210 */
[----:B------:R-:W-:Y:S01]  /*4370*/  IMAD.WIDE.U32 R8, R14, R14, RZ ;  /* 0x0000000e0e087225 */ /* 0x000fe200078e00ff */
[----:B------:R-:W-:-:S03]  /*4380*/  IADD3 R11, PT, PT, R11, R15, RZ ;  /* 0x0000000f0b0b7210 */ /* 0x000fc60007ffe0ff */
[----:B------:R-:W-:Y:S01]  /*4390*/  IMAD.WIDE.U32 R18, R10, 0x60148461, RZ ;  /* 0x601484610a127825 */ /* 0x000fe200078e00ff */
[----:B------:R-:W-:-:S03]  /*43a0*/  IADD3 R9, PT, PT, R9, R13, RZ ;  /* 0x0000000d09097210 */ /* 0x000fc60007ffe0ff */
[----:B------:R-:W-:-:S04]  /*43b0*/  IMAD.WIDE.U32 R24, R11, 0x60148461, RZ ;  /* 0x601484610b187825 */ /* 0x000fc800078e00ff */
[----:B------:R-:W-:-:S04]  /*43c0*/  IMAD.WIDE.U32 R14, R9, 0x1c06015, RZ ;  /* 0x01c06015090e7825 */ /* 0x000fc800078e00ff */
[----:B------:R-:W-:-:S04]  /*43d0*/  IMAD.WIDE.U32 R24, P0, R10, 0x200801c0, R24 ;  /* 0x200801c00a187825 */ /* 0x000fc80007800018 */
[----:B------:R-:W-:Y:S01]  /*43e0*/  IMAD.WIDE.U32 R14, P1, R8, 0x2008, R14 ;  /* 0x00002008080e7825 */ /* 0x000fe2000782000e */
[----:B------:R-:W-:-:S03]  /*43f0*/  MOV R22, R25 ;  /* 0x0000001900167202 */ /* 0x000fc60000000f00 */
[----:B------:R-:W-:-:S04]  /*4400*/  IMAD.WIDE.U32 R16, R8, 0x1c06015, RZ ;  /* 0x01c0601508107825 */ /* 0x000fc800078e00ff */
[----:B------:R-:W-:Y:S01]  /*4410*/  IMAD.X R23, RZ, RZ, RZ, P0 ;  /* 0x000000ffff177224 */ /* 0x000fe200000e06ff */
[----:B------:R-:W-:Y:S01]  /*4420*/  IADD3 RZ, P0, PT, R19, R24, RZ ;  /* 0x0000001813ff7210 */ /* 0x000fe20007f1e0ff */
[----:B------:R-:W-:Y:S01]  /*4430*/  IMAD.MOV.U32 R18, RZ, RZ, R15 ;  /* 0x000000ffff127224 */ /* 0x000fe200078e000f */
[----:B------:R-:W-:Y:S02]  /*4440*/  IADD3.X R19, PT, PT, RZ, RZ, RZ, P1, !PT ;  /* 0x000000ffff137210 */ /* 0x000fe40000ffe4ff */
[----:B------:R-:W-:Y:S01]  /*4450*/  IADD3 RZ, P1, PT, R17, R14, RZ ;  /* 0x0000000e11ff7210 */ /* 0x000fe20007f3e0ff */
[----:B------:R-:W-:-:S04]  /*4460*/  IMAD.WIDE.U32.X R22, R11, 0x200801c0, R22, P0 ;  /* 0x200801c00b167825 */ /* 0x000fc800000e0416 */
[----:B------:R-:W-:Y:S01]  /*4470*/  IMAD.WIDE.U32.X R18, R9, 0x2008, R18, P1 ;  /* 0x0000200809127825 */ /* 0x000fe200008e0412 */
[----:B------:R-:W-:Y:S02]  /*4480*/  IADD3 R15, P0, PT, R22, -0x60148461, RZ ;  /* 0x9feb7b9f160f7810 */ /* 0x000fe40007f1e0ff */
[----:B------:R-:W-:Y:S02]  /*4490*/  ISETP.LT.AND P1, PT, R11, RZ, PT ;  /* 0x000000ff0b00720c */ /* 0x000fe40003f21270 */
[--C-:B------:R-:W-:Y:S02]  /*44a0*/  SHF.R.U64 R13, R18, 0x4, R19.reuse ;  /* 0x00000004120d7819 */ /* 0x100fe40000001213 */
[----:B------:R-:W-:Y:S02]  /*44b0*/  IADD3.X R17, PT, PT, R23, -0x200801c1, RZ, P0, !PT ;  /* 0xdff7fe3f17117810 */ /* 0x000fe400007fe4ff */
[----:B------:R-:W-:Y:S02]  /*44c0*/  SHF.R.U32.HI R18, RZ, 0x4, R19 ;  /* 0x00000004ff127819 */ /* 0x000fe40000011613 */
[----:B------:R-:W-:Y:S01]  /*44d0*/  SEL R16, R15, R22, P1 ;  /* 0x000000160f107207 */ /* 0x000fe20000800000 */
[----:B------:R-:W-:Y:S01]  /*44e0*/  IMAD.WIDE.U32 R14, R13, -0x7fe001, R8 ;  /* 0xff801fff0d0e7825 */ /* 0x000fe200078e0008 */
[----:B------:R-:W-:-:S03]  /*44f0*/  SEL R23, R17, R23, P1 ;  /* 0x0000001711177207 */ /* 0x000fc60000800000 */
[----:B------:R-:W-:Y:S01]  /*4500*/  IMAD R18, R18, -0x7fe001, RZ ;  /* 0xff801fff12127824 */ /* 0x000fe200078e02ff */
[----:B------:R-:W-:-:S04]  /*4510*/  SHF.R.S64 R8, R16, 0x14, R23 ;  /* 0x0000001410087819 */ /* 0x000fc80000001017 */
[----:B------:R-:W-:Y:S02]  /*4520*/  IADD3 R13, PT, PT, R15, -R13, R18 ;  /* 0x8000000d0f0d7210 */ /* 0x000fe40007ffe012 */
[----:B------:R-:W-:Y:S01]  /*4530*/  LEA.HI R15, P0, R23, R8, RZ, 0x1 ;  /* 0x00000008170f7211 */ /* 0x000fe200078108ff */
[----:B------:R-:W-:-:S03]  /*4540*/  IMAD.WIDE.U32 R8, R14, R14, RZ ;  /* 0x0000000e0e087225 */ /* 0x000fc600078e00ff */
[----:B------:R-:W-:Y:S01]  /*4550*/  LEA.HI.X.SX32 R16, R23, RZ, 0xc, P0 ;  /* 0x000000ff17107211 */ /* 0x000fe200000f66ff */
[----:B------:R-:W-:Y:S02]  /*4560*/  IMAD R17, R13, R14, RZ ;  /* 0x0000000e0d117224 */ /* 0x000fe400078e02ff */
[----:B------:R-:W-:-:S04]  /*4570*/  IMAD.WIDE.U32 R22, R15, -0x7fe001, R10 ;  /* 0xff801fff0f167825 */ /* 0x000fc800078e000a */
[----:B------:R-:W-:Y:S02]  /*4580*/  IMAD R16, R16, -0x7fe001, RZ ;  /* 0xff801fff10107824 */ /* 0x000fe400078e02ff */
[C---:B------:R-:W-:Y:S02]  /*4590*/  IMAD R17, R13.reuse, R14, R17 ;  /* 0x0000000e0d117224 */ /* 0x040fe400078e0211 */
[-C--:B------:R-:W-:Y:S01]  /*45a0*/  IMAD R13, R13, R22.reuse, RZ ;  /* 0x000000160d0d7224 */ /* 0x080fe200078e02ff */
[----:B------:R-:W-:Y:S01]  /*45b0*/  IADD3 R15, PT, PT, R23, -R15, R16 ;  /* 0x8000000f170f7210 */ /* 0x000fe20007ffe010 */
[----:B------:R-:W-:Y:S01]  /*45c0*/  IMAD.WIDE.U32 R22, R14, R22, RZ ;  /* 0x000000160e167225 */ /* 0x000fe200078e00ff */
[----:B------:R-:W-:-:S03]  /*45d0*/  IADD3 R9, PT, PT, R9, R17, RZ ;  /* 0x0000001109097210 */ /* 0x000fc60007ffe0ff */
[----:B------:R-:W-:Y:S02]  /*45e0*/  IMAD R15, R15, R14, R13 ;  /* 0x0000000e0f0f7224 */ /* 0x000fe400078e020d */
[----:B------:R-:W-:-:S03]  /*45f0*/  IMAD.WIDE.U32 R10, R9, 0x1c06015, RZ ;  /* 0x01c06015090a7825 */ /* 0x000fc600078e00ff */
[----:B------:R-:W-:Y:S01]  /*4600*/  IADD3 R23, PT, PT, R23, R15, RZ ;  /* 0x0000000f17177210 */ /* 0x000fe20007ffe0ff */
[----:B------:R-:W-:-:S04]  /*4610*/  IMAD.WIDE.U32 R14, R8, 0x1c06015, RZ ;  /* 0x01c06015080e7825 */ /* 0x000fc800078e00ff */
[----:B------:R-:W-:-:S04]  /*4620*/  IMAD.WIDE.U32 R10, P0, R8, 0x2008, R10 ;  /* 0x00002008080a7825 */ /* 0x000fc8000780000a */
[----:B------:R-:W-:Y:S01]  /*4630*/  IMAD.WIDE.U32 R18, R23, 0x60148461, RZ ;  /* 0x6014846117127825 */ /* 0x000fe200078e00ff */
[----:B------:R-:W-:Y:S02]  /*4640*/  IADD3 RZ, P1, PT, R15, R10, RZ ;  /* 0x0000000a0fff7210 */ /* 0x000fe40007f3e0ff */
[----:B------:R-:W-:Y:S01]  /*4650*/  MOV R16, R11 ;  /* 0x0000000b00107202 */ /* 0x000fe20000000f00 */
[----:B------:R-:W-:Y:S02]  /*4660*/  IMAD.X R17, RZ, RZ, RZ, P0 ;  /* 0x000000ffff117224 */ /* 0x000fe400000e06ff */
[----:B------:R-:W-:-:S04]  /*4670*/  IMAD.WIDE.U32 R18, P0, R22, 0x200801c0, R18 ;  /* 0x200801c016127825 */ /* 0x000fc80007800012 */
[----:B------:R-:W-:Y:S01]  /*4680*/  IMAD.WIDE.U32 R10, R22, 0x60148461, RZ ;  /* 0x60148461160a7825 */ /* 0x000fe200078e00ff */
[----:B------:R-:W-:-:S03]  /*4690*/  IADD3.X R15, PT, PT, RZ, RZ, RZ, P0, !PT ;  /* 0x000000ffff0f7210 */ /* 0x000fc600007fe4ff */
[----:B------:R-:W-:Y:S01]  /*46a0*/  IMAD.WIDE.U32.X R16, R9, 0x2008, R16, P1 ;  /* 0x0000200809107825 */ /* 0x000fe200008e0410 */
[----:B------:R-:W-:Y:S02]  /*46b0*/  IADD3 RZ, P0, PT, R11, R18, RZ ;  /* 0x000000120bff7210 */ /* 0x000fe40007f1e0ff */
[C---:B------:R-:W-:Y:S01]  /*46c0*/  ISETP.LT.AND P1, PT, R23.reuse, RZ, PT ;  /* 0x000000ff1700720c */ /* 0x040fe20003f21270 */
[----:B------:R-:W-:Y:S01]  /*46d0*/  IMAD.MOV.U32 R14, RZ, RZ, R19 ;  /* 0x000000ffff0e7224 */ /* 0x000fe200078e0013 */
[--C-:B------:R-:W-:Y:S02]  /*46e0*/  SHF.R.U64 R13, R16, 0x4, R17.reuse ;  /* 0x00000004100d7819 */ /* 0x100fe40000001211 */
[----:B------:R-:W-:Y:S01]  /*46f0*/  SHF.R.U32.HI R16, RZ, 0x4, R17 ;  /* 0x00000004ff107819 */ /* 0x000fe20000011611 */
[----:B------:R-:W-:-:S04]  /*4700*/  IMAD.WIDE.U32.X R14, R23, 0x200801c0, R14, P0 ;  /* 0x200801c0170e7825 */ /* 0x000fc800000e040e */
[----:B------:R-:W-:Y:S01]  /*4710*/  IMAD.WIDE.U32 R8, R13, -0x7fe001, R8 ;  /* 0xff801fff0d087825 */ /* 0x000fe200078e0008 */
[----:B------:R-:W-:-:S03]  /*4720*/  IADD3 R11, P0, PT, R14, -0x60148461, RZ ;  /* 0x9feb7b9f0e0b7810 */ /* 0x000fc60007f1e0ff */
[----:B------:R-:W-:Y:S01]  /*4730*/  IMAD R16, R16, -0x7fe001, RZ ;  /* 0xff801fff10107824 */ /* 0x000fe200078e02ff */
[----:B------:R-:W-:-:S04]  /*4740*/  IADD3.X R17, PT, PT, R15, -0x200801c1, RZ, P0, !PT ;  /* 0xdff7fe3f0f117810 */ /* 0x000fc800007fe4ff */
[----:B------:R-:W-:Y:S02]  /*4750*/  IADD3 R13, PT, PT, R9, -R13, R16 ;  /* 0x8000000d090d7210 */ /* 0x000fe40007ffe010 */
[----:B------:R-:W-:Y:S01]  /*4760*/  SEL R9, R11, R14, P1 ;  /* 0x0000000e0b097207 */ /* 0x000fe20000800000 */
[----:B------:R-:W-:Y:S01]  /*4770*/  IMAD.WIDE.U32 R10, R8, R8, RZ ;  /* 0x00000008080a7225 */ /* 0x000fe200078e00ff */
[----:B------:R-:W-:-:S03]  /*4780*/  SEL R14, R17, R15, P1 ;  /* 0x0000000f110e7207 */ /* 0x000fc60000800000 */
[----:B------:R-:W-:Y:S01]  /*4790*/  IMAD R16, R13, R8, RZ ;  /* 0x000000080d107224 */ /* 0x000fe200078e02ff */
[----:B------:R-:W-:-:S03]  /*47a0*/  SHF.R.S64 R9, R9, 0x14, R14 ;  /* 0x0000001409097819 */ /* 0x000fc6000000100e */
[----:B------:R-:W-:Y:S01]  /*47b0*/  IMAD R15, R13, R8, R16 ;  /* 0x000000080d0f7224 */ /* 0x000fe200078e0210 */
[----:B------:R-:W-:-:S04]  /*47c0*/  LEA.HI R9, P0, R14, R9, RZ, 0x1 ;  /* 0x000000090e097211 */ /* 0x000fc800078108ff */
[----:B------:R-:W-:Y:S01]  /*47d0*/  IADD3 R11, PT, PT, R11, R15, RZ ;  /* 0x0000000f0b0b7210 */ /* 0x000fe20007ffe0ff */
[----:B------:R-:W-:Y:S01]  /*47e0*/  IMAD.WIDE.U32 R22, R9, -0x7fe001, R22 ;  /* 0xff801fff09167825 */ /* 0x000fe200078e0016 */
[----:B------:R-:W-:-:S03]  /*47f0*/  LEA.HI.X.SX32 R16, R14, RZ, 0xc, P0 ;  /* 0x000000ff0e107211 */ /* 0x000fc600000f66ff */
[----:B------:R-:W-:-:S04]  /*4800*/  IMAD.WIDE.U32 R14, R11, 0x1c06015, RZ ;  /* 0x01c060150b0e7825 */ /* 0x000fc800078e00ff */
[----:B------:R-:W-:Y:S02]  /*4810*/  IMAD R19, R16, -0x7fe001, RZ ;  /* 0xff801fff10137824 */ /* 0x000fe400078e02ff */
[----:B------:R-:W-:-:S03]  /*4820*/  IMAD.WIDE.U32 R14, P0, R10, 0x2008, R14 ;  /* 0x000020080a0e7825 */ /* 0x000fc6000780000e */
[----:B------:R-:W-:Y:S01]  /*4830*/  IADD3 R19, PT, PT, R23, -R9, R19 ;  /* 0x8000000917137210 */ /* 0x000fe20007ffe013 */
[----:B------:R-:W-:Y:S01]  /*4840*/  IMAD.WIDE.U32 R16, R10, 0x1c06015, RZ ;  /* 0x01c060150a107825 */ /* 0x000fe200078e00ff */
[----:B------:R-:W-:-:S03]  /*4850*/  IADD3.X R9, PT, PT, RZ, RZ, RZ, P0, !PT ;  /* 0x000000ffff097210 */ /* 0x000fc600007fe4ff */
[----:B------:R-:W-:Y:S01]  /*4860*/  IMAD R13, R13, R22, RZ ;  /* 0x000000160d0d7224 */ /* 0x000fe200078e02ff */
[----:B------:R-:W-:Y:S01]  /*4870*/  IADD3 RZ, P0, PT, R17, R14, RZ ;  /* 0x0000000e11ff7210 */ /* 0x000fe20007f1e0ff */
[----:B------:R-:W-:-:S04]  /*4880*/  IMAD.WIDE.U32 R22, R8, R22, RZ ;  /* 0x0000001608167225 */ /* 0x000fc800078e00ff */
[----:B------:R-:W-:Y:S02]  /*4890*/  IMAD R13, R19, R8, R13 ;  /* 0x00000008130d7224 */ /* 0x000fe400078e020d */
[----:B------:R-:W-:-:S03]  /*48a0*/  IMAD.MOV.U32 R8, RZ, RZ, R15 ;  /* 0x000000ffff087224 */ /* 0x000fc600078e000f */
[----:B------:R-:W-:Y:S01]  /*48b0*/  IADD3 R23, PT, PT, R23, R13, RZ ;  /* 0x0000000d17177210 */ /* 0x000fe20007ffe0ff */
[----:B------:R-:W-:-:S03]  /*48c0*/  IMAD.WIDE.U32.X R8, R11, 0x2008, R8, P0 ;  /* 0x000020080b087825 */ /* 0x000fc600000e0408 */
[C---:B------:R-:W-:Y:S01]  /*48d0*/  ISETP.LT.AND P1, PT, R23.reuse, RZ, PT ;  /* 0x000000ff1700720c */ /* 0x040fe20003f21270 */
[----:B------:R-:W-:Y:S01]  /*48e0*/  IMAD.WIDE.U32 R14, R23, 0x60148461, RZ ;  /* 0x60148461170e7825 */ /* 0x000fe200078e00ff */
[--C-:B------:R-:W-:Y:S02]  /*48f0*/  SHF.R.U64 R13, R8, 0x4, R9.reuse ;  /* 0x00000004080d7819 */ /* 0x100fe40000001209 */
[----:B------:R-:W-:-:S03]  /*4900*/  SHF.R.U32.HI R16, RZ, 0x4, R9 ;  /* 0x00000004ff107819 */ /* 0x000fc60000011609 */
[----:B------:R-:W-:-:S04]  /*4910*/  IMAD.WIDE.U32 R8, R13, -0x7fe001, R10 ;  /* 0xff801fff0d087825 */ /* 0x000fc800078e000a */
[----:B------:R-:W-:Y:S02]  /*4920*/  IMAD R18, R16, -0x7fe001, RZ ;  /* 0xff801fff10127824 */ /* 0x000fe400078e02ff */
[----:B------:R-:W-:-:S03]  /*4930*/  IMAD.WIDE.U32 R10, P0, R22, 0x200801c0, R14 ;  /* 0x200801c0160a7825 */ /* 0x000fc6000780000e */
[----:B------:R-:W-:Y:S01]  /*4940*/  IADD3 R9, PT, PT, R9, -R13, R18 ;  /* 0x8000000d09097210 */ /* 0x000fe20007ffe012 */
[----:B------:R-:W-:Y:S01]  /*4950*/  IMAD.WIDE.U32 R16, R22, 0x60148461, RZ ;  /* 0x6014846116107825 */ /* 0x000fe200078e00ff */
[----:B------:R-:W-:-:S03]  /*4960*/  IADD3.X R15, PT, PT, RZ, RZ, RZ, P0, !PT ;  /* 0x000000ffff0f7210 */ /* 0x000fc600007fe4ff */
[----:B------:R-:W-:Y:S01]  /*4970*/  IMAD.MOV.U32 R14, RZ, RZ, R11 ;  /* 0x000000ffff0e7224 */ /* 0x000fe200078e000b */
[----:B------:R-:W-:Y:S01]  /*4980*/  IADD3 RZ, P0, PT, R17, R10, RZ ;  /* 0x0000000a11ff7210 */ /* 0x000fe20007f1e0ff */
[-C--:B------:R-:W-:Y:S02]  /*4990*/  IMAD R13, R9, R8.reuse, RZ ;  /* 0x00000008090d7224 */ /* 0x080fe400078e02ff */
[----:B------:R-:W-:-:S04]  /*49a0*/  IMAD.WIDE.U32 R10, R8, R8, RZ ;  /* 0x00000008080a7225 */ /* 0x000fc800078e00ff */
[----:B------:R-:W-:-:S04]  /*49b0*/  IMAD.WIDE.U32.X R14, R23, 0x200801c0, R14, P0 ;  /* 0x200801c0170e7825 */ /* 0x000fc800000e040e */
[----:B------:R-:W-:Y:S01]  /*49c0*/  IMAD R17, R9, R8, R13 ;  /* 0x0000000809117224 */ /* 0x000fe200078e020d */
[----:B------:R-:W-:-:S04]  /*49d0*/  IADD3 R13, P0, PT, R14, -0x60148461, RZ ;  /* 0x9feb7b9f0e0d7810 */ /* 0x000fc80007f1e0ff */
[----:B------:R-:W-:Y:S02]  /*49e0*/  IADD3 R11, PT, PT, R11, R17, RZ ;  /* 0x000000110b0b7210 */ /* 0x000fe40007ffe0ff */
[----:B------:R-:W-:Y:S02]  /*49f0*/  IADD3.X R17, PT, PT, R15, -0x200801c1, RZ, P0, !PT ;  /* 0xdff7fe3f0f117810 */ /* 0x000fe400007fe4ff */
[----:B------:R-:W-:Y:S02]  /*4a00*/  SEL R13, R13, R14, P1 ;  /* 0x0000000e0d0d7207 */ /* 0x000fe40000800000 */
[----:B------:R-:W-:Y:S01]  /*4a10*/  SEL R18, R17, R15, P1 ;  /* 0x0000000f11127207 */ /* 0x000fe20000800000 */
[----:B------:R-:W-:-:S03]  /*4a20*/  IMAD.WIDE.U32 R14, R11, 0x1c06015, RZ ;  /* 0x01c060150b0e7825 */ /* 0x000fc600078e00ff */
[----:B------:R-:W-:Y:S01]  /*4a30*/  SHF.R.S64 R13, R13, 0x14, R18 ;  /* 0x000000140d0d7819 */ /* 0x000fe20000001012 */
[----:B------:R-:W-:-:S03]  /*4a40*/  IMAD.WIDE.U32 R16, R10, 0x1c06015, RZ ;  /* 0x01c060150a107825 */ /* 0x000fc600078e00ff */
[----:B------:R-:W-:Y:S01]  /*4a50*/  LEA.HI R13, P0, R18, R13, RZ, 0x1 ;  /* 0x0000000d120d7211 */ /* 0x000fe200078108ff */
[----:B------:R-:W-:-:S03]  /*4a60*/  IMAD.WIDE.U32 R14, P1, R10, 0x2008, R14 ;  /* 0x000020080a0e7825 */ /* 0x000fc6000782000e */
[----:B------:R-:W-:Y:S01]  /*4a70*/  LEA.HI.X.SX32 R16, R18, RZ, 0xc, P0 ;  /* 0x000000ff12107211 */ /* 0x000fe200000f66ff */
[----:B------:R-:W-:Y:S01]  /*4a80*/  IMAD.WIDE.U32 R22, R13, -0x7fe001, R22 ;  /* 0xff801fff0d167825 */ /* 0x000fe200078e0016 */
[----:B------:R-:W-:Y:S02]  /*4a90*/  IADD3.X R19, PT, PT, RZ, RZ, RZ, P1, !PT ;  /* 0x000000ffff137210 */ /* 0x000fe40000ffe4ff */
[----:B------:R-:W-:Y:S01]  /*4aa0*/  IADD3 RZ, P0, PT, R17, R14, RZ ;  /* 0x0000000e11ff7210 */ /* 0x000fe20007f1e0ff */
[----:B------:R-:W-:Y:S02]  /*4ab0*/  IMAD R16, R16, -0x7fe001, RZ ;  /* 0xff801fff10107824 */ /* 0x000fe400078e02ff */
[----:B------:R-:W-:Y:S02]  /*4ac0*/  IMAD.MOV.U32 R18, RZ, RZ, R15 ;  /* 0x000000ffff127224 */ /* 0x000fe400078e000f */
[----:B------:R-:W-:Y:S01]  /*4ad0*/  IMAD R9, R9, R22, RZ ;  /* 0x0000001609097224 */ /* 0x000fe200078e02ff */
[----:B------:R-:W-:Y:S01]  /*4ae0*/  IADD3 R15, PT, PT, R23, -R13, R16 ;  /* 0x8000000d170f7210 */ /* 0x000fe20007ffe010 */
[----:B------:R-:W-:-:S04]  /*4af0*/  IMAD.WIDE.U32.X R18, R11, 0x2008, R18, P0 ;  /* 0x000020080b127825 */ /* 0x000fc800000e0412 */
[----:B------:R-:W-:Y:S01]  /*4b00*/  IMAD.WIDE.U32 R22, R8, R22, RZ ;  /* 0x0000001608167225 */ /* 0x000fe200078e00ff */
[--C-:B------:R-:W-:Y:S02]  /*4b10*/  SHF.R.U64 R13, R18, 0x4, R19.reuse ;  /* 0x00000004120d7819 */ /* 0x100fe40000001213 */
[----:B------:R-:W-:Y:S01]  /*4b20*/  SHF.R.U32.HI R18, RZ, 0x4, R19 ;  /* 0x00000004ff127819 */ /* 0x000fe20000011613 */
[----:B------:R-:W-:Y:S02]  /*4b30*/  IMAD R15, R15, R8, R9 ;  /* 0x000000080f0f7224 */ /* 0x000fe400078e0209 */
[----:B------:R-:W-:-:S03]  /*4b40*/  IMAD.WIDE.U32 R8, R13, -0x7fe001, R10 ;  /* 0xff801fff0d087825 */ /* 0x000fc600078e000a */
[----:B------:R-:W-:Y:S01]  /*4b50*/  IADD3 R23, PT, PT, R23, R15, RZ ;  /* 0x0000000f17177210 */ /* 0x000fe20007ffe0ff */
[----:B------:R-:W-:Y:S02]  /*4b60*/  IMAD R18, R18, -0x7fe001, RZ ;  /* 0xff801fff12127824 */ /* 0x000fe400078e02ff */
[----:B------:R-:W-:Y:S01]  /*4b70*/  IMAD.WIDE.U32 R10, R8, R8, RZ ;  /* 0x00000008080a7225 */ /* 0x000fe200078e00ff */
[----:B------:R-:W-:Y:S02]  /*4b80*/  ISETP.LT.AND P1, PT, R23, RZ, PT ;  /* 0x000000ff1700720c */ /* 0x000fe40003f21270 */
[----:B------:R-:W-:Y:S01]  /*4b90*/  IADD3 R9, PT, PT, R9, -R13, R18 ;  /* 0x8000000d09097210 */ /* 0x000fe20007ffe012 */
[----:B------:R-:W-:-:S04]  /*4ba0*/  IMAD.WIDE.U32 R14, R23, 0x60148461, RZ ;  /* 0x60148461170e7825 */ /* 0x000fc800078e00ff */
[----:B------:R-:W-:-:S04]  /*4bb0*/  IMAD.WIDE.U32 R18, R22, 0x60148461, RZ ;  /* 0x6014846116127825 */ /* 0x000fc800078e00ff */
[----:B------:R-:W-:-:S04]  /*4bc0*/  IMAD.WIDE.U32 R14, P0, R22, 0x200801c0, R14 ;  /* 0x200801c0160e7825 */ /* 0x000fc8000780000e */
[----:B------:R-:W-:Y:S01]  /*4bd0*/  IMAD R13, R9, R8, RZ ;  /* 0x00000008090d7224 */ /* 0x000fe200078e02ff */
[----:B------:R-:W-:Y:S02]  /*4be0*/  IADD3.X R17, PT, PT, RZ, RZ, RZ, P0, !PT ;  /* 0x000000ffff117210 */ /* 0x000fe400007fe4ff */
[----:B------:R-:W-:Y:S01]  /*4bf0*/  IADD3 RZ, P0, PT, R19, R14, RZ ;  /* 0x0000000e13ff7210 */ /* 0x000fe20007f1e0ff */
[----:B------:R-:W-:Y:S01]  /*4c00*/  IMAD R13, R9, R8, R13 ;  /* 0x00000008090d7224 */ /* 0x000fe200078e020d */
[----:B------:R-:W-:-:S03]  /*4c10*/  MOV R16, R15 ;  /* 0x0000000f00107202 */ /* 0x000fc60000000f00 */
[----:B------:R-:W-:Y:S02]  /*4c20*/  IMAD.IADD R11, R11, 0x1, R13 ;  /* 0x000000010b0b7824 */ /* 0x000fe400078e020d */
[----:B------:R-:W-:-:S04]  /*4c30*/  IMAD.WIDE.U32.X R16, R23, 0x200801c0, R16, P0 ;  /* 0x200801c017107825 */ /* 0x000fc800000e0410 */
[----:B------:R-:W-:Y:S01]  /*4c40*/  IMAD.WIDE.U32 R14, R11, 0x1c06015, RZ ;  /* 0x01c060150b0e7825 */ /* 0x000fe200078e00ff */
[----:B------:R-:W-:-:S04]  /*4c50*/  IADD3 R13, P0, PT, R16, -0x60148461, RZ ;  /* 0x9feb7b9f100d7810 */ /* 0x000fc80007f1e0ff */
[----:B------:R-:W-:Y:S01]  /*4c60*/  IADD3.X R19, PT, PT, R17, -0x200801c1, RZ, P0, !PT ;  /* 0xdff7fe3f11137810 */ /* 0x000fe200007fe4ff */
[C---:B------:R-:W-:Y:S01]  /*4c70*/  IMAD.WIDE.U32 R14, P0, R10.reuse, 0x2008, R14 ;  /* 0x000020080a0e7825 */ /* 0x040fe2000780000e */
[----:B------:R-:W-:Y:S02]  /*4c80*/  SEL R13, R13, R16, P1 ;  /* 0x000000100d0d7207 */ /* 0x000fe40000800000 */
[----:B------:R-:W-:Y:S01]  /*4c90*/  SEL R24, R19, R17, P1 ;  /* 0x0000001113187207 */ /* 0x000fe20000800000 */
[----:B------:R-:W-:Y:S01]  /*4ca0*/  IMAD.WIDE.U32 R16, R10, 0x1c06015, RZ ;  /* 0x01c060150a107825 */ /* 0x000fe200078e00ff */
[----:B------:R-:W-:Y:S02]  /*4cb0*/  IADD3.X R19, PT, PT, RZ, RZ, RZ, P0, !PT ;  /* 0x000000ffff137210 */ /* 0x000fe400007fe4ff */
[----:B------:R-:W-:Y:S01]  /*4cc0*/  SHF.R.S64 R13, R13, 0x14, R24 ;  /* 0x000000140d0d7819 */ /* 0x000fe20000001018 */
[----:B------:R-:W-:Y:S01]  /*4cd0*/  IMAD.MOV.U32 R18, RZ, RZ, R15 ;  /* 0x000000ffff127224 */ /* 0x000fe200078e000f */
[----:B------:R-:W-:-:S05]  /*4ce0*/  IADD3 RZ, P0, PT, R17, R14, RZ ;  /* 0x0000000e11ff7210 */ /* 0x000fca0007f1e0ff */
[----:B------:R-:W-:Y:S01]  /*4cf0*/  IMAD.WIDE.U32.X R18, R11, 0x2008, R18, P0 ;  /* 0x000020080b127825 */ /* 0x000fe200000e0412 */
[----:B------:R-:W-:-:S04]  /*4d00*/  LEA.HI R13, P0, R24, R13, RZ, 0x1 ;  /* 0x0000000d180d7211 */ /* 0x000fc800078108ff */
[----:B------:R-:W-:Y:S01]  /*4d10*/  LEA.HI.X.SX32 R24, R24, RZ, 0xc, P0 ;  /* 0x000000ff18187211 */ /* 0x000fe200000f66ff */
[----:B------:R-:W-:Y:S01]  /*4d20*/  IMAD.WIDE.U32 R22, R13, -0x7fe001, R22 ;  /* 0xff801fff0d167825 */ /* 0x000fe200078e0016 */
[--C-:B------:R-:W-:Y:S02]  /*4d30*/  SHF.R.U64 R17, R18, 0x4, R19.reuse ;  /* 0x0000000412117819 */ /* 0x100fe40000001213 */
[----:B------:R-:W-:Y:S01]  /*4d40*/  SHF.R.U32.HI R18, RZ, 0x4, R19 ;  /* 0x00000004ff127819 */ /* 0x000fe20000011613 */
[----:B------:R-:W-:Y:S02]  /*4d50*/  IMAD R24, R24, -0x7fe001, RZ ;  /* 0xff801fff18187824 */ /* 0x000fe400078e02ff */
[----:B------:R-:W-:-:S03]  /*4d60*/  IMAD.WIDE.U32 R14, R17, -0x7fe001, R10 ;  /* 0xff801fff110e7825 */ /* 0x000fc600078e000a */
[----:B------:R-:W-:Y:S01]  /*4d70*/  IADD3 R13, PT, PT, R23, -R13, R24 ;  /* 0x8000000d170d7210 */ /* 0x000fe20007ffe018 */
[----:B------:R-:W-:Y:S01]  /*4d80*/  IMAD R18, R18, -0x7fe001, RZ ;  /* 0xff801fff12127824 */ /* 0x000fe200078e02ff */
[----:B------:R-:W1:Y:S01]  /*4d90*/  LDC.64 R24, c[0x0][0x380] ;  /* 0x0000e000ff187b82 */ /* 0x000e620000000a00 */
[-C--:B------:R-:W-:Y:S02]  /*4da0*/  IMAD R9, R9, R22.reuse, RZ ;  /* 0x0000001609097224 */ /* 0x080fe400078e02ff */
[----:B------:R-:W-:Y:S01]  /*4db0*/  IMAD.WIDE.U32 R10, R8, R22, RZ ;  /* 0x00000016080a7225 */ /* 0x000fe200078e00ff */
[----:B------:R-:W-:-:S03]  /*4dc0*/  IADD3 R17, PT, PT, R15, -R17, R18 ;  /* 0x800000110f117210 */ /* 0x000fc60007ffe012 */
[----:B------:R-:W-:Y:S02]  /*4dd0*/  IMAD R9, R13, R8, R9 ;  /* 0x000000080d097224 */ /* 0x000fe400078e0209 */
[----:B------:R-:W-:Y:S02]  /*4de0*/  IMAD R13, R17, R14, RZ ;  /* 0x0000000e110d7224 */ /* 0x000fe400078e02ff */
[----:B------:R-:W-:Y:S01]  /*4df0*/  IMAD.WIDE.U32 R18, R10, 0x60148461, RZ ;  /* 0x601484610a127825 */ /* 0x000fe200078e00ff */
[----:B------:R-:W-:-:S03]  /*4e00*/  IADD3 R11, PT, PT, R11, R9, RZ ;  /* 0x000000090b0b7210 */ /* 0x000fc60007ffe0ff */
[----:B------:R-:W-:Y:S02]  /*4e10*/  IMAD R13, R17, R14, R13 ;  /* 0x0000000e110d7224 */ /* 0x000fe400078e020d */
[----:B------:R-:W-:-:S04]  /*4e20*/  IMAD.WIDE.U32 R16, R11, 0x60148461, RZ ;  /* 0x601484610b107825 */ /* 0x000fc800078e00ff */
        /* <DEDUP_REMOVED lines=12> */
[----:B------:R-:W-:Y:S01]  /*4ef0*/  IADD3.X R19, PT, PT, RZ, RZ, RZ, P1, !PT ;  /* 0x000000ffff137210 */ /* 0x000fe20000ffe4ff */
[----:B-1----:R-:W-:Y:S01]  /*4f00*/  IMAD.WIDE.U32 R24, R2, 0x400, R24 ;  /* 0x0000040002187825 */ /* 0x002fe200078e0018 */
[----:B------:R-:W-:Y:S02]  /*4f10*/  ISETP.LT.AND P1, PT, R11, RZ, PT ;  /* 0x000000ff0b00720c */ /* 0x000fe40003f21270 */
[----:B------:R-:W-:Y:S02]  /*4f20*/  IADD3.X R21, PT, PT, R23, -0x200801c1, RZ, P0, !PT ;  /* 0xdff7fe3f17157810 */ /* 0x000fe400007fe4ff */
[----:B------:R-:W-:Y:S01]  /*4f30*/  IADD3 RZ, P2, PT, R17, R14, RZ ;  /* 0x0000000e11ff7210 */ /* 0x000fe20007f5e0ff */
[----:B------:R-:W-:Y:S01]  /*4f40*/  IMAD.WIDE.U32 R24, R0, 0x4, R24 ;  /* 0x0000000400187825 */ /* 0x000fe200078e0018 */
[----:B------:R-:W-:Y:S02]  /*4f50*/  SEL R17, R13, R22, P1 ;  /* 0x000000160d117207 */ /* 0x000fe40000800000 */
[----:B------:R-:W-:Y:S01]  /*4f60*/  SEL R16, R21, R23, P1 ;  /* 0x0000001715107207 */ /* 0x000fe20000800000 */
[----:B------:R-:W-:-:S03]  /*4f70*/  IMAD.WIDE.U32.X R18, R9, 0x2008, R18, P2 ;  /* 0x0000200809127825 */ /* 0x000fc600010e0412 */
[----:B------:R-:W-:Y:S01]  /*4f80*/  SHF.R.S64 R17, R17, 0x14, R16 ;  /* 0x0000001411117819 */ /* 0x000fe20000001010 */
[----:B------:R-:W-:Y:S01]  /*4f90*/  IMAD.WIDE.U32 R24, R5, 0x2004, R24 ;  /* 0x0000200405187825 */ /* 0x000fe200078e0018 */
        /* <DEDUP_REMOVED lines=9> */
[-C--:B------:R-:W-:Y:S01]  /*5030*/  IMAD R10, R13, R8.reuse, RZ ;  /* 0x000000080d0a7224 */ /* 0x080fe200078e02ff */
[----:B------:R-:W-:Y:S01]  /*5040*/  IADD3 R11, PT, PT, R9, -R17, R11 ;  /* 0x80000011090b7210 */ /* 0x000fe20007ffe00b */
[----:B------:R-:W-:-:S04]  /*5050*/  IMAD.WIDE.U32 R8, R14, R8, RZ ;  /* 0x000000080e087225 */ /* 0x000fc800078e00ff */
[-C--:B------:R-:W-:Y:S02]  /*5060*/  IMAD R11, R11, R14.reuse, R10 ;  /* 0x0000000e0b0b7224 */ /* 0x080fe400078e020a */
[----:B------:R-:W-:Y:S02]  /*5070*/  IMAD R15, R13, R14, RZ ;  /* 0x0000000e0d0f7224 */ /* 0x000fe400078e02ff */
[----:B------:R-:W-:Y:S01]  /*5080*/  IMAD.WIDE.U32 R18, R8, 0x60148461, RZ ;  /* 0x6014846108127825 */ /* 0x000fe200078e00ff */
[----:B------:R-:W-:-:S03]  /*5090*/  IADD3 R9, PT, PT, R9, R11, RZ ;  /* 0x0000000b09097210 */ /* 0x000fc60007ffe0ff */
[----:B------:R-:W-:-:S04]  /*50a0*/  IMAD.WIDE.U32 R10, R14, R14, RZ ;  /* 0x0000000e0e0a7225 */ /* 0x000fc800078e00ff */
[----:B------:R-:W-:-:S04]  /*50b0*/  IMAD.WIDE.U32 R16, R9, 0x60148461, RZ ;  /* 0x6014846109107825 */ /* 0x000fc800078e00ff */
[----:B------:R-:W-:Y:S02]  /*50c0*/  IMAD R15, R13, R14, R15 ;  /* 0x0000000e0d0f7224 */ /* 0x000fe400078e020f */
[----:B------:R-:W-:-:S03]  /*50d0*/  IMAD.WIDE.U32 R16, P0, R8, 0x200801c0, R16 ;  /* 0x200801c008107825 */ /* 0x000fc60007800010 */
[----:B------:R-:W-:Y:S01]  /*50e0*/  IADD3 R11, PT, PT, R11, R15, RZ ;  /* 0x0000000f0b0b7210 */ /* 0x000fe20007ffe0ff */
[----:B------:R-:W-:Y:S01]  /*50f0*/  IMAD.X R23, RZ, RZ, RZ, P0 ;  /* 0x000000ffff177224 */ /* 0x000fe200000e06ff */
[----:B------:R-:W-:Y:S02]  /*5100*/  IADD3 RZ, P0, PT, R19, R16, RZ ;  /* 0x0000001013ff7210 */ /* 0x000fe40007f1e0ff */
[----:B------:R-:W-:Y:S01]  /*5110*/  MOV R22, R17 ;  /* 0x0000001100167202 */ /* 0x000fe20000000f00 */
[----:B------:R-:W-:-:S04]  /*5120*/  IMAD.WIDE.U32 R14, R11, 0x1c06015, RZ ;  /* 0x01c060150b0e7825 */ /* 0x000fc800078e00ff */
[----:B------:R-:W-:-:S04]  /*5130*/  IMAD.WIDE.U32.X R22, R9, 0x200801c0, R22, P0 ;  /* 0x200801c009167825 */ /* 0x000fc800000e0416 */
[----:B------:R-:W-:Y:S01]  /*5140*/  IMAD.WIDE.U32 R14, P1, R10, 0x2008, R14 ;  /* 0x000020080a0e7825 */ /* 0x000fe2000782000e */
[----:B------:R-:W-:-:S03]  /*5150*/  IADD3 R13, P0, PT, R22, -0x60148461, RZ ;  /* 0x9feb7b9f160d7810 */ /* 0x000fc60007f1e0ff */
[----:B------:R-:W-:Y:S01]  /*5160*/  IMAD.WIDE.U32 R16, R10, 0x1c06015, RZ ;  /* 0x01c060150a107825 */ /* 0x000fe200078e00ff */
[----:B------:R-:W-:Y:S02]  /*5170*/  IADD3.X R19, PT, PT, RZ, RZ, RZ, P1, !PT ;  /* 0x000000ffff137210 */ /* 0x000fe40000ffe4ff */
[----:B------:R-:W-:Y:S01]  /*5180*/  ISETP.LT.AND P1, PT, R9, RZ, PT ;  /* 0x000000ff0900720c */ /* 0x000fe20003f21270 */
[----:B------:R-:W-:Y:S01]  /*5190*/  IMAD.MOV.U32 R18, RZ, RZ, R15 ;  /* 0x000000ffff127224 */ /* 0x000fe200078e000f */
        /* <DEDUP_REMOVED lines=118> */
[----:B------:R-:W-:-:S02]  /*5900*/  SEL R22, R21, R23, P1 ;  /* 0x0000001715167207 */ /* 0x000fc40000800000 */
[----:B------:R-:W2:Y:S02]  /*5910*/  LDG.E.CONSTANT R21, desc[UR12][R24.64+0x1004] ;  /* 0x0010040c18157981 */ /* 0x000ea4000c1e9900 */
        /* <DEDUP_REMOVED lines=32> */
[----:B------:R-:W-:Y:S02]  /*5b20*/  IADD3 RZ, P2, PT, R17, R14, RZ ;  /* 0x0000000e11ff7210 */ /* 0x000fe40007f5e0ff */
        /* <DEDUP_REMOVED lines=15> */
[----:B------:R-:W-:Y:S01]  /*5c20*/  IADD3 R11, PT, PT, R9, -R15, R14 ;  /* 0x8000000f090b7210 */ /* 0x000fe20007ffe00e */
[-C--:B------:R-:W-:Y:S02]  /*5c30*/  IMAD R14, R13, R8.reuse, RZ ;  /* 0x000000080d0e7224 */ /* 0x080fe400078e02ff */
[----:B------:R-:W-:-:S04]  /*5c40*/  IMAD.WIDE.U32 R8, R10, R8, RZ ;  /* 0x000000080a087225 */ /* 0x000fc800078e00ff */
[----:B------:R-:W-:Y:S02]  /*5c50*/  IMAD R11, R11, R10, R14 ;  /* 0x0000000a0b0b7224 */ /* 0x000fe400078e020e */
[----:B------:R-:W-:-:S03]  /*5c60*/  IMAD.WIDE.U32 R14, R8, 0x60148461, RZ ;  /* 0x60148461080e7825 */ /* 0x000fc600078e00ff */
[----:B------:R-:W-:Y:S01]  /*5c70*/  IADD3 R9, PT, PT, R9, R11, RZ ;  /* 0x0000000b09097210 */ /* 0x000fe20007ffe0ff */
[----:B------:R-:W-:-:S04]  /*5c80*/  IMAD R11, R13, R10, RZ ;  /* 0x0000000a0d0b7224 */ /* 0x000fc800078e02ff */
[----:B------:R-:W-:-:S04]  /*5c90*/  IMAD.WIDE.U32 R16, R9, 0x60148461, RZ ;  /* 0x6014846109107825 */ /* 0x000fc800078e00ff */
[-C--:B------:R-:W-:Y:S02]  /*5ca0*/  IMAD R13, R13, R10.reuse, R11 ;  /* 0x0000000a0d0d7224 */ /* 0x080fe400078e020b */
        /* <DEDUP_REMOVED lines=15> */
[----:B------:R-:W-:Y:S02]  /*5da0*/  SEL R15, R13, R22, P1 ;  /* 0x000000160d0f7207 */ /* 0x000fe40000800000 */
[----:B------:R-:W-:Y:S01]  /*5db0*/  IADD3.X R17, PT, PT, R23, -0x200801c1, RZ, P0, !PT ;  /* 0xdff7fe3f17117810 */ /* 0x000fe200007fe4ff */
[----:B------:R1:W3:Y:S01]  /*5dc0*/  LDG.E.CONSTANT R13, desc[UR12][R24.64+0x4] ;  /* 0x0000040c180d7981 */ /* 0x0002e2000c1e9900 */
[----:B------:R-:W-:-:S02]  /*5dd0*/  IMAD.WIDE.U32.X R18, R11, 0x2008, R18, P2 ;  /* 0x000020080b127825 */ /* 0x000fc400010e0412 */
        /* <DEDUP_REMOVED lines=10> */
[----:B------:R-:W-:-:S05]  /*5e80*/  IMAD R22, R22, -0x7fe001, RZ ;  /* 0xff801fff16167824 */ /* 0x000fca00078e02ff */
[----:B------:R-:W-:Y:S01]  /*5e90*/  IADD3 R17, PT, PT, R9, -R17, R22 ;  /* 0x8000001109117210 */ /* 0x000fe20007ffe016 */
[-C--:B------:R-:W-:Y:S02]  /*5ea0*/  IMAD R9, R11, R8.reuse, RZ ;  /* 0x000000080b097224 */ /* 0x080fe400078e02ff */
[----:B------:R-:W-:-:S04]  /*5eb0*/  IMAD.WIDE.U32 R18, R10, R8, RZ ;  /* 0x000000080a127225 */ /* 0x000fc800078e00ff */
[-C--:B------:R-:W-:Y:S02]  /*5ec0*/  IMAD R9, R17, R10.reuse, R9 ;  /* 0x0000000a11097224 */ /* 0x080fe400078e0209 */
[----:B------:R-:W-:-:S03]  /*5ed0*/  IMAD R8, R11, R10, RZ ;  /* 0x0000000a0b087224 */ /* 0x000fc600078e02ff */
[----:B------:R-:W-:Y:S01]  /*5ee0*/  IADD3 R19, PT, PT, R19, R9, RZ ;  /* 0x0000000913137210 */ /* 0x000fe20007ffe0ff */
[-C--:B------:R-:W-:Y:S02]  /*5ef0*/  IMAD R17, R11, R10.reuse, R8 ;  /* 0x0000000a0b117224 */ /* 0x080fe400078e0208 */
        /* <DEDUP_REMOVED lines=8> */
[----:B------:R-:W-:-:S05]  /*5f80*/  MOV R22, R15 ;  /* 0x0000000f00167202 */ /* 0x000fca0000000f00 */
[----:B------:R-:W-:-:S04]  /*5f90*/  IMAD.WIDE.U32.X R22, R19, 0x200801c0, R22, P1 ;  /* 0x200801c013167825 */ /* 0x000fc800008e0416 */
[----:B------:R-:W-:Y:S01]  /*5fa0*/  IMAD.WIDE.U32 R8, P1, R10, 0x2008, R8 ;  /* 0x000020080a087825 */ /* 0x000fe20007820008 */
[----:B-1----:R-:W-:-:S03]  /*5fb0*/  IADD3 R25, P0, PT, R22, -0x60148461, RZ ;  /* 0x9feb7b9f16197810 */ /* 0x002fc60007f1e0ff */
[----:B------:R-:W-:Y:S01]  /*5fc0*/  IMAD.WIDE.U32 R16, R10, 0x1c06015, RZ ;  /* 0x01c060150a107825 */ /* 0x000fe200078e00ff */
[----:B------:R-:W-:Y:S02]  /*5fd0*/  IADD3.X R15, PT, PT, RZ, RZ, RZ, P1, !PT ;  /* 0x000000ffff0f7210 */ /* 0x000fe40000ffe4ff */
[----:B------:R-:W-:Y:S02]  /*5fe0*/  ISETP.LT.AND P1, PT, R19, RZ, PT ;  /* 0x000000ff1300720c */ /* 0x000fe40003f21270 */
[----:B------:R-:W-:Y:S01]  /*5ff0*/  IADD3 RZ, P2, PT, R17, R8, RZ ;  /* 0x0000000811ff7210 */ /* 0x000fe20007f5e0ff */
[----:B------:R-:W-:Y:S01]  /*6000*/  IMAD.MOV.U32 R14, RZ, RZ, R9 ;  /* 0x000000ffff0e7224 */ /* 0x000fe200078e0009 */
        /* <DEDUP_REMOVED lines=17> */
[----:B------:R-:W-:-:S05]  /*6120*/  IMAD R9, R15, R8, R9 ;  /* 0x000000080f097224 */ /* 0x000fca00078e0209 */
[----:B------:R-:W-:Y:S01]  /*6130*/  IADD3 R19, PT, PT, R19, R9, RZ ;  /* 0x0000000913137210 */ /* 0x000fe20007ffe0ff */
[----:B------:R-:W-:-:S04]  /*6140*/  IMAD R9, R17, R8, RZ ;  /* 0x0000000811097224 */ /* 0x000fc800078e02ff */
[----:B------:R-:W-:-:S04]  /*6150*/  IMAD.WIDE.U32 R14, R19, 0x60148461, RZ ;  /* 0x60148461130e7825 */ /* 0x000fc800078e00ff */
[-C--:B------:R-:W-:Y:S02]  /*6160*/  IMAD R17, R17, R8.reuse, R9 ;  /* 0x0000000811117224 */ /* 0x080fe400078e0209 */
[----:B------:R-:W-:-:S04]  /*6170*/  IMAD.WIDE.U32 R8, R8, R8, RZ ;  /* 0x0000000808087225 */ /* 0x000fc800078e00ff */
[----:B------:R-:W-:Y:S01]  /*6180*/  IMAD.WIDE.U32 R10, R18, 0x60148461, RZ ;  /* 0x60148461120a7825 */ /* 0x000fe200078e00ff */
[----:B------:R-:W-:-:S03]  /*6190*/  IADD3 R9, PT, PT, R9, R17, RZ ;  /* 0x0000001109097210 */ /* 0x000fc60007ffe0ff */
[----:B------:R-:W-:-:S04]  /*61a0*/  IMAD.WIDE.U32 R14, P0, R18, 0x200801c0, R14 ;  /* 0x200801c0120e7825 */ /* 0x000fc8000780000e */
[----:B------:R-:W-:Y:S01]  /*61b0*/  IMAD.X R23, RZ, RZ, RZ, P0 ;  /* 0x000000ffff177224 */ /* 0x000fe200000e06ff */
[----:B------:R-:W-:Y:S01]  /*61c0*/  IADD3 RZ, P1, PT, R11, R14, RZ ;  /* 0x0000000e0bff7210 */ /* 0x000fe20007f3e0ff */
[----:B------:R-:W-:Y:S01]  /*61d0*/  IMAD.WIDE.U32 R10, R9, 0x1c06015, RZ ;  /* 0x01c06015090a7825 */ /* 0x000fe200078e00ff */
[----:B------:R-:W-:-:S05]  /*61e0*/  MOV R22, R15 ;  /* 0x0000000f00167202 */ /* 0x000fca0000000f00 */
[----:B------:R-:W-:-:S04]  /*61f0*/  IMAD.WIDE.U32.X R22, R19, 0x200801c0, R22, P1 ;  /* 0x200801c013167825 */ /* 0x000fc800008e0416 */
[----:B------:R-:W-:Y:S01]  /*6200*/  IMAD.WIDE.U32 R10, P1, R8, 0x2008, R10 ;  /* 0x00002008080a7825 */ /* 0x000fe2000782000a */
[----:B------:R-:W-:-:S03]  /*6210*/  IADD3 R25, P0, PT, R22, -0x60148461, RZ ;  /* 0x9feb7b9f16197810 */ /* 0x000fc60007f1e0ff */
        /* <DEDUP_REMOVED lines=23> */
[----:B------:R-:W-:-:S05]  /*6390*/  IADD3 R9, PT, PT, R9, R15, RZ ;  /* 0x0000000f09097210 */ /* 0x000fca0007ffe0ff */
[----:B------:R-:W-:-:S04]  /*63a0*/  IMAD.WIDE.U32 R10, R9, 0x60148461, RZ ;  /* 0x60148461090a7825 */ /* 0x000fc800078e00ff */
[----:B------:R-:W-:-:S04]  /*63b0*/  IMAD.WIDE.U32 R16, R8, 0x60148461, RZ ;  /* 0x6014846108107825 */ /* 0x000fc800078e00ff */
[----:B------:R-:W-:-:S05]  /*63c0*/  IMAD.WIDE.U32 R10, P0, R8, 0x200801c0, R10 ;  /* 0x200801c0080a7825 */ /* 0x000fca000780000a */
[----:B------:R-:W-:Y:S01]  /*63d0*/  IADD3.X R15, PT, PT, RZ, RZ, RZ, P0, !PT ;  /* 0x000000ffff0f7210 */ /* 0x000fe200007fe4ff */
[----:B------:R-:W-:Y:S01]  /*63e0*/  IMAD.MOV.U32 R14, RZ, RZ, R11 ;  /* 0x000000ffff0e7224 */ /* 0x000fe200078e000b */
[----:B------:R-:W-:-:S05]  /*63f0*/  IADD3 RZ, P0, PT, R17, R10, RZ ;  /* 0x0000000a11ff7210 */ /* 0x000fca0007f1e0ff */
        /* <DEDUP_REMOVED lines=14> */
[----:B------:R-:W-:-:S05]  /*64e0*/  IMAD R11, R20, R10, R11 ;  /* 0x0000000a140b7224 */ /* 0x000fca00078e020b */
[----:B------:R-:W-:-:S05]  /*64f0*/  IADD3 R9, PT, PT, R9, R11, RZ ;  /* 0x0000000b09097210 */ /* 0x000fca0007ffe0ff */
[----:B------:R-:W-:-:S04]  /*6500*/  IMAD.WIDE.U32 R10, R9, 0x60148461, RZ ;  /* 0x60148461090a7825 */ /* 0x000fc800078e00ff */
[----:B------:R-:W-:-:S04]  /*6510*/  IMAD.WIDE.U32 R14, P0, R8, 0x200801c0, R10 ;  /* 0x200801c0080e7825 */ /* 0x000fc8000780000a */
[----:B------:R-:W-:Y:S01]  /*6520*/  IMAD.WIDE.U32 R10, R8, 0x60148461, RZ ;  /* 0x60148461080a7825 */ /* 0x000fe200078e00ff */
[----:B------:R-:W-:-:S03]  /*6530*/  IADD3.X R17, PT, PT, RZ, RZ, RZ, P0, !PT ;  /* 0x000000ffff117210 */ /* 0x000fc600007fe4ff */
        /* <DEDUP_REMOVED lines=13> */
[----:B---3--:R-:W-:-:S04]  /*6610*/  SHF.R.S32.HI R9, RZ, 0x1f, R13 ;  /* 0x0000001fff097819 */ /* 0x008fc8000001140d */
[----:B------:R-:W-:Y:S02]  /*6620*/  IADD3 R8, PT, PT, R15, -R11, R8 ;  /* 0x8000000b0f087210 */ /* 0x000fe40007ffe008 */
[----:B--2---:R-:W-:-:S03]  /*6630*/  SHF.R.S32.HI R15, RZ, 0x1f, R21 ;  /* 0x0000001fff0f7819 */ /* 0x004fc60000011415 */
[C---:B------:R-:W-:Y:S02]  /*6640*/  IMAD R10, R8.reuse, R13, RZ ;  /* 0x0000000d080a7224 */ /* 0x040fe400078e02ff */
[----:B------:R-:W-:Y:S02]  /*6650*/  IMAD R12, R8, R21, RZ ;  /* 0x00000015080c7224 */ /* 0x000fe400078e02ff */
[----:B------:R-:W-:Y:S02]  /*6660*/  IMAD R17, R9, R14, R10 ;  /* 0x0000000e09117224 */ /* 0x000fe400078e020a */
[----:B------:R-:W-:-:S04]  /*6670*/  IMAD.WIDE.U32 R8, R14, R13, RZ ;  /* 0x0000000d0e087225 */ /* 0x000fc800078e00ff */
[----:B------:R-:W-:-:S04]  /*6680*/  IMAD.WIDE.U32 R10, R14, R21, RZ ;  /* 0x000000150e0a7225 */ /* 0x000fc800078e00ff */
[----:B------:R-:W-:Y:S01]  /*6690*/  IMAD R15, R15, R14, R12 ;  /* 0x0000000e0f0f7224 */ /* 0x000fe200078e020c */
[----:B------:R-:W-:-:S04]  /*66a0*/  IADD3 R9, PT, PT, R9, R17, RZ ;  /* 0x0000001109097210 */ /* 0x000fc80007ffe0ff */
[----:B------:R-:W-:Y:S01]  /*66b0*/  IADD3 R11, PT, PT, R11, R15, RZ ;  /* 0x0000000f0b0b7210 */ /* 0x000fe20007ffe0ff */
[----:B------:R-:W-:-:S04]  /*66c0*/  IMAD.WIDE.U32 R12, R9, 0x60148461, RZ ;  /* 0x60148461090c7825 */ /* 0x000fc800078e00ff */
[----:B------:R-:W-:-:S04]  /*66d0*/  IMAD.WIDE.U32 R14, R11, 0x60148461, RZ ;  /* 0x601484610b0e7825 */ /* 0x000fc800078e00ff */
[----:B------:R-:W-:-:S04]  /*66e0*/  IMAD.WIDE.U32 R12, P0, R8, 0x200801c0, R12 ;  /* 0x200801c0080c7825 */ /* 0x000fc8000780000c */
[----:B------:R-:W-:-:S04]  /*66f0*/  IMAD.WIDE.U32 R20, R8, 0x60148461, RZ ;  /* 0x6014846108147825 */ /* 0x000fc800078e00ff */
[----:B------:R-:W-:-:S04]  /*6700*/  IMAD.WIDE.U32 R14, P1, R10, 0x200801c0, R14 ;  /* 0x200801c00a0e7825 */ /* 0x000fc8000782000e */
[----:B------:R-:W-:Y:S01]  /*6710*/  IMAD.WIDE.U32 R16, R10, 0x60148461, RZ ;  /* 0x601484610a107825 */ /* 0x000fe200078e00ff */
[----:B------:R-:W-:-:S03]  /*6720*/  MOV R18, R13 ;  /* 0x0000000d00127202 */ /* 0x000fc60000000f00 */
[----:B------:R-:W-:Y:S01]  /*6730*/  IMAD.X R19, RZ, RZ, RZ, P0 ;  /* 0x000000ffff137224 */ /* 0x000fe200000e06ff */
[----:B------:R-:W-:Y:S02]  /*6740*/  IADD3 RZ, P0, PT, R21, R12, RZ ;  /* 0x0000000c15ff7210 */ /* 0x000fe40007f1e0ff */
[----:B------:R-:W-:Y:S01]  /*6750*/  IADD3.X R21, PT, PT, RZ, RZ, RZ, P1, !PT ;  /* 0x000000ffff157210 */ /* 0x000fe20000ffe4ff */
[----:B------:R-:W-:Y:S01]  /*6760*/  IMAD.MOV.U32 R20, RZ, RZ, R15 ;  /* 0x000000ffff147224 */ /* 0x000fe200078e000f */
[----:B------:R-:W-:Y:S01]  /*6770*/  IADD3 RZ, P1, PT, R17, R14, RZ ;  /* 0x0000000e11ff7210 */ /* 0x000fe20007f3e0ff */
[----:B------:R-:W-:-:S04]  /*6780*/  IMAD.WIDE.U32.X R18, R9, 0x200801c0, R18, P0 ;  /* 0x200801c009127825 */ /* 0x000fc800000e0412 */
[----:B------:R-:W-:Y:S01]  /*6790*/  IMAD.WIDE.U32.X R20, R11, 0x200801c0, R20, P1 ;  /* 0x200801c00b147825 */ /* 0x000fe200008e0414 */
[----:B------:R-:W-:Y:S02]  /*67a0*/  IADD3 R15, P0, PT, R18, -0x60148461, RZ ;  /* 0x9feb7b9f120f7810 */ /* 0x000fe40007f1e0ff */
[----:B------:R-:W-:Y:S02]  /*67b0*/  IADD3 R17, P2, PT, R20, -0x60148461, RZ ;  /* 0x9feb7b9f14117810 */ /* 0x000fe40007f5e0ff */
[----:B------:R-:W-:Y:S02]  /*67c0*/  ISETP.LT.AND P1, PT, R9, RZ, PT ;  /* 0x000000ff0900720c */ /* 0x000fe40003f21270 */
[----:B------:R-:W-:Y:S02]  /*67d0*/  IADD3.X R13, PT, PT, R19, -0x200801c1, RZ, P0, !PT ;  /* 0xdff7fe3f130d7810 */ /* 0x000fe400007fe4ff */
[----:B------:R-:W-:Y:S02]  /*67e0*/  ISETP.LT.AND P0, PT, R11, RZ, PT ;  /* 0x000000ff0b00720c */ /* 0x000fe40003f01270 */
[----:B------:R-:W-:-:S02]  /*67f0*/  IADD3.X R23, PT, PT, R21, -0x200801c1, RZ, P2, !PT ;  /* 0xdff7fe3f15177810 */ /* 0x000fc400017fe4ff */
[----:B------:R-:W-:Y:S02]  /*6800*/  SEL R14, R13, R19, P1 ;  /* 0x000000130d0e7207 */ /* 0x000fe40000800000 */
[----:B------:R-:W-:Y:S02]  /*6810*/  SEL R15, R15, R18, P1 ;  /* 0x000000120f0f7207 */ /* 0x000fe40000800000 */
[----:B------:R-:W-:Y:S02]  /*6820*/  SEL R13, R17, R20, P0 ;  /* 0x00000014110d7207 */ /* 0x000fe40000000000 */
[----:B------:R-:W-:Y:S02]  /*6830*/  SEL R12, R23, R21, P0 ;  /* 0x00000015170c7207 */ /* 0x000fe40000000000 */
[----:B------:R-:W-:Y:S02]  /*6840*/  SHF.R.S64 R15, R15, 0x14, R14 ;  /* 0x000000140f0f7819 */ /* 0x000fe4000000100e */
[----:B------:R-:W-:-:S02]  /*6850*/  SHF.R.S64 R13, R13, 0x14, R12 ;  /* 0x000000140d0d7819 */ /* 0x000fc4000000100c */
[----:B------:R-:W-:Y:S02]  /*6860*/  LEA.HI R15, P0, R14, R15, RZ, 0x1 ;  /* 0x0000000f0e0f7211 */ /* 0x000fe400078108ff */
[----:B------:R-:W-:Y:S02]  /*6870*/  LEA.HI R13, P1, R12, R13, RZ, 0x1 ;  /* 0x0000000d0c0d7211 */ /* 0x000fe400078308ff */
[----:B------:R-:W-:Y:S02]  /*6880*/  LEA.HI.X.SX32 R14, R14, RZ, 0xc, P0 ;  /* 0x000000ff0e0e7211 */ /* 0x000fe400000f66ff */
[----:B------:R-:W-:Y:S01]  /*6890*/  LEA.HI.X.SX32 R12, R12, RZ, 0xc, P1 ;  /* 0x000000ff0c0c7211 */ /* 0x000fe200008f66ff */
[----:B------:R-:W-:-:S04]  /*68a0*/  IMAD.WIDE.U32 R8, R15, -0x7fe001, R8 ;  /* 0xff801fff0f087825 */ /* 0x000fc800078e0008 */
[----:B------:R-:W-:Y:S01]  /*68b0*/  IMAD.WIDE.U32 R10, R13, -0x7fe001, R10 ;  /* 0xff801fff0d0a7825 */ /* 0x000fe200078e000a */
[----:B------:R-:W-:-:S03]  /*68c0*/  IADD3 R6, P0, P1, R6, 0x7fe001, R8 ;  /* 0x007fe00106067810 */ /* 0x000fc6000791e008 */
[----:B------:R-:W-:Y:S02]  /*68d0*/  IMAD R14, R14, -0x7fe001, RZ ;  /* 0xff801fff0e0e7824 */ /* 0x000fe400078e02ff */
[----:B------:R-:W-:Y:S01]  /*68e0*/  IMAD R16, R12, -0x7fe001, RZ ;  /* 0xff801fff0c107824 */ /* 0x000fe200078e02ff */
[----:B------:R-:W-:Y:S02]  /*68f0*/  IADD3 R8, P2, P3, R4, 0x7fe001, R10 ;  /* 0x007fe00104087810 */ /* 0x000fe40007b5e00a */
[----:B------:R-:W-:Y:S02]  /*6900*/  IADD3 R12, PT, PT, R9, -R15, R14 ;  /* 0x8000000f090c7210 */ /* 0x000fe40007ffe00e */
[----:B------:R-:W-:Y:S02]  /*6910*/  IADD3 R10, PT, PT, R11, -R13, R16 ;  /* 0x8000000d0b0a7210 */ /* 0x000fe40007ffe010 */
[----:B------:R-:W-:Y:S02]  /*6920*/  IADD3.X R7, PT, PT, R7, RZ, R12, P0, P1 ;  /* 0x000000ff07077210 */ /* 0x000fe400007e240c */
[----:B------:R-:W-:-:S03]  /*6930*/  IADD3.X R9, PT, PT, R3, RZ, R10, P2, P3 ;  /* 0x000000ff03097210 */ /* 0x000fc600017e640a */
[----:B------:R-:W-:-:S04]  /*6940*/  IMAD.WIDE.U32 R10, R7, 0x60148461, RZ ;  /* 0x60148461070a7825 */ /* 0x000fc800078e00ff */
[----:B------:R-:W-:-:S04]  /*6950*/  IMAD.WIDE.U32 R14, R9, 0x60148461, RZ ;  /* 0x60148461090e7825 */ /* 0x000fc800078e00ff */
[----:B------:R-:W-:-:S04]  /*6960*/  IMAD.WIDE.U32 R12, P0, R6, 0x200801c0, R10 ;  /* 0x200801c0060c7825 */ /* 0x000fc8000780000a */
[----:B------:R-:W-:-:S04]  /*6970*/  IMAD.WIDE.U32 R18, P1, R8, 0x200801c0, R14 ;  /* 0x200801c008127825 */ /* 0x000fc8000782000e */
[----:B------:R-:W-:-:S04]  /*6980*/  IMAD.WIDE.U32 R10, R6, 0x60148461, RZ ;  /* 0x60148461060a7825 */ /* 0x000fc800078e00ff */
[----:B------:R-:W-:Y:S01]  /*6990*/  IMAD.WIDE.U32 R16, R8, 0x60148461, RZ ;  /* 0x6014846108107825 */ /* 0x000fe200078e00ff */
[----:B------:R-:W-:Y:S02]  /*69a0*/  IADD3.X R15, PT, PT, RZ, RZ, RZ, P0, !PT ;  /* 0x000000ffff0f7210 */ /* 0x000fe400007fe4ff */
[----:B------:R-:W-:Y:S01]  /*69b0*/  IADD3.X R21, PT, PT, RZ, RZ, RZ, P1, !PT ;  /* 0x000000ffff157210 */ /* 0x000fe20000ffe4ff */
[----:B------:R-:W-:Y:S01]  /*69c0*/  IMAD.MOV.U32 R14, RZ, RZ, R13 ;  /* 0x000000ffff0e7224 */ /* 0x000fe200078e000d */
[----:B------:R-:W-:Y:S02]  /*69d0*/  IADD3 RZ, P0, PT, R11, R12, RZ ;  /* 0x0000000c0bff7210 */ /* 0x000fe40007f1e0ff */
[----:B------:R-:W-:Y:S02]  /*69e0*/  IADD3 RZ, P1, PT, R17, R18, RZ ;  /* 0x0000001211ff7210 */ /* 0x000fe40007f3e0ff */
[----:B------:R-:W-:Y:S02]  /*69f0*/  MOV R20, R19 ;  /* 0x0000001300147202 */ /* 0x000fe40000000f00 */
[----:B------:R-:W-:Y:S01]  /*6a00*/  IADD3 R5, PT, PT, R5, 0x1, RZ ;  /* 0x0000000105057810 */ /* 0x000fe20007ffe0ff */
[----:B------:R-:W-:-:S03]  /*6a10*/  IMAD.WIDE.U32.X R10, R7, 0x200801c0, R14, P0 ;  /* 0x200801c0070a7825 */ /* 0x000fc600000e040e */
[----:B0-----:R-:W-:Y:S01]  /*6a20*/  ISETP.NE.AND P0, PT, R5, UR5, PT ;  /* 0x0000000505007c0c */ /* 0x001fe2000bf05270 */
[----:B------:R-:W-:Y:S01]  /*6a30*/  IMAD.WIDE.U32.X R12, R9, 0x200801c0, R20, P1 ;  /* 0x200801c0090c7825 */ /* 0x000fe200008e0414 */
[--C-:B------:R-:W-:Y:S02]  /*6a40*/  SHF.R.U64 R15, R10, 0x14, R11.reuse ;  /* 0x000000140a0f7819 */ /* 0x100fe4000000120b */
[----:B------:R-:W-:Y:S02]  /*6a50*/  SHF.R.U32.HI R10, RZ, 0x14, R11 ;  /* 0x00000014ff0a7819 */ /* 0x000fe4000001160b */
[--C-:B------:R-:W-:Y:S02]  /*6a60*/  SHF.R.U64 R3, R12, 0x14, R13.reuse ;  /* 0x000000140c037819 */ /* 0x100fe4000000120d */
[----:B------:R-:W-:Y:S01]  /*6a70*/  SHF.R.U32.HI R12, RZ, 0x14, R13 ;  /* 0x00000014ff0c7819 */ /* 0x000fe2000001160d */
[----:B------:R-:W-:-:S04]  /*6a80*/  IMAD.WIDE.U32 R6, R15, -0x7fe001, R6 ;  /* 0xff801fff0f067825 */ /* 0x000fc800078e0006 */
[----:B------:R-:W-:Y:S02]  /*6a90*/  IMAD R10, R10, -0x7fe001, RZ ;  /* 0xff801fff0a0a7824 */ /* 0x000fe400078e02ff */
[----:B------:R-:W-:-:S04]  /*6aa0*/  IMAD.WIDE.U32 R8, R3, -0x7fe001, R8 ;  /* 0xff801fff03087825 */ /* 0x000fc800078e0008 */
[----:B------:R-:W-:Y:S01]  /*6ab0*/  IMAD R12, R12, -0x7fe001, RZ ;  /* 0xff801fff0c0c7824 */ /* 0x000fe200078e02ff */
[----:B------:R-:W-:Y:S01]  /*6ac0*/  IADD3 R7, PT, PT, R7, -R15, R10 ;  /* 0x8000000f07077210 */ /* 0x000fe20007ffe00a */
[----:B------:R-:W-:-:S03]  /*6ad0*/  IMAD.MOV.U32 R4, RZ, RZ, R8 ;  /* 0x000000ffff047224 */ /* 0x000fc600078e0008 */
[----:B------:R-:W-:Y:S01]  /*6ae0*/  IADD3 R3, PT, PT, R9, -R3, R12 ;  /* 0x8000000309037210 */ /* 0x000fe20007ffe00c */
[----:B------:R-:W-:Y:S06]  /*6af0*/  @P0 BRA `(.L_x_61) ;  /* 0xffffff94008c0947 */ /* 0x000fec000383ffff */
[----:B------:R-:W-:Y:S02]  /*6b00*/  MOV R9, R6 ;  /* 0x0000000600097202 */ /* 0x000fe40000000f00 */
[----:B------:R-:W-:-:S07]  /*6b10*/  MOV R11, R4 ;  /* 0x00000004000b7202 */ /* 0x000fce0000000f00 */
.L_x_41:
[----:B------:R-:W0:Y:S08]  /*6b20*/  LDC.64 R4, c[0x0][0x398] ;  /* 0x0000e600ff047b82 */ /* 0x000e300000000a00 */
[----:B------:R-:W1:Y:S01]  /*6b30*/  LDC.64 R6, c[0x0][0x3a0] ;  /* 0x0000e800ff067b82 */ /* 0x000e620000000a00 */
[----:B0-----:R-:W-:-:S04]  /*6b40*/  IMAD.WIDE.U32 R4, R2, 0x400, R4 ;  /* 0x0000040002047825 */ /* 0x001fc800078e0004 */
[----:B------:R-:W-:-:S04]  /*6b50*/  IMAD.WIDE.U32 R4, R0, 0x4, R4 ;  /* 0x0000000400047825 */ /* 0x000fc800078e0004 */
[----:B-1----:R-:W-:Y:S01]  /*6b60*/  IMAD.WIDE.U32 R2, R2, 0x400, R6 ;  /* 0x0000040002027825 */ /* 0x002fe200078e0006 */
[----:B------:R-:W-:Y:S03]  /*6b70*/  STG.E desc[UR12][R4.64], R9 ;  /* 0x0000000904007986 */ /* 0x000fe6000c10190c */
[----:B------:R-:W-:-:S05]  /*6b80*/  IMAD.WIDE.U32 R2, R0, 0x4, R2 ;  /* 0x0000000400027825 */ /* 0x000fca00078e0002 */
[----:B------:R-:W-:Y:S01]  /*6b90*/  STG.E desc[UR12][R2.64], R11 ;  /* 0x0000000b02007986 */ /* 0x000fe2000c10190c */
[----:B------:R-:W-:Y:S05]  /*6ba0*/  EXIT ;  /* 0x000000000000794d */ /* 0x000fea0003800000 */
.L_x_62:
        /* <DEDUP_REMOVED lines=13> */
.L_x_116:


//--------------------- .text._ZN3lux4cuda8ringtail27sample_gaussian_poly_kernelEPNS1_4PolyEjf --------------------------
	.section	.text._ZN3lux4cuda8ringtail27sample_gaussian_poly_kernelEPNS1_4PolyEjf,"ax",@progbits
	.align	128
        .global         _ZN3lux4cuda8ringtail27sample_gaussian_poly_kernelEPNS1_4PolyEjf
        .type           _ZN3lux4cuda8ringtail27sample_gaussian_poly_kernelEPNS1_4PolyEjf,@function
        .size           _ZN3lux4cuda8ringtail27sample_gaussian_poly_kernelEPNS1_4PolyEjf,(.L_x_108 - _ZN3lux4cuda8ringtail27sample_gaussian_poly_kernelEPNS1_4PolyEjf)
        .other          _ZN3lux4cuda8ringtail27sample_gaussian_poly_kernelEPNS1_4PolyEjf,@"STO_CUDA_ENTRY STV_DEFAULT"
_ZN3lux4cuda8ringtail27sample_gaussian_poly_kernelEPNS1_4PolyEjf:
.text._ZN3lux4cuda8ringtail27sample_gaussian_poly_kernelEPNS1_4PolyEjf:
[----:B------:R-:W0:Y:S01]  /*0000*/  LDC R1, c[0x0][0x37c] ;  /* 0x0000df00ff017b82 */ /* 0x000e220000000800 */
[----:B------:R-:W1:Y:S01]  /*0010*/  S2R R13, SR_TID.X ;  /* 0x00000000000d7919 */ /* 0x000e620000002100 */
[----:B0-----:R-:W-:Y:S01]  /*0020*/  VIADD R1, R1, 0xffffffb0 ;  /* 0xffffffb001017836 */ /* 0x001fe20000000000 */
[----:B-1----:R-:W-:-:S13]  /*0030*/  ISETP.GT.U32.AND P0, PT, R13, 0xff, PT ;  /* 0x000000ff0d00780c */ /* 0x002fda0003f04070 */
[----:B------:R-:W-:Y:S05]  /*0040*/  @P0 EXIT ;  /* 0x000000000000094d */ /* 0x000fea0003800000 */
[----:B------:R-:W0:Y:S01]  /*0050*/  LDC R0, c[0x0][0x388] ;  /* 0x0000e200ff007b82 */ /* 0x000e220000000800 */
[----:B------:R-:W-:Y:S01]  /*0060*/  IMAD.MOV.U32 R5, RZ, RZ, -0x75bd8fc ;  /* 0xf8a42704ff057424 */ /* 0x000fe200078e00ff */
[----:B------:R-:W-:Y:S01]  /*0070*/  ISETP.NE.AND P0, PT, R13, RZ, PT ;  /* 0x000000ff0d00720c */ /* 0x000fe20003f05270 */
[----:B------:R-:W-:Y:S01]  /*0080*/  IMAD.MOV.U32 R6, RZ, RZ, -0x23270784 ;  /* 0xdcd8f87cff067424 */ /* 0x000fe200078e00ff */
[----:B------:R-:W1:Y:S01]  /*0090*/  LDCU.64 UR6, c[0x0][0x358] ;  /* 0x00006b00ff0677ac */ /* 0x000e620008000a00 */
[----:B------:R-:W-:Y:S01]  /*00a0*/  BSSY.RECONVERGENT B0, `(.L_x_63) ;  /* 0x000025d000007945 */ /* 0x000fe20003800200 */
[----:B0-----:R-:W-:-:S05]  /*00b0*/  LOP3.LUT R0, R0, 0xaad26b49, RZ, 0x3c, !PT ;  /* 0xaad26b4900007812 */ /* 0x001fca00078e3cff */
[----:B------:R-:W-:-:S04]  /*00c0*/  IMAD R0, R0, 0x4182bed5, RZ ;  /* 0x4182bed500007824 */ /* 0x000fc800078e02ff */
[C---:B------:R-:W-:Y:S01]  /*00d0*/  VIADD R7, R0.reuse, 0x583f19 ;  /* 0x00583f1900077836 */ /* 0x040fe20000000000 */
[C---:B------:R-:W-:Y:S01]  /*00e0*/  LOP3.LUT R4, R0.reuse, 0x159a55e5, RZ, 0x3c, !PT ;  /* 0x159a55e500047812 */ /* 0x040fe200078e3cff */
[C---:B------:R-:W-:Y:S02]  /*00f0*/  VIADD R2, R0.reuse, 0xd9f6dc18 ;  /* 0xd9f6dc1800027836 */ /* 0x040fe40000000000 */
[----:B------:R-:W-:Y:S01]  /*0100*/  VIADD R3, R0, 0x75bcd15 ;  /* 0x075bcd1500037836 */ /* 0x000fe20000000000 */
[----:B------:R0:W-:Y:S04]  /*0110*/  STL.64 [R1+0x30], R6 ;  /* 0x0000300601007387 */ /* 0x0001e80000100a00 */
[----:B------:R0:W-:Y:S04]  /*0120*/  STL.64 [R1+0x20], R2 ;  /* 0x0000200201007387 */ /* 0x0001e80000100a00 */
[----:B------:R0:W-:Y:S01]  /*0130*/  STL.64 [R1+0x28], R4 ;  /* 0x0000280401007387 */ /* 0x0001e20000100a00 */
[----:B-1----:R-:W-:Y:S05]  /*0140*/  @!P0 BRA `(.L_x_64) ;  /* 0x0000002400488947 */ /* 0x002fea0003800000 */
[----:B------:R-:W-:Y:S02]  /*0150*/  VIADD R11, R1, 0x20 ;  /* 0x00000020010b7836 */ /* 0x000fe40000000000 */
[----:B------:R-:W-:Y:S02]  /*0160*/  IMAD.MOV.U32 R10, RZ, RZ, RZ ;  /* 0x000000ffff0a7224 */ /* 0x000fe400078e00ff */
[----:B0-----:R-:W-:-:S07]  /*0170*/  IMAD.MOV.U32 R2, RZ, RZ, RZ ;  /* 0x000000ffff027224 */ /* 0x001fce00078e00ff */
.L_x_73:
[----:B------:R-:W-:Y:S01]  /*0180*/  LOP3.LUT R0, R13, 0x3, RZ, 0xc0, !PT ;  /* 0x000000030d007812 */ /* 0x000fe200078ec0ff */
[----:B------:R-:W-:Y:S03]  /*0190*/  BSSY.RECONVERGENT B1, `(.L_x_65) ;  /* 0x0000247000017945 */ /* 0x000fe60003800200 */
[----:B------:R-:W-:-:S04]  /*01a0*/  ISETP.NE.U32.AND P0, PT, R0, RZ, PT ;  /* 0x000000ff0000720c */ /* 0x000fc80003f05070 */
[----:B------:R-:W-:-:S13]  /*01b0*/  ISETP.NE.AND.EX P0, PT, RZ, RZ, PT, P0 ;  /* 0x000000ffff00720c */ /* 0x000fda0003f05300 */
[----:B0-----:R-:W-:Y:S05]  /*01c0*/  @!P0 BRA `(.L_x_66) ;  /* 0x00000024000c8947 */ /* 0x001fea0003800000 */
[----:B------:R-:W0:Y:S01]  /*01d0*/  LDC.64 R8, c[0x4][RZ] ;  /* 0x01000000ff087b82 */ /* 0x000e220000000a00 */
[----:B------:R-:W-:Y:S01]  /*01e0*/  IMAD.MOV.U32 R0, RZ, RZ, RZ ;  /* 0x000000ffff007224 */ /* 0x000fe200078e00ff */
[----:B------:R-:W-:Y:S02]  /*01f0*/  CS2R R6, SRZ ;  /* 0x0000000000067805 */ /* 0x000fe4000001ff00 */
[----:B------:R-:W-:Y:S01]  /*0200*/  CS2R R4, SRZ ;  /* 0x0000000000047805 */ /* 0x000fe2000001ff00 */
[----:B------:R-:W-:Y:S02]  /*0210*/  IMAD.MOV.U32 R3, RZ, RZ, RZ ;  /* 0x000000ffff037224 */ /* 0x000fe400078e00ff */
[----:B0-----:R-:W-:-:S07]  /*0220*/  IMAD.WIDE.U32 R8, R10, 0xc80, R8 ;  /* 0x00000c800a087825 */ /* 0x001fce00078e0008 */
.L_x_68:
[----:B------:R-:W-:-:S06]  /*0230*/  IMAD R12, R0, 0x4, R11 ;  /* 0x00000004000c7824 */ /* 0x000fcc00078e020b */
[----:B------:R-:W5:Y:S01]  /*0240*/  LDL R12, [R12+0x4] ;  /* 0x000004000c0c7983 */ /* 0x000f620000100800 */
[----:B------:R-:W-:Y:S01]  /*0250*/  IMAD.SHL.U32 R16, R0, 0x20, RZ ;  /* 0x0000002000107824 */ /* 0x000fe200078e00ff */
[----:B------:R-:W-:-:S06]  /*0260*/  UMOV UR4, URZ ;  /* 0x000000ff00047c82 */ /* 0x000fcc0008000000 */
.L_x_67:
[----:B-----5:R-:W-:Y:S01]  /*0270*/  SHF.R.U32.HI R23, RZ, UR4, R12 ;  /* 0x00000004ff177c19 */ /* 0x020fe2000801160c */
[----:B------:R-:W-:-:S03]  /*0280*/  VIADD R14, R16, UR4 ;  /* 0x00000004100e7c36 */ /* 0x000fc60008000000 */
[----:B------:R-:W-:-:S04]  /*0290*/  LOP3.LUT R15, R23, 0x1, RZ, 0xc0, !PT ;  /* 0x00000001170f7812 */ /* 0x000fc800078ec0ff */
[----:B------:R-:W-:Y:S01]  /*02a0*/  ISETP.NE.U32.AND P0, PT, R15, 0x1, PT ;  /* 0x000000010f00780c */ /* 0x000fe20003f05070 */
[----:B------:R-:W-:-:S03]  /*02b0*/  IMAD R15, R14, 0x5, RZ ;  /* 0x000000050e0f7824 */ /* 0x000fc600078e02ff */
[----:B------:R-:W-:Y:S01]  /*02c0*/  R2P PR, R23, 0x7e ;  /* 0x0000007e17007804 */ /* 0x000fe20000000000 */
[----:B------:R-:W-:-:S08]  /*02d0*/  IMAD.WIDE.U32 R14, R15, 0x4, R8 ;  /* 0x000000040f0e7825 */ /* 0x000fd000078e0008 */
[----:B------:R-:W2:Y:S04]  /*02e0*/  @!P0 LDG.E R18, desc[UR6][R14.64+0x10] ;  /* 0x000010060e128981 */ /* 0x000ea8000c1e1900 */
[----:B------:R-:W3:Y:S04]  /*02f0*/  @P1 LDG.E R20, desc[UR6][R14.64+0x24] ;  /* 0x000024060e141981 */ /* 0x000ee8000c1e1900 */
[----:B------:R-:W4:Y:S04]  /*0300*/  @P2 LDG.E R22, desc[UR6][R14.64+0x38] ;  /* 0x000038060e162981 */ /* 0x000f28000c1e1900 */
[----:B------:R-:W4:Y:S04]  /*0310*/  @P3 LDG.E R24, desc[UR6][R14.64+0x4c] ;  /* 0x00004c060e183981 */ /* 0x000f28000c1e1900 */
[----:B------:R-:W4:Y:S04]  /*0320*/  @P4 LDG.E R26, desc[UR6][R14.64+0x60] ;  /* 0x000060060e1a4981 */ /* 0x000f28000c1e1900 */
[----:B------:R-:W4:Y:S04]  /*0330*/  @!P0 LDG.E R17, desc[UR6][R14.64+0x4] ;  /* 0x000004060e118981 */ /* 0x000f28000c1e1900 */
[----:B------:R-:W4:Y:S04]  /*0340*/  @!P0 LDG.E R19, desc[UR6][R14.64+0xc] ;  /* 0x00000c060e138981 */ /* 0x000f28000c1e1900 */
[----:B------:R-:W4:Y:S04]  /*0350*/  @P1 LDG.E R21, desc[UR6][R14.64+0x18] ;  /* 0x000018060e151981 */ /* 0x000f28000c1e1900 */
[----:B------:R-:W4:Y:S04]  /*0360*/  @P3 LDG.E R25, desc[UR6][R14.64+0x40] ;  /* 0x000040060e193981 */ /* 0x000f28000c1e1900 */
[----:B------:R-:W4:Y:S04]  /*0370*/  @P5 LDG.E R27, desc[UR6][R14.64+0x70] ;  /* 0x000070060e1b5981 */ /* 0x000f28000c1e1900 */
[----:B------:R-:W4:Y:S01]  /*0380*/  @P6 LDG.E R28, desc[UR6][R14.64+0x88] ;  /* 0x000088060e1c6981 */ /* 0x000f22000c1e1900 */
[----:B--2---:R-:W-:-:S03]  /*0390*/  @!P0 LOP3.LUT R7, R7, R18, RZ, 0x3c, !PT ;  /* 0x0000001207078212 */ /* 0x004fc600078e3cff */
[----:B------:R-:W2:Y:S01]  /*03a0*/  @!P0 LDG.E R18, desc[UR6][R14.64] ;  /* 0x000000060e128981 */ /* 0x000ea2000c1e1900 */
[----:B---3--:R-:W-:-:S03]  /*03b0*/  @P1 LOP3.LUT R7, R7, R20, RZ, 0x3c, !PT ;  /* 0x0000001407071212 */ /* 0x008fc600078e3cff */
[----:B------:R-:W3:Y:S01]  /*03c0*/  @!P0 LDG.E R20, desc[UR6][R14.64+0x8] ;  /* 0x000008060e148981 */ /* 0x000ee2000c1e1900 */
[----:B----4-:R-:W-:-:S03]  /*03d0*/  @P2 LOP3.LUT R7, R7, R22, RZ, 0x3c, !PT ;  /* 0x0000001607072212 */ /* 0x010fc600078e3cff */
[----:B------:R-:W4:Y:S01]  /*03e0*/  @P1 LDG.E R22, desc[UR6][R14.64+0x14] ;  /* 0x000014060e161981 */ /* 0x000f22000c1e1900 */
[----:B------:R-:W-:-:S03]  /*03f0*/  @P3 LOP3.LUT R7, R7, R24, RZ, 0x3c, !PT ;  /* 0x0000001807073212 */ /* 0x000fc600078e3cff */
[----:B------:R-:W4:Y:S01]  /*0400*/  @P5 LDG.E R24, desc[UR6][R14.64+0x74] ;  /* 0x000074060e185981 */ /* 0x000f22000c1e1900 */
[----:B------:R-:W-:-:S03]  /*0410*/  @P4 LOP3.LUT R7, R7, R26, RZ, 0x3c, !PT ;  /* 0x0000001a07074212 */ /* 0x000fc600078e3cff */
[----:B------:R-:W4:Y:S01]  /*0420*/  @P3 LDG.E R26, desc[UR6][R14.64+0x44] ;  /* 0x000044060e1a3981 */ /* 0x000f22000c1e1900 */
[----:B------:R-:W-:-:S03]  /*0430*/  @!P0 LOP3.LUT R4, R4, R17, RZ, 0x3c, !PT ;  /* 0x0000001104048212 */ /* 0x000fc600078e3cff */
[----:B------:R-:W4:Y:S01]  /*0440*/  @P1 LDG.E R17, desc[UR6][R14.64+0x20] ;  /* 0x000020060e111981 */ /* 0x000f22000c1e1900 */
[----:B------:R-:W-:-:S03]  /*0450*/  @!P0 LOP3.LUT R6, R6, R19, RZ, 0x3c, !PT ;  /* 0x0000001306068212 */ /* 0x000fc600078e3cff */
[----:B------:R-:W4:Y:S01]  /*0460*/  @P2 LDG.E R19, desc[UR6][R14.64+0x2c] ;  /* 0x00002c060e132981 */ /* 0x000f22000c1e1900 */
[----:B------:R-:W-:-:S03]  /*0470*/  @P1 LOP3.LUT R4, R4, R21, RZ, 0x3c, !PT ;  /* 0x0000001504041212 */ /* 0x000fc600078e3cff */
[----:B------:R-:W4:Y:S01]  /*0480*/  @P2 LDG.E R21, desc[UR6][R14.64+0x34] ;  /* 0x000034060e152981 */ /* 0x000f22000c1e1900 */
[----:B--2---:R-:W-:-:S03]  /*0490*/  @!P0 LOP3.LUT R3, R3, R18, RZ, 0x3c, !PT ;  /* 0x0000001203038212 */ /* 0x004fc600078e3cff */
[----:B------:R-:W2:Y:S01]  /*04a0*/  @P1 LDG.E R18, desc[UR6][R14.64+0x1c] ;  /* 0x00001c060e121981 */ /* 0x000ea2000c1e1900 */
[----:B---3--:R-:W-:-:S03]  /*04b0*/  @!P0 LOP3.LUT R5, R5, R20, RZ, 0x3c, !PT ;  /* 0x0000001405058212 */ /* 0x008fc600078e3cff */
[----:B------:R-:W3:Y:S01]  /*04c0*/  @P2 LDG.E R20, desc[UR6][R14.64+0x28] ;  /* 0x000028060e142981 */ /* 0x000ee2000c1e1900 */
[----:B----4-:R-:W-:-:S03]  /*04d0*/  @P1 LOP3.LUT R3, R3, R22, RZ, 0x3c, !PT ;  /* 0x0000001603031212 */ /* 0x010fc600078e3cff */
[----:B------:R-:W4:Y:S01]  /*04e0*/  @P2 LDG.E R22, desc[UR6][R14.64+0x30] ;  /* 0x000030060e162981 */ /* 0x000f22000c1e1900 */
[----:B------:R-:W-:-:S03]  /*04f0*/  @P5 LOP3.LUT R7, R7, R24, RZ, 0x3c, !PT ;  /* 0x0000001807075212 */ /* 0x000fc600078e3cff */
[----:B------:R-:W4:Y:S01]  /*0500*/  @P3 LDG.E R24, desc[UR6][R14.64+0x3c] ;  /* 0x00003c060e183981 */ /* 0x000f22000c1e1900 */
[----:B------:R-:W-:-:S03]  /*0510*/  @P1 LOP3.LUT R6, R6, R17, RZ, 0x3c, !PT ;  /* 0x0000001106061212 */ /* 0x000fc600078e3cff */
[----:B------:R-:W4:Y:S01]  /*0520*/  @P3 LDG.E R17, desc[UR6][R14.64+0x48] ;  /* 0x000048060e113981 */ /* 0x000f22000c1e1900 */
[----:B------:R-:W-:-:S03]  /*0530*/  @P2 LOP3.LUT R4, R4, R19, RZ, 0x3c, !PT ;  /* 0x0000001304042212 */ /* 0x000fc600078e3cff */
[----:B------:R-:W4:Y:S01]  /*0540*/  @P4 LDG.E R19, desc[UR6][R14.64+0x54] ;  /* 0x000054060e134981 */ /* 0x000f22000c1e1900 */
[----:B------:R-:W-:Y:S02]  /*0550*/  @P2 LOP3.LUT R6, R6, R21, RZ, 0x3c, !PT ;  /* 0x0000001506062212 */ /* 0x000fe400078e3cff */
[----:B------:R-:W-:Y:S01]  /*0560*/  @P3 LOP3.LUT R4, R4, R25, RZ, 0x3c, !PT ;  /* 0x0000001904043212 */ /* 0x000fe200078e3cff */
[----:B------:R-:W4:Y:S04]  /*0570*/  @P4 LDG.E R21, desc[UR6][R14.64+0x5c] ;  /* 0x00005c060e154981 */ /* 0x000f28000c1e1900 */
[----:B------:R-:W4:Y:S01]  /*0580*/  @P5 LDG.E R25, desc[UR6][R14.64+0x68] ;  /* 0x000068060e195981 */ /* 0x000f22000c1e1900 */
[----:B--2---:R-:W-:-:S03]  /*0590*/  @P1 LOP3.LUT R5, R5, R18, RZ, 0x3c, !PT ;  /* 0x0000001205051212 */ /* 0x004fc600078e3cff */
[----:B------:R-:W2:Y:S01]  /*05a0*/  @P4 LDG.E R18, desc[UR6][R14.64+0x50] ;  /* 0x000050060e124981 */ /* 0x000ea2000c1e1900 */
[----:B---3--:R-:W-:-:S03]  /*05b0*/  @P2 LOP3.LUT R3, R3, R20, RZ, 0x3c, !PT ;  /* 0x0000001403032212 */ /* 0x008fc600078e3cff */
[----:B------:R-:W3:Y:S01]  /*05c0*/  @P4 LDG.E R20, desc[UR6][R14.64+0x58] ;  /* 0x000058060e144981 */ /* 0x000ee2000c1e1900 */
[----:B----4-:R-:W-:-:S03]  /*05d0*/  @P2 LOP3.LUT R5, R5, R22, RZ, 0x3c, !PT ;  /* 0x0000001605052212 */ /* 0x010fc600078e3cff */
[----:B------:R-:W4:Y:S01]  /*05e0*/  @P5 LDG.E R22, desc[UR6][R14.64+0x64] ;  /* 0x000064060e165981 */ /* 0x000f22000c1e1900 */
[----:B------:R-:W-:-:S03]  /*05f0*/  @P3 LOP3.LUT R3, R3, R24, RZ, 0x3c, !PT ;  /* 0x0000001803033212 */ /* 0x000fc600078e3cff */
[----:B------:R-:W4:Y:S01]  /*0600*/  @P5 LDG.E R24, desc[UR6][R14.64+0x6c] ;  /* 0x00006c060e185981 */ /* 0x000f22000c1e1900 */
[----:B------:R-:W-:Y:S02]  /*0610*/  LOP3.LUT P0, RZ, R23, 0x80, RZ, 0xc0, !PT ;  /* 0x0000008017ff7812 */ /* 0x000fe4000780c0ff */
[----:B------:R-:W-:Y:S02]  /*0620*/  @P3 LOP3.LUT R5, R5, R26, RZ, 0x3c, !PT ;  /* 0x0000001a05053212 */ /* 0x000fe400078e3cff */
[----:B------:R-:W-:Y:S02]  /*0630*/  @P3 LOP3.LUT R6, R6, R17, RZ, 0x3c, !PT ;  /* 0x0000001106063212 */ /* 0x000fe400078e3cff */
[----:B------:R-:W4:Y:S01]  /*0640*/  @P6 LDG.E R17, desc[UR6][R14.64+0x7c] ;  /* 0x00007c060e116981 */ /* 0x000f22000c1e1900 */
[----:B------:R-:W-:-:S03]  /*0650*/  @P4 LOP3.LUT R4, R4, R19, RZ, 0x3c, !PT ;  /* 0x0000001304044212 */ /* 0x000fc600078e3cff */
[----:B------:R-:W4:Y:S01]  /*0660*/  @P6 LDG.E R19, desc[UR6][R14.64+0x84] ;  /* 0x000084060e136981 */ /* 0x000f22000c1e1900 */
[----:B------:R-:W-:-:S03]  /*0670*/  @P4 LOP3.LUT R6, R6, R21, RZ, 0x3c, !PT ;  /* 0x0000001506064212 */ /* 0x000fc600078e3cff */
[----:B------:R-:W4:Y:S01]  /*0680*/  @P0 LDG.E R26, desc[UR6][R14.64+0x9c] ;  /* 0x00009c060e1a0981 */ /* 0x000f22000c1e1900 */
[----:B------:R-:W-:-:S03]  /*0690*/  @P5 LOP3.LUT R4, R4, R25, RZ, 0x3c, !PT ;  /* 0x0000001904045212 */ /* 0x000fc600078e3cff */
        /* <DEDUP_REMOVED lines=10> */
[----:B------:R-:W-:Y:S02]  /*0740*/  @P5 LOP3.LUT R6, R6, R27, RZ, 0x3c, !PT ;  /* 0x0000001b06065212 */ /* 0x000fe400078e3cff */
[----:B------:R-:W-:Y:S02]  /*0750*/  @P6 LOP3.LUT R7, R7, R28, RZ, 0x3c, !PT ;  /* 0x0000001c07076212 */ /* 0x000fe400078e3cff */
[----:B------:R-:W-:Y:S02]  /*0760*/  @P6 LOP3.LUT R4, R4, R17, RZ, 0x3c, !PT ;  /* 0x0000001104046212 */ /* 0x000fe400078e3cff */
[----:B------:R-:W-:Y:S02]  /*0770*/  @P6 LOP3.LUT R6, R6, R19, RZ, 0x3c, !PT ;  /* 0x0000001306066212 */ /* 0x000fe400078e3cff */
[----:B------:R-:W-:Y:S02]  /*0780*/  @P0 LOP3.LUT R7, R7, R26, RZ, 0x3c, !PT ;  /* 0x0000001a07070212 */ /* 0x000fe400078e3cff */
[----:B------:R-:W-:-:S02]  /*0790*/  @P0 LOP3.LUT R4, R4, R21, RZ, 0x3c, !PT ;  /* 0x0000001504040212 */ /* 0x000fc400078e3cff */
[----:B------:R-:W-:Y:S02]  /*07a0*/  @P0 LOP3.LUT R6, R6, R25, RZ, 0x3c, !PT ;  /* 0x0000001906060212 */ /* 0x000fe400078e3cff */
[----:B--2---:R-:W-:Y:S02]  /*07b0*/  @P6 LOP3.LUT R3, R3, R18, RZ, 0x3c, !PT ;  /* 0x0000001203036212 */ /* 0x004fe400078e3cff */
[----:B---3--:R-:W-:Y:S02]  /*07c0*/  @P6 LOP3.LUT R5, R5, R20, RZ, 0x3c, !PT ;  /* 0x0000001405056212 */ /* 0x008fe400078e3cff */
[----:B----4-:R-:W-:Y:S02]  /*07d0*/  @P0 LOP3.LUT R3, R3, R22, RZ, 0x3c, !PT ;  /* 0x0000001603030212 */ /* 0x010fe400078e3cff */
[----:B------:R-:W-:Y:S02]  /*07e0*/  @P0 LOP3.LUT R5, R5, R24, RZ, 0x3c, !PT ;  /* 0x0000001805050212 */ /* 0x000fe400078e3cff */
[----:B------:R-:W-:-:S13]  /*07f0*/  R2P PR, R23.B1, 0x7f ;  /* 0x0000007f17007804 */ /* 0x000fda0000001000 */
[----:B------:R-:W2:Y:S04]  /*0800*/  @P0 LDG.E R20, desc[UR6][R14.64+0xa0] ;  /* 0x0000a0060e140981 */ /* 0x000ea8000c1e1900 */
[----:B------:R-:W3:Y:S04]  /*0810*/  @P0 LDG.E R22, desc[UR6][R14.64+0xa8] ;  /* 0x0000a8060e160981 */ /* 0x000ee8000c1e1900 */
[----:B------:R-:W4:Y:S04]  /*0820*/  @P0 LDG.E R24, desc[UR6][R14.64+0xb0] ;  /* 0x0000b0060e180981 */ /* 0x000f28000c1e1900 */
[----:B------:R-:W4:Y:S04]  /*0830*/  @P0 LDG.E R19, desc[UR6][R14.64+0xa4] ;  /* 0x0000a4060e130981 */ /* 0x000f28000c1e1900 */
[----:B------:R-:W4:Y:S04]  /*0840*/  @P0 LDG.E R21, desc[UR6][R14.64+0xac] ;  /* 0x0000ac060e150981 */ /* 0x000f28000c1e1900 */
[----:B------:R-:W4:Y:S04]  /*0850*/  @P1 LDG.E R18, desc[UR6][R14.64+0xbc] ;  /* 0x0000bc060e121981 */ /* 0x000f28000c1e1900 */
[----:B------:R-:W4:Y:S04]  /*0860*/  @P1 LDG.E R26, desc[UR6][R14.64+0xb4] ;  /* 0x0000b4060e1a1981 */ /* 0x000f28000c1e1900 */
[----:B------:R-:W4:Y:S04]  /*0870*/  @P1 LDG.E R17, desc[UR6][R14.64+0xc0] ;  /* 0x0000c0060e111981 */ /* 0x000f28000c1e1900 */
        /* <DEDUP_REMOVED lines=14> */
[----:B------:R-:W-:Y:S02]  /*0960*/  LOP3.LUT P0, RZ, R23, 0x8000, RZ, 0xc0, !PT ;  /* 0x0000800017ff7812 */ /* 0x000fe4000780c0ff */
[----:B------:R-:W-:Y:S01]  /*0970*/  @P1 LOP3.LUT R3, R3, R26, RZ, 0x3c, !PT ;  /* 0x0000001a03031212 */ /* 0x000fe200078e3cff */
[----:B------:R-:W4:Y:S01]  /*0980*/  @P3 LDG.E R23, desc[UR6][R14.64+0xe0] ;  /* 0x0000e0060e173981 */ /* 0x000f22000c1e1900 */
[----:B------:R-:W-:-:S03]  /*0990*/  @P1 LOP3.LUT R6, R6, R17, RZ, 0x3c, !PT ;  /* 0x0000001106061212 */ /* 0x000fc600078e3cff */
[----:B------:R-:W4:Y:S04]  /*09a0*/  @P2 LDG.E R26, desc[UR6][R14.64+0xd8] ;  /* 0x0000d8060e1a2981 */ /* 0x000f28000c1e1900 */
[----:B------:R-:W4:Y:S01]  /*09b0*/  @P3 LDG.E R17, desc[UR6][R14.64+0xe8] ;  /* 0x0000e8060e113981 */ /* 0x000f22000c1e1900 */
[----:B------:R-:W-:-:S03]  /*09c0*/  @P1 LOP3.LUT R4, R4, R25, RZ, 0x3c, !PT ;  /* 0x0000001904041212 */ /* 0x000fc600078e3cff */
        /* <DEDUP_REMOVED lines=41> */
[----:B------:R-:W-:-:S04]  /*0c60*/  UIADD3 UR4, UPT, UPT, UR4, 0x10, URZ ;  /* 0x0000001004047890 */ /* 0x000fc8000fffe0ff */
[----:B------:R-:W-:Y:S01]  /*0c70*/  UISETP.NE.AND UP0, UPT, UR4, 0x20, UPT ;  /* 0x000000200400788c */ /* 0x000fe2000bf05270 */
[----:B--2---:R-:W-:Y:S02]  /*0c80*/  @P5 LOP3.LUT R7, R7, R20, RZ, 0x3c, !PT ;  /* 0x0000001407075212 */ /* 0x004fe400078e3cff */
[----:B---3--:R-:W-:Y:S02]  /*0c90*/  @P6 LOP3.LUT R3, R3, R22, RZ, 0x3c, !PT ;  /* 0x0000001603036212 */ /* 0x008fe400078e3cff */
[----:B----4-:R-:W-:Y:S02]  /*0ca0*/  @P6 LOP3.LUT R5, R5, R24, RZ, 0x3c, !PT ;  /* 0x0000001805056212 */ /* 0x010fe400078e3cff */
[----:B------:R-:W-:Y:S02]  /*0cb0*/  @P6 LOP3.LUT R4, R4, R19, RZ, 0x3c, !PT ;  /* 0x0000001304046212 */ /* 0x000fe400078e3cff */
[----:B------:R-:W-:Y:S02]  /*0cc0*/  @P6 LOP3.LUT R6, R6, R21, RZ, 0x3c, !PT ;  /* 0x0000001506066212 */ /* 0x000fe400078e3cff */
[----:B------:R-:W-:-:S02]  /*0cd0*/  @P6 LOP3.LUT R7, R7, R18, RZ, 0x3c, !PT ;  /* 0x0000001207076212 */ /* 0x000fc400078e3cff */
[----:B------:R-:W-:Y:S02]  /*0ce0*/  @P0 LOP3.LUT R5, R5, R28, RZ, 0x3c, !PT ;  /* 0x0000001c05050212 */ /* 0x000fe400078e3cff */
[----:B------:R-:W-:Y:S02]  /*0cf0*/  @P0 LOP3.LUT R7, R7, R25, RZ, 0x3c, !PT ;  /* 0x0000001907070212 */ /* 0x000fe400078e3cff */
[----:B------:R-:W-:Y:S02]  /*0d00*/  @P0 LOP3.LUT R3, R3, R26, RZ, 0x3c, !PT ;  /* 0x0000001a03030212 */ /* 0x000fe400078e3cff */
[----:B------:R-:W-:Y:S02]  /*0d10*/  @P0 LOP3.LUT R6, R6, R23, RZ, 0x3c, !PT ;  /* 0x0000001706060212 */ /* 0x000fe400078e3cff */
[----:B------:R-:W-:Y:S01]  /*0d20*/  @P0 LOP3.LUT R4, R4, R17, RZ, 0x3c, !PT ;  /* 0x0000001104040212 */ /* 0x000fe200078e3cff */
[----:B------:R-:W-:Y:S06]  /*0d30*/  BRA.U UP0, `(.L_x_67) ;  /* 0xfffffff5004c7547 */ /* 0x000fec000b83ffff */
[----:B------:R-:W-:-:S05]  /*0d40*/  VIADD R0, R0, 0x1 ;  /* 0x0000000100007836 */ /* 0x000fca0000000000 */
[----:B------:R-:W-:-:S13]  /*0d50*/  ISETP.NE.AND P0, PT, R0, 0x5, PT ;  /* 0x000000050000780c */ /* 0x000fda0003f05270 */
[----:B------:R-:W-:Y:S05]  /*0d60*/  @P0 BRA `(.L_x_68) ;  /* 0xfffffff400300947 */ /* 0x000fea000383ffff */
[----:B------:R-:W-:Y:S01]  /*0d70*/  LOP3.LUT R0, R13, 0x3, RZ, 0xc0, !PT ;  /* 0x000000030d007812 */ /* 0x000fe200078ec0ff */
[----:B------:R0:W-:Y:S03]  /*0d80*/  STL.64 [R1+0x28], R4 ;  /* 0x0000280401007387 */ /* 0x0001e60000100a00 */
[----:B------:R-:W-:Y:S01]  /*0d90*/  ISETP.NE.U32.AND P0, PT, R0, 0x1, PT ;  /* 0x000000010000780c */ /* 0x000fe20003f05070 */
[----:B------:R0:W-:Y:S03]  /*0da0*/  STL.64 [R1+0x30], R6 ;  /* 0x0000300601007387 */ /* 0x0001e60000100a00 */
[----:B------:R-:W-:Y:S01]  /*0db0*/  ISETP.NE.AND.EX P0, PT, RZ, RZ, PT, P0 ;  /* 0x000000ffff00720c */ /* 0x000fe20003f05300 */
[----:B------:R0:W-:-:S12]  /*0dc0*/  STL [R1+0x24], R3 ;  /* 0x0000240301007387 */ /* 0x0001d80000100800 */
[----:B0-----:R-:W-:Y:S05]  /*0dd0*/  @!P0 BRA `(.L_x_66) ;  /* 0x0000001800088947 */ /* 0x001fea0003800000 */
[----:B------:R-:W-:Y:S01]  /*0de0*/  UMOV UR4, URZ ;  /* 0x000000ff00047c82 */ /* 0x000fe20008000000 */
[----:B------:R-:W-:Y:S01]  /*0df0*/  UMOV UR5, URZ ;  /* 0x000000ff00057c82 */ /* 0x000fe20008000000 */
[----:B------:R-:W-:Y:S02]  /*0e00*/  IMAD.MOV.U32 R0, RZ, RZ, RZ ;  /* 0x000000ffff007224 */ /* 0x000fe400078e00ff */
[----:B------:R-:W-:Y:S02]  /*0e10*/  IMAD.MOV.U32 R6, RZ, RZ, RZ ;  /* 0x000000ffff067224 */ /* 0x000fe400078e00ff */
[----:B------:R-:W-:Y:S02]  /*0e20*/  IMAD.MOV.U32 R5, RZ, RZ, RZ ;  /* 0x000000ffff057224 */ /* 0x000fe400078e00ff */
[----:B------:R-:W-:Y:S02]  /*0e30*/  IMAD.MOV.U32 R3, RZ, RZ, RZ ;  /* 0x000000ffff037224 */ /* 0x000fe400078e00ff */
[----:B------:R-:W-:-:S02]  /*0e40*/  IMAD.U32 R7, RZ, RZ, UR4 ;  /* 0x00000004ff077e24 */ /* 0x000fc4000f8e00ff */
[----:B------:R-:W-:-:S07]  /*0e50*/  IMAD.U32 R4, RZ, RZ, UR5 ;  /* 0x00000005ff047e24 */ /* 0x000fce000f8e00ff */
.L_x_70:
[----:B------:R-:W-:-:S06]  /*0e60*/  IMAD R12, R0, 0x4, R11 ;  /* 0x00000004000c7824 */ /* 0x000fcc00078e020b */
[----:B------:R-:W5:Y:S01]  /*0e70*/  LDL R12, [R12+0x4] ;  /* 0x000004000c0c7983 */ /* 0x000f620000100800 */
[----:B------:R-:W-:Y:S01]  /*0e80*/  IMAD.SHL.U32 R16, R0, 0x20, RZ ;  /* 0x0000002000107824 */ /* 0x000fe200078e00ff */
[----:B------:R-:W-:-:S06]  /*0e90*/  UMOV UR4, URZ ;  /* 0x000000ff00047c82 */ /* 0x000fcc0008000000 */
.L_x_69:
        /* <DEDUP_REMOVED lines=177> */
[----:B------:R0:W-:Y:S03]  /*19b0*/  STL [R1+0x24], R3 ;  /* 0x0000240301007387 */ /* 0x0001e60000100800 */
[----:B------:R-:W-:Y:S01]  /*19c0*/  ISETP.NE.U32.AND P0, PT, R0, 0x3, PT ;  /* 0x000000030000780c */ /* 0x000fe20003f05070 */
[----:B------:R0:W-:Y:S03]  /*19d0*/  STL.64 [R1+0x28], R4 ;  /* 0x0000280401007387 */ /* 0x0001e60000100a00 */
[----:B------:R-:W-:Y:S01]  /*19e0*/  ISETP.NE.AND.EX P0, PT, RZ, RZ, PT, P0 ;  /* 0x000000ffff00720c */ /* 0x000fe20003f05300 */
[----:B------:R0:W-:-:S12]  /*19f0*/  STL.64 [R1+0x30], R6 ;  /* 0x0000300601007387 */ /* 0x0001d80000100a00 */
[----:B0-----:R-:W-:Y:S05]  /*1a00*/  @P0 BRA `(.L_x_66) ;  /* 0x0000000800fc0947 */ /* 0x001fea0003800000 */
        /* <DEDUP_REMOVED lines=8> */
.L_x_72:
[----:B------:R-:W-:-:S06]  /*1a90*/  IMAD R12, R0, 0x4, R11 ;  /* 0x00000004000c7824 */ /* 0x000fcc00078e020b */
[----:B------:R-:W5:Y:S01]  /*1aa0*/  LDL R12, [R12+0x4] ;  /* 0x000004000c0c7983 */ /* 0x000f620000100800 */
[----:B------:R-:W-:Y:S01]  /*1ab0*/  IMAD.SHL.U32 R16, R0, 0x20, RZ ;  /* 0x0000002000107824 */ /* 0x000fe200078e00ff */
[----:B------:R-:W-:-:S06]  /*1ac0*/  UMOV UR4, URZ ;  /* 0x000000ff00047c82 */ /* 0x000fcc0008000000 */
.L_x_71:
        /* <DEDUP_REMOVED lines=176> */
[----:B------:R0:W-:Y:S04]  /*25d0*/  STL [R1+0x24], R3 ;  /* 0x0000240301007387 */ /* 0x0001e80000100800 */
[----:B------:R0:W-:Y:S04]  /*25e0*/  STL.64 [R1+0x28], R4 ;  /* 0x0000280401007387 */ /* 0x0001e80000100a00 */
[----:B------:R0:W-:Y:S02]  /*25f0*/  STL.64 [R1+0x30], R6 ;  /* 0x0000300601007387 */ /* 0x0001e40000100a00 */
.L_x_66:
[----:B------:R-:W-:Y:S05]  /*2600*/  BSYNC.RECONVERGENT B1 ;  /* 0x0000000000017941 */ /* 0x000fea0003800200 */
.L_x_65:
[C---:B------:R-:W-:Y:S01]  /*2610*/  ISETP.GT.U32.AND P0, PT, R13.reuse, 0x3, PT ;  /* 0x000000030d00780c */ /* 0x040fe20003f04070 */
[----:B------:R-:W-:Y:S01]  /*2620*/  VIADD R10, R10, 0x1 ;  /* 0x000000010a0a7836 */ /* 0x000fe20000000000 */
[--C-:B------:R-:W-:Y:S02]  /*2630*/  SHF.R.U64 R13, R13, 0x2, R2.reuse ;  /* 0x000000020d0d7819 */ /* 0x100fe40000001202 */
[----:B------:R-:W-:Y:S02]  /*2640*/  ISETP.GT.U32.AND.EX P0, PT, R2, RZ, PT, P0 ;  /* 0x000000ff0200720c */ /* 0x000fe40003f04100 */
[----:B------:R-:W-:-:S11]  /*2650*/  SHF.R.U32.HI R2, RZ, 0x2, R2 ;  /* 0x00000002ff027819 */ /* 0x000fd60000011602 */
[----:B------:R-:W-:Y:S05]  /*2660*/  @P0 BRA `(.L_x_73) ;  /* 0xffffffd800c40947 */ /* 0x000fea000383ffff */
.L_x_64:
[----:B------:R-:W-:Y:S05]  /*2670*/  BSYNC.RECONVERGENT B0 ;  /* 0x0000000000007941 */ /* 0x000fea0003800200 */
.L_x_63:
[----:B0-----:R-:W0:Y:S01]  /*2680*/  LDC R5, c[0x0][0x388] ;  /* 0x0000e200ff057b82 */ /* 0x001e220000000800 */
[----:B------:R-:W-:Y:S01]  /*2690*/  SHF.R.U32.HI R0, RZ, 0x2, R3 ;  /* 0x00000002ff007819 */ /* 0x000fe20000011603 */
[----:B------:R-:W-:Y:S01]  /*26a0*/  IMAD.MOV.U32 R9, RZ, RZ, 0x2f800000 ;  /* 0x2f800000ff097424 */ /* 0x000fe200078e00ff */
[----:B------:R-:W-:Y:S01]  /*26b0*/  BSSY.RECONVERGENT B0, `(.L_x_74) ;  /* 0x0000067000007945 */ /* 0x000fe20003800200 */
[----:B------:R-:W-:Y:S01]  /*26c0*/  IMAD.MOV.U32 R11, RZ, RZ, 0x7f800000 ;  /* 0x7f800000ff0b7424 */ /* 0x000fe200078e00ff */
[----:B------:R-:W-:Y:S01]  /*26d0*/  LOP3.LUT R0, R0, R3, RZ, 0x3c, !PT ;  /* 0x0000000300007212 */ /* 0x000fe200078e3cff */
[----:B------:R-:W-:-:S04]  /*26e0*/  IMAD.SHL.U32 R3, R7, 0x10, RZ ;  /* 0x0000001007037824 */ /* 0x000fc800078e00ff */
[----:B------:R-:W-:-:S05]  /*26f0*/  IMAD.SHL.U32 R2, R0, 0x2, RZ ;  /* 0x0000000200027824 */ /* 0x000fca00078e00ff */
[----:B------:R-:W-:Y:S02]  /*2700*/  LOP3.LUT R2, R0, R2, R3, 0x96, !PT ;  /* 0x0000000200027212 */ /* 0x000fe400078e9603 */
[----:B------:R-:W-:Y:S02]  /*2710*/  SHF.R.U32.HI R3, RZ, 0x2, R4 ;  /* 0x00000002ff037819 */ /* 0x000fe40000011604 */
[----:B------:R-:W-:Y:S02]  /*2720*/  LOP3.LUT R7, R2, R7, RZ, 0x3c, !PT ;  /* 0x0000000702077212 */ /* 0x000fe400078e3cff */
[----:B------:R-:W-:Y:S02]  /*2730*/  LOP3.LUT R3, R3, R4, RZ, 0x3c, !PT ;  /* 0x0000000403037212 */ /* 0x000fe400078e3cff */
[----:B0-----:R-:W-:-:S03]  /*2740*/  LOP3.LUT R5, R5, 0xaad26b49, RZ, 0x3c, !PT ;  /* 0xaad26b4905057812 */ /* 0x001fc600078e3cff */
[----:B------:R-:W-:Y:S02]  /*2750*/  IMAD.SHL.U32 R4, R3, 0x2, RZ ;  /* 0x0000000203047824 */ /* 0x000fe400078e00ff */
[----:B------:R-:W-:-:S05]  /*2760*/  IMAD R6, R5, 0x4182bed5, RZ ;  /* 0x4182bed505067824 */ /* 0x000fca00078e02ff */
[----:B------:R-:W-:-:S04]  /*2770*/  IADD3 R0, PT, PT, R6, -0x26039c23, R7 ;  /* 0xd9fc63dd06007810 */ /* 0x000fc80007ffe007 */
[----:B------:R-:W-:-:S05]  /*2780*/  I2FP.F32.U32 R0, R0 ;  /* 0x0000000000007245 */ /* 0x000fca0000201000 */
[----:B------:R-:W-:-:S05]  /*2790*/  FFMA R0, R0, R9, 1.1641532182693481445e-10 ;  /* 0x2f00000000007423 */ /* 0x000fca0000000009 */
[----:B------:R-:W-:Y:S01]  /*27a0*/  FMNMX.NAN R2, R0, 1.00000001335143196e-10, !PT ;  /* 0x2edbe6ff00027809 */ /* 0x000fe20007820000 */
[----:B------:R-:W-:-:S03]  /*27b0*/  IMAD.SHL.U32 R0, R7, 0x10, RZ ;  /* 0x0000001007007824 */ /* 0x000fc600078e00ff */
[C---:B------:R-:W-:Y:S01]  /*27c0*/  ISETP.GT.U32.AND P0, PT, R2.reuse, 0x7f7fffff, PT ;  /* 0x7f7fffff0200780c */ /* 0x040fe20003f04070 */
[----:B------:R-:W-:Y:S01]  /*27d0*/  VIADD R5, R2, 0xc0d55555 ;  /* 0xc0d5555502057836 */ /* 0x000fe20000000000 */
[----:B------:R-:W-:-:S04]  /*27e0*/  LOP3.LUT R0, R3, R4, R0, 0x96, !PT ;  /* 0x0000000403007212 */ /* 0x000fc800078e9600 */
[----:B------:R-:W-:Y:S02]  /*27f0*/  LOP3.LUT R5, R5, 0xff800000, RZ, 0xc0, !PT ;  /* 0xff80000005057812 */ /* 0x000fe400078ec0ff */
[----:B------:R-:W-:Y:S01]  /*2800*/  LOP3.LUT R0, R0, R7, RZ, 0x3c, !PT ;  /* 0x0000000700007212 */ /* 0x000fe200078e3cff */
[----:B------:R-:W-:Y:S02]  /*2810*/  IMAD.MOV.U32 R7, RZ, RZ, 0x3e055027 ;  /* 0x3e055027ff077424 */ /* 0x000fe400078e00ff */
[----:B------:R-:W-:Y:S01]  /*2820*/  IMAD.IADD R3, R2, 0x1, -R5 ;  /* 0x0000000102037824 */ /* 0x000fe200078e0a05 */
[----:B------:R-:W-:-:S03]  /*2830*/  IADD3 R0, PT, PT, R6, -0x25fe145e, R0 ;  /* 0xda01eba206007810 */ /* 0x000fc60007ffe000 */
[----:B------:R-:W-:Y:S01]  /*2840*/  FADD R4, R3, -1 ;  /* 0xbf80000003047421 */ /* 0x000fe20000000000 */
[----:B------:R-:W-:-:S03]  /*2850*/  I2FP.F32.U32 R0, R0 ;  /* 0x0000000000007245 */ /* 0x000fc60000201000 */
[----:B------:R-:W-:Y:S02]  /*2860*/  FFMA R3, R4, -R7, 0.14084610342979431152 ;  /* 0x3e1039f604037423 */ /* 0x000fe40000000807 */
[----:B------:R-:W-:Y:S02]  /*2870*/  FFMA R0, R0, R9, 1.1641532182693481445e-10 ;  /* 0x2f00000000007423 */ /* 0x000fe40000000009 */
[----:B------:R-:W-:-:S04]  /*2880*/  FFMA R3, R4, R3, -0.12148627638816833496 ;  /* 0xbdf8cdcc04037423 */ /* 0x000fc80000000003 */
[----:B------:R-:W-:Y:S01]  /*2890*/  FFMA R7, R4, R3, 0.13980610668659210205 ;  /* 0x3e0f295504077423 */ /* 0x000fe20000000003 */
[----:B------:R-:W-:Y:S01]  /*28a0*/  FMUL R3, R0, 6.2831854820251464844 ;  /* 0x40c90fdb00037820 */ /* 0x000fe20000400000 */
[----:B------:R-:W-:Y:S02]  /*28b0*/  I2FP.F32.S32 R0, R5 ;  /* 0x0000000500007245 */ /* 0x000fe40000201400 */
[----:B------:R-:W-:Y:S01]  /*28c0*/  FFMA R7, R4, R7, -0.16684235632419586182 ;  /* 0xbe2ad8b904077423 */ /* 0x000fe20000000007 */
[C---:B------:R-:W-:Y:S01]  /*28d0*/  FMUL R6, R3.reuse, 0.63661974668502807617 ;  /* 0x3f22f98303067820 */ /* 0x040fe20000400000 */
[----:B------:R-:W-:Y:S01]  /*28e0*/  FSETP.GE.AND P1, PT, |R3|, 105615, PT ;  /* 0x47ce47800300780b */ /* 0x000fe20003f26200 */
[----:B------:R-:W-:Y:S01]  /*28f0*/  FFMA R0, R0, 1.1920928955078125e-07, RZ ;  /* 0x3400000000007823 */ /* 0x000fe200000000ff */
[C---:B------:R-:W-:Y:S01]  /*2900*/  FFMA R7, R4.reuse, R7, 0.20012299716472625732 ;  /* 0x3e4ced0b04077423 */ /* 0x040fe20000000007 */
[----:B------:R-:W0:Y:S03]  /*2910*/  F2I.NTZ R10, R6 ;  /* 0x00000006000a7305 */ /* 0x000e260000203100 */
[----:B------:R-:W-:-:S04]  /*2920*/  FFMA R7, R4, R7, -0.24999669194221496582 ;  /* 0xbe7fff2204077423 */ /* 0x000fc80000000007 */
[----:B------:R-:W-:-:S04]  /*2930*/  FFMA R7, R4, R7, 0.33333182334899902344 ;  /* 0x3eaaaa7804077423 */ /* 0x000fc80000000007 */
[----:B------:R-:W-:-:S04]  /*2940*/  FFMA R7, R4, R7, -0.5 ;  /* 0xbf00000004077423 */ /* 0x000fc80000000007 */
[----:B------:R-:W-:Y:S01]  /*2950*/  FMUL R7, R4, R7 ;  /* 0x0000000704077220 */ /* 0x000fe20000400000 */
[----:B0-----:R-:W-:-:S03]  /*2960*/  I2FP.F32.S32 R8, R10 ;  /* 0x0000000a00087245 */ /* 0x001fc60000201400 */
[----:B------:R-:W-:Y:S02]  /*2970*/  FFMA R7, R4, R7, R4 ;  /* 0x0000000704077223 */ /* 0x000fe40000000004 */
[----:B------:R-:W-:Y:S02]  /*2980*/  FFMA R9, R8, -1.5707962512969970703, R3 ;  /* 0xbfc90fda08097823 */ /* 0x000fe40000000003 */
[----:B------:R-:W-:Y:S01]  /*2990*/  FFMA R5, R0, 0.69314718246459960938, R7 ;  /* 0x3f31721800057823 */ /* 0x000fe20000000007 */
[----:B------:R-:W-:Y:S01]  /*29a0*/  @P0 FFMA R5, R2, R11, +INF ;  /* 0x7f80000002050423 */ /* 0x000fe2000000000b */
[----:B------:R-:W-:-:S03]  /*29b0*/  FFMA R9, R8, -7.5497894158615963534e-08, R9 ;  /* 0xb3a2216808097823 */ /* 0x000fc60000000009 */
[----:B------:R-:W-:Y:S01]  /*29c0*/  FMUL R5, R5, -2 ;  /* 0xc000000005057820 */ /* 0x000fe20000400000 */
[----:B------:R-:W-:Y:S01]  /*29d0*/  FFMA R0, R8, -5.3903029534742383927e-15, R9 ;  /* 0xa7c234c508007823 */ /* 0x000fe20000000009 */
[----:B------:R-:W-:Y:S06]  /*29e0*/  @!P1 BRA `(.L_x_75) ;  /* 0x0000000000cc9947 */ /* 0x000fec0003800000 */
[----:B------:R-:W-:-:S13]  /*29f0*/  FSETP.NEU.AND P0, PT, |R3|, +INF , PT ;  /* 0x7f8000000300780b */ /* 0x000fda0003f0d200 */
[----:B------:R-:W-:Y:S01]  /*2a00*/  @!P0 FMUL R0, RZ, R3 ;  /* 0x00000003ff008220 */ /* 0x000fe20000400000 */
[----:B------:R-:W-:Y:S01]  /*2a10*/  @!P0 IMAD.MOV.U32 R10, RZ, RZ, RZ ;  /* 0x000000ffff0a8224 */ /* 0x000fe200078e00ff */
[----:B------:R-:W-:Y:S06]  /*2a20*/  @!P0 BRA `(.L_x_75) ;  /* 0x0000000000bc8947 */ /* 0x000fec0003800000 */
[----:B------:R-:W-:Y:S01]  /*2a30*/  IMAD.SHL.U32 R2, R3, 0x100, RZ ;  /* 0x0000010003027824 */ /* 0x000fe200078e00ff */
[----:B------:R-:W0:Y:S01]  /*2a40*/  LDCU.64 UR8, c[0x4][0x40] ;  /* 0x01000800ff0877ac */ /* 0x000e220008000a00 */
[----:B------:R-:W-:Y:S02]  /*2a50*/  IMAD.MOV.U32 R6, RZ, RZ, RZ ;  /* 0x000000ffff067224 */ /* 0x000fe400078e00ff */
[----:B------:R-:W-:Y:S01]  /*2a60*/  IMAD.MOV.U32 R0, RZ, RZ, R1 ;  /* 0x000000ffff007224 */ /* 0x000fe200078e0001 */
[----:B------:R-:W-:Y:S01]  /*2a70*/  LOP3.LUT R13, R2, 0x80000000, RZ, 0xfc, !PT ;  /* 0x80000000020d7812 */ /* 0x000fe200078efcff */
[----:B------:R-:W-:Y:S01]  /*2a80*/  UMOV UR5, URZ ;  /* 0x000000ff00057c82 */ /* 0x000fe20008000000 */
[----:B------:R-:W-:-:S05]  /*2a90*/  UMOV UR4, URZ ;  /* 0x000000ff00047c82 */ /* 0x000fca0008000000 */
.L_x_76:
[----:B0-----:R-:W-:Y:S02]  /*2aa0*/  IMAD.U32 R10, RZ, RZ, UR8 ;  /* 0x00000008ff0a7e24 */ /* 0x001fe4000f8e00ff */
[----:B------:R-:W-:-:S05]  /*2ab0*/  IMAD.U32 R11, RZ, RZ, UR9 ;  /* 0x00000009ff0b7e24 */ /* 0x000fca000f8e00ff */
[----:B------:R-:W2:Y:S01]  /*2ac0*/  LDG.E.CONSTANT R8, desc[UR6][R10.64] ;  /* 0x000000060a087981 */ /* 0x000ea2000c1e9900 */
[----:B------:R-:W-:Y:S02]  /*2ad0*/  UIADD3 UR8, UP0, UPT, UR8, 0x4, URZ ;  /* 0x0000000408087890 */ /* 0x000fe4000ff1e0ff */
[----:B------:R-:W-:Y:S02]  /*2ae0*/  UIADD3 UR4, UPT, UPT, UR4, 0x1, URZ ;  /* 0x0000000104047890 */ /* 0x000fe4000fffe0ff */
[----:B------:R-:W-:Y:S02]  /*2af0*/  UIADD3.X UR9, UPT, UPT, URZ, UR9, URZ, UP0, !UPT ;  /* 0x00000009ff097290 */ /* 0x000fe400087fe4ff */
[----:B------:R-:W-:Y:S01]  /*2b00*/  UISETP.NE.AND UP0, UPT, UR4, 0x6, UPT ;  /* 0x000000060400788c */ /* 0x000fe2000bf05270 */
[----:B--2---:R-:W-:-:S03]  /*2b10*/  IMAD.WIDE.U32 R8, R8, R13, RZ ;  /* 0x0000000d08087225 */ /* 0x004fc600078e00ff */
[----:B------:R-:W-:-:S04]  /*2b20*/  IADD3 R7, P0, PT, R8, R6, RZ ;  /* 0x0000000608077210 */ /* 0x000fc80007f1e0ff */
[----:B------:R-:W-:Y:S01]  /*2b30*/  IADD3.X R6, PT, PT, R9, UR5, RZ, P0, !PT ;  /* 0x0000000509067c10 */ /* 0x000fe200087fe4ff */
[----:B------:R0:W-:Y:S02]  /*2b40*/  STL [R0], R7 ;  /* 0x0000000700007387 */ /* 0x0001e40000100800 */
[----:B0-----:R-:W-:Y:S01]  /*2b50*/  VIADD R0, R0, 0x4 ;  /* 0x0000000400007836 */ /* 0x001fe20000000000 */
[----:B------:R-:W-:Y:S06]  /*2b60*/  BRA.U UP0, `(.L_x_76) ;  /* 0xfffffffd00cc7547 */ /* 0x000fec000b83ffff */
[----:B------:R-:W-:Y:S01]  /*2b70*/  SHF.R.U32.HI R4, RZ, 0x17, R3 ;  /* 0x00000017ff047819 */ /* 0x000fe20000011603 */
[----:B------:R0:W-:Y:S03]  /*2b80*/  STL [R1+0x18], R6 ;  /* 0x0000180601007387 */ /* 0x0001e60000100800 */
[C---:B------:R-:W-:Y:S02]  /*2b90*/  LOP3.LUT R0, R4.reuse, 0xe0, RZ, 0xc0, !PT ;  /* 0x000000e004007812 */ /* 0x040fe400078ec0ff */
[----:B------:R-:W-:-:S03]  /*2ba0*/  LOP3.LUT P0, RZ, R4, 0x1f, RZ, 0xc0, !PT ;  /* 0x0000001f04ff7812 */ /* 0x000fc6000780c0ff */
[----:B------:R-:W-:-:S05]  /*2bb0*/  VIADD R0, R0, 0xffffff80 ;  /* 0xffffff8000007836 */ /* 0x000fca0000000000 */
[----:B------:R-:W-:-:S05]  /*2bc0*/  SHF.R.U32.HI R0, RZ, 0x5, R0 ;  /* 0x00000005ff007819 */ /* 0x000fca0000011600 */
[----:B------:R-:W-:-:S05]  /*2bd0*/  IMAD R7, R0, -0x4, R1 ;  /* 0xfffffffc00077824 */ /* 0x000fca00078e0201 */
[----:B------:R-:W2:Y:S04]  /*2be0*/  LDL R0, [R7+0x18] ;  /* 0x0000180007007983 */ /* 0x000ea80000100800 */
[----:B------:R-:W2:Y:S04]  /*2bf0*/  LDL R3, [R7+0x14] ;  /* 0x0000140007037983 */ /* 0x000ea80000100800 */
[----:B------:R-:W3:Y:S01]  /*2c00*/  @P0 LDL R2, [R7+0x10] ;  /* 0x0000100007020983 */ /* 0x000ee20000100800 */
[----:B------:R-:W-:Y:S01]  /*2c10*/  LOP3.LUT R4, R4, 0x1f, RZ, 0xc0, !PT ;  /* 0x0000001f04047812 */ /* 0x000fe200078ec0ff */
[----:B------:R-:W-:Y:S01]  /*2c20*/  UMOV UR4, 0x54442d19 ;  /* 0x54442d1900047882 */ /* 0x000fe20000000000 */
[----:B------:R-:W-:-:S02]  /*2c30*/  UMOV UR5, 0x3bf921fb ;  /* 0x3bf921fb00057882 */ /* 0x000fc40000000000 */
[-C--:B--2---:R-:W-:Y:S02]  /*2c40*/  @P0 SHF.L.W.U32.HI R0, R3, R4.reuse, R0 ;  /* 0x0000000403000219 */ /* 0x084fe40000010e00 */
[----:B---3--:R-:W-:-:S04]  /*2c50*/  @P0 SHF.L.W.U32.HI R3, R2, R4, R3 ;  /* 0x0000000402030219 */ /* 0x008fc80000010e03 */
[C---:B------:R-:W-:Y:S01]  /*2c60*/  SHF.L.W.U32.HI R2, R3.reuse, 0x2, R0 ;  /* 0x0000000203027819 */ /* 0x040fe20000010e00 */
[----:B------:R-:W-:-:S03]  /*2c70*/  IMAD.SHL.U32 R3, R3, 0x4, RZ ;  /* 0x0000000403037824 */ /* 0x000fc600078e00ff */
[----:B------:R-:W-:Y:S02]  /*2c80*/  SHF.R.S32.HI R4, RZ, 0x1f, R2 ;  /* 0x0000001fff047819 */ /* 0x000fe40000011402 */
[----:B------:R-:W-:Y:S02]  /*2c90*/  ISETP.GE.AND P0, PT, R2, RZ, PT ;  /* 0x000000ff0200720c */ /* 0x000fe40003f06270 */
[C---:B------:R-:W-:Y:S02]  /*2ca0*/  LOP3.LUT R8, R4.reuse, R3, RZ, 0x3c, !PT ;  /* 0x0000000304087212 */ /* 0x040fe400078e3cff */
[----:B------:R-:W-:Y:S02]  /*2cb0*/  LOP3.LUT R9, R4, R2, RZ, 0x3c, !PT ;  /* 0x0000000204097212 */ /* 0x000fe400078e3cff */
[----:B------:R-:W-:-:S04]  /*2cc0*/  SHF.R.U32.HI R3, RZ, 0x1e, R0 ;  /* 0x0000001eff037819 */ /* 0x000fc80000011600 */
[----:B------:R-:W0:Y:S01]  /*2cd0*/  I2F.F64.S64 R8, R8 ;  /* 0x0000000800087312 */ /* 0x000e220000301c00 */
[----:B------:R-:W-:Y:S01]  /*2ce0*/  LEA.HI R10, R2, R3, RZ, 0x1 ;  /* 0x00000003020a7211 */ /* 0x000fe200078f08ff */
[----:B0-----:R-:W-:-:S10]  /*2cf0*/  DMUL R6, R8, UR4 ;  /* 0x0000000408067c28 */ /* 0x001fd40008000000 */
[----:B------:R-:W0:Y:S02]  /*2d00*/  F2F.F32.F64 R6, R6 ;  /* 0x0000000600067310 */ /* 0x000e240000301000 */
[----:B0-----:R-:W-:-:S07]  /*2d10*/  FSEL R0, -R6, R6, !P0 ;  /* 0x0000000606007208 */ /* 0x001fce0004000100 */
.L_x_75:
[----:B------:R-:W-:Y:S05]  /*2d20*/  BSYNC.RECONVERGENT B0 ;  /* 0x0000000000007941 */ /* 0x000fea0003800200 */
.L_x_74:
[----:B------:R-:W-:Y:S01]  /*2d30*/  LOP3.LUT R4, R10, 0x1, RZ, 0xc0, !PT ;  /* 0x000000010a047812 */ /* 0x000fe200078ec0ff */
[----:B------:R-:W-:Y:S02]  /*2d40*/  IMAD.MOV.U32 R2, RZ, RZ, 0x37cbac00 ;  /* 0x37cbac00ff027424 */ /* 0x000fe400078e00ff */
[----:B------:R-:W-:Y:S01]  /*2d50*/  FMUL R3, R0, R0 ;  /* 0x0000000000037220 */ /* 0x000fe20000400000 */
[----:B------:R-:W-:Y:S01]  /*2d60*/  IMAD.MOV.U32 R6, RZ, RZ, 0x3e2aaaa8 ;  /* 0x3e2aaaa8ff067424 */ /* 0x000fe200078e00ff */
[----:B------:R-:W-:Y:S01]  /*2d70*/  ISETP.NE.U32.AND P0, PT, R4, 0x1, PT ;  /* 0x000000010400780c */ /* 0x000fe20003f05070 */
[----:B------:R-:W-:Y:S02]  /*2d80*/  IMAD.MOV.U32 R4, RZ, RZ, 0x3c0885e4 ;  /* 0x3c0885e4ff047424 */ /* 0x000fe400078e00ff */
[----:B------:R-:W-:Y:S01]  /*2d90*/  FFMA R2, R3, R2, -0.0013887860113754868507 ;  /* 0xbab607ed03027423 */ /* 0x000fe20000000002 */
[----:B------:R-:W-:Y:S01]  /*2da0*/  VIADD R10, R10, 0x1 ;  /* 0x000000010a0a7836 */ /* 0x000fe20000000000 */
[----:B------:R-:W-:Y:S01]  /*2db0*/  FSEL R6, -R6, -0.4999999701976776123, !P0 ;  /* 0xbeffffff06067808 */ /* 0x000fe20004000100 */
[----:B------:R0:W1:Y:S01]  /*2dc0*/  MUFU.RSQ R8, R5 ;  /* 0x0000000500087308 */ /* 0x0000620000001400 */
[----:B------:R-:W-:Y:S01]  /*2dd0*/  FSEL R4, R4, 0.041666727513074874878, !P0 ;  /* 0x3d2aaabb04047808 */ /* 0x000fe20004000000 */
[----:B------:R-:W-:Y:S01]  /*2de0*/  BSSY.RECONVERGENT B0, `(.L_x_77) ;  /* 0x0000014000007945 */ /* 0x000fe20003800200 */
[----:B------:R-:W-:-:S02]  /*2df0*/  FSEL R2, R2, -0.00019574658654164522886, P0 ;  /* 0xb94d415302027808 */ /* 0x000fc40000000000 */
[----:B------:R-:W-:Y:S02]  /*2e00*/  FSEL R0, R0, 1, !P0 ;  /* 0x3f80000000007808 */ /* 0x000fe40004000000 */
[----:B------:R-:W-:Y:S01]  /*2e10*/  LOP3.LUT P1, RZ, R10, 0x2, RZ, 0xc0, !PT ;  /* 0x000000020aff7812 */ /* 0x000fe2000782c0ff */
[----:B------:R-:W-:Y:S01]  /*2e20*/  FFMA R2, R3, R2, R4 ;  /* 0x0000000203027223 */ /* 0x000fe20000000004 */
[----:B------:R-:W-:-:S03]  /*2e30*/  VIADD R4, R5, 0xf3000000 ;  /* 0xf300000005047836 */ /* 0x000fc60000000000 */
[C---:B------:R-:W-:Y:S01]  /*2e40*/  FFMA R2, R3.reuse, R2, R6 ;  /* 0x0000000203027223 */ /* 0x040fe20000000006 */
[----:B------:R-:W-:Y:S01]  /*2e50*/  FFMA R3, R3, R0, RZ ;  /* 0x0000000003037223 */ /* 0x000fe200000000ff */
[----:B------:R-:W-:-:S03]  /*2e60*/  ISETP.GT.U32.AND P0, PT, R4, 0x727fffff, PT ;  /* 0x727fffff0400780c */ /* 0x000fc60003f04070 */
[----:B------:R-:W-:-:S04]  /*2e70*/  FFMA R4, R3, R2, R0 ;  /* 0x0000000203047223 */ /* 0x000fc80000000000 */
[----:B------:R-:W-:-:S06]  /*2e80*/  @P1 FADD R4, RZ, -R4 ;  /* 0x80000004ff041221 */ /* 0x000fcc0000000000 */
[----:B01----:R-:W-:Y:S05]  /*2e90*/  @!P0 BRA `(.L_x_78) ;  /* 0x0000000000108947 */ /* 0x003fea0003800000 */
[----:B------:R-:W-:-:S07]  /*2ea0*/  MOV R8, 0x2ec0 ;  /* 0x00002ec000087802 */ /* 0x000fce0000000f00 */
[----:B------:R-:W-:Y:S05]  /*2eb0*/  CALL.REL.NOINC `($__internal_0_$__cuda_sm20_sqrt_rn_f32_slowpath) ;  /* 0x0000000000507944 */ /* 0x000fea0003c00000 */
[----:B------:R-:W-:Y:S01]  /*2ec0*/  IMAD.MOV.U32 R3, RZ, RZ, R5 ;  /* 0x000000ffff037224 */ /* 0x000fe200078e0005 */
[----:B------:R-:W-:Y:S06]  /*2ed0*/  BRA `(.L_x_79) ;  /* 0x0000000000107947 */ /* 0x000fec0003800000 */
.L_x_78:
[----:B------:R-:W-:Y:S01]  /*2ee0*/  FMUL.FTZ R0, R5, R8 ;  /* 0x0000000805007220 */ /* 0x000fe20000410000 */
[----:B------:R-:W-:-:S03]  /*2ef0*/  FMUL.FTZ R2, R8, 0.5 ;  /* 0x3f00000008027820 */ /* 0x000fc60000410000 */
[----:B------:R-:W-:-:S04]  /*2f00*/  FFMA R3, -R0, R0, R5 ;  /* 0x0000000000037223 */ /* 0x000fc80000000105 */
[----:B------:R-:W-:-:S07]  /*2f10*/  FFMA R3, R3, R2, R0 ;  /* 0x0000000203037223 */ /* 0x000fce0000000000 */
.L_x_79:
[----:B------:R-:W-:Y:S05]  /*2f20*/  BSYNC.RECONVERGENT B0 ;  /* 0x0000000000007941 */ /* 0x000fea0003800200 */
.L_x_77:
[----:B------:R-:W0:Y:S01]  /*2f30*/  LDCU UR4, c[0x0][0x38c] ;  /* 0x00007180ff0477ac */ /* 0x000e220008000800 */
[----:B------:R-:W1:Y:S01]  /*2f40*/  S2R R6, SR_TID.X ;  /* 0x0000000000067919 */ /* 0x000e620000002100 */
[----:B------:R-:W-:Y:S01]  /*2f50*/  FMUL R3, R4, R3 ;  /* 0x0000000304037220 */ /* 0x000fe20000400000 */
[----:B------:R-:W-:-:S03]  /*2f60*/  IMAD.MOV.U32 R0, RZ, RZ, 0x3f000000 ;  /* 0x3f000000ff007424 */ /* 0x000fc600078e00ff */
[----:B0-----:R-:W-:Y:S01]  /*2f70*/  FMUL R3, R3, UR4 ;  /* 0x0000000403037c20 */ /* 0x001fe20008400000 */
[----:B------:R-:W1:Y:S04]  /*2f80*/  LDCU.64 UR4, c[0x0][0x380] ;  /* 0x00007000ff0477ac */ /* 0x000e680008000a00 */
[----:B------:R-:W-:-:S05]  /*2f90*/  LOP3.LUT R0, R0, 0x80000000, R3, 0xb8, !PT ;  /* 0x8000000000007812 */ /* 0x000fca00078eb803 */
[----:B------:R-:W-:-:S04]  /*2fa0*/  FADD.RZ R0, R3, R0 ;  /* 0x0000000003007221 */ /* 0x000fc8000000c000 */
[----:B------:R-:W0:Y:S01]  /*2fb0*/  F2I.TRUNC.NTZ R5, R0 ;  /* 0x0000000000057305 */ /* 0x000e22000020f100 */
[----:B-1----:R-:W-:-:S04]  /*2fc0*/  LEA R2, P0, R6, UR4, 0x2 ;  /* 0x0000000406027c11 */ /* 0x002fc8000f8010ff */
[----:B------:R-:W-:-:S05]  /*2fd0*/  LEA.HI.X R3, R6, UR5, RZ, 0x2, P0 ;  /* 0x0000000506037c11 */ /* 0x000fca00080f14ff */
[----:B0-----:R-:W-:Y:S01]  /*2fe0*/  STG.E desc[UR6][R2.64], R5 ;  /* 0x0000000502007986 */ /* 0x001fe2000c101906 */
[----:B------:R-:W-:Y:S05]  /*2ff0*/  EXIT ;  /* 0x000000000000794d */ /* 0x000fea0003800000 */
        .weak           $__internal_0_$__cuda_sm20_sqrt_rn_f32_slowpath
        .type           $__internal_0_$__cuda_sm20_sqrt_rn_f32_slowpath,@function
        .size           $__internal_0_$__cuda_sm20_sqrt_rn_f32_slowpath,(.L_x_108 - $__internal_0_$__cuda_sm20_sqrt_rn_f32_slowpath)
$__internal_0_$__cuda_sm20_sqrt_rn_f32_slowpath:
[----:B------:R-:W-:-:S13]  /*3000*/  LOP3.LUT P0, RZ, R5, 0x7fffffff, RZ, 0xc0, !PT ;  /* 0x7fffffff05ff7812 */ /* 0x000fda000780c0ff */
[----:B------:R-:W-:Y:S05]  /*3010*/  @!P0 BRA `(.L_x_80) ;  /* 0x0000000000448947 */ /* 0x000fea0003800000 */
[----:B------:R-:W-:Y:S01]  /*3020*/  FSETP.GEU.FTZ.AND P0, PT, R5, RZ, PT ;  /* 0x000000ff0500720b */ /* 0x000fe20003f1e000 */
[----:B------:R-:W-:-:S12]  /*3030*/  IMAD.MOV.U32 R0, RZ, RZ, R5 ;  /* 0x000000ffff007224 */ /* 0x000fd800078e0005 */
[----:B------:R-:W-:Y:S01]  /*3040*/  @!P0 IMAD.MOV.U32 R5, RZ, RZ, 0x7fffffff ;  /* 0x7fffffffff058424 */ /* 0x000fe200078e00ff */
[----:B------:R-:W-:Y:S06]  /*3050*/  @!P0 BRA `(.L_x_80) ;  /* 0x0000000000348947 */ /* 0x000fec0003800000 */
[----:B------:R-:W-:-:S13]  /*3060*/  FSETP.GTU.FTZ.AND P0, PT, |R0|, +INF , PT ;  /* 0x7f8000000000780b */ /* 0x000fda0003f1c200 */
[----:B------:R-:W-:Y:S01]  /*3070*/  @P0 FADD.FTZ R5, R0, 1 ;  /* 0x3f80000000050421 */ /* 0x000fe20000010000 */
[----:B------:R-:W-:Y:S06]  /*3080*/  @P0 BRA `(.L_x_80) ;  /* 0x0000000000280947 */ /* 0x000fec0003800000 */
[----:B------:R-:W-:-:S13]  /*3090*/  FSETP.NEU.FTZ.AND P0, PT, |R0|, +INF , PT ;  /* 0x7f8000000000780b */ /* 0x000fda0003f1d200 */
[----:B------:R-:W-:-:S04]  /*30a0*/  @P0 FFMA R2, R0, 1.84467440737095516160e+19, RZ ;  /* 0x5f80000000020823 */ /* 0x000fc800000000ff */
[----:B------:R-:W0:Y:S02]  /*30b0*/  @P0 MUFU.RSQ R3, R2 ;  /* 0x0000000200030308 */ /* 0x000e240000001400 */
[----:B0-----:R-:W-:Y:S01]  /*30c0*/  @P0 FMUL.FTZ R7, R2, R3 ;  /* 0x0000000302070220 */ /* 0x001fe20000410000 */
[----:B------:R-:W-:-:S03]  /*30d0*/  @P0 FMUL.FTZ R3, R3, 0.5 ;  /* 0x3f00000003030820 */ /* 0x000fc60000410000 */
[----:B------:R-:W-:-:S04]  /*30e0*/  @P0 FADD.FTZ R5, -R7, -RZ ;  /* 0x800000ff07050221 */ /* 0x000fc80000010100 */
[----:B------:R-:W-:Y:S01]  /*30f0*/  @P0 FFMA R6, R7, R5, R2 ;  /* 0x0000000507060223 */ /* 0x000fe20000000002 */
[----:B------:R-:W-:-:S03]  /*3100*/  @!P0 IMAD.MOV.U32 R5, RZ, RZ, R0 ;  /* 0x000000ffff058224 */ /* 0x000fc600078e0000 */
[----:B------:R-:W-:-:S04]  /*3110*/  @P0 FFMA R3, R6, R3, R7 ;  /* 0x0000000306030223 */ /* 0x000fc80000000007 */
[----:B------:R-:W-:-:S07]  /*3120*/  @P0 FMUL.FTZ R5, R3, 2.3283064365386962891e-10 ;  /* 0x2f80000003050820 */ /* 0x000fce0000410000 */
.L_x_80:
[----:B------:R-:W-:Y:S02]  /*3130*/  IMAD.MOV.U32 R2, RZ, RZ, R8 ;  /* 0x000000ffff027224 */ /* 0x000fe400078e0008 */
[----:B------:R-:W-:-:S04]  /*3140*/  IMAD.MOV.U32 R3, RZ, RZ, 0x0 ;  /* 0x00000000ff037424 */ /* 0x000fc800078e00ff */
[----:B------:R-:W-:Y:S05]  /*3150*/  RET.REL.NODEC R2 `(_ZN3lux4cuda8ringtail27sample_gaussian_poly_kernelEPNS1_4PolyEjf) ;  /* 0xffffffcc02a87950 */ /* 0x000fea0003c3ffff */
.L_x_81:
        /* <DEDUP_REMOVED lines=10> */
.L_x_108:


//--------------------- .text._ZN3lux4cuda8ringtail25sample_poly_gamma1_kernelEPNS1_4PolyEj --------------------------
	.section	.text._ZN3lux4cuda8ringtail25sample_poly_gamma1_kernelEPNS1_4PolyEj,"ax",@progbits
	.align	128
        .global         _ZN3lux4cuda8ringtail25sample_poly_gamma1_kernelEPNS1_4PolyEj
        .type           _ZN3lux4cuda8ringtail25sample_poly_gamma1_kernelEPNS1_4PolyEj,@function
        .size           _ZN3lux4cuda8ringtail25sample_poly_gamma1_kernelEPNS1_4PolyEj,(.L_x_118 - _ZN3lux4cuda8ringtail25sample_poly_gamma1_kernelEPNS1_4PolyEj)
        .other          _ZN3lux4cuda8ringtail25sample_poly_gamma1_kernelEPNS1_4PolyEj,@"STO_CUDA_ENTRY STV_DEFAULT"
_ZN3lux4cuda8ringtail25sample_poly_gamma1_kernelEPNS1_4PolyEj:
.text._ZN3lux4cuda8ringtail25sample_poly_gamma1_kernelEPNS1_4PolyEj:
        /* <DEDUP_REMOVED lines=19> */
[----:B------:R0:W-:Y:S01]  /*0130*/  STL.64 [R1], R2 ;  /* 0x0000000201007387 */ /* 0x0001e20000100a00 */
[----:B-1----:R-:W-:Y:S05]  /*0140*/  @!P0 BRA `(.L_x_83) ;  /* 0x0000002400348947 */ /* 0x002fea0003800000 */
[----:B------:R-:W-:Y:S02]  /*0150*/  IMAD.MOV.U32 R10, RZ, RZ, RZ ;  /* 0x000000ffff0a7224 */ /* 0x000fe400078e00ff */
[----:B0-----:R-:W-:-:S07]  /*0160*/  IMAD.MOV.U32 R2, RZ, RZ, RZ ;  /* 0x000000ffff027224 */ /* 0x001fce00078e00ff */
.L_x_92:
        /* <DEDUP_REMOVED lines=11> */
.L_x_87:
[----:B------:R-:W-:-:S06]  /*0220*/  IMAD R14, R0, 0x4, R1 ;  /* 0x00000004000e7824 */ /* 0x000fcc00078e0201 */
[----:B------:R-:W5:Y:S01]  /*0230*/  LDL R14, [R14+0x4] ;  /* 0x000004000e0e7983 */ /* 0x000f620000100800 */
[----:B------:R-:W-:Y:S01]  /*0240*/  IMAD.SHL.U32 R15, R0, 0x20, RZ ;  /* 0x00000020000f7824 */ /* 0x000fe200078e00ff */
[----:B------:R-:W-:-:S06]  /*0250*/  UMOV UR4, URZ ;  /* 0x000000ff00047c82 */ /* 0x000fcc0008000000 */
.L_x_86:
        /* <DEDUP_REMOVED lines=11> */
[----:B------:R-:W4:Y:S04]  /*0310*/  @P4 LDG.E.CONSTANT R26, desc[UR6][R12.64+0x60] ;  /* 0x000060060c1a4981 */ /* 0x000f28000c1e9900 */
[----:B------:R-:W4:Y:S04]  /*0320*/  @!P0 LDG.E.CONSTANT R17, desc[UR6][R12.64+0x4] ;  /* 0x000004060c118981 */ /* 0x000f28000c1e9900 */
[----:B------:R-:W4:Y:S04]  /*0330*/  @!P0 LDG.E.CONSTANT R19, desc[UR6][R12.64+0xc] ;  /* 0x00000c060c138981 */ /* 0x000f28000c1e9900 */
[----:B------:R-:W4:Y:S04]  /*0340*/  @P1 LDG.E.CONSTANT R21, desc[UR6][R12.64+0x18] ;  /* 0x000018060c151981 */ /* 0x000f28000c1e9900 */
[----:B------:R-:W4:Y:S04]  /*0350*/  @P3 LDG.E.CONSTANT R23, desc[UR6][R12.64+0x40] ;  /* 0x000040060c173981 */ /* 0x000f28000c1e9900 */
[----:B------:R-:W4:Y:S04]  /*0360*/  @P5 LDG.E.CONSTANT R25, desc[UR6][R12.64+0x70] ;  /* 0x000070060c195981 */ /* 0x000f28000c1e9900 */
[----:B------:R-:W4:Y:S01]  /*0370*/  @P6 LDG.E.CONSTANT R28, desc[UR6][R12.64+0x88] ;  /* 0x000088060c1c6981 */ /* 0x000f22000c1e9900 */
[----:B--2---:R-:W-:-:S03]  /*0380*/  @!P0 LOP3.LUT R5, R5, R16, RZ, 0x3c, !PT ;  /* 0x0000001005058212 */ /* 0x004fc600078e3cff */
[----:B------:R-:W2:Y:S01]  /*0390*/  @!P0 LDG.E.CONSTANT R16, desc[UR6][R12.64] ;  /* 0x000000060c108981 */ /* 0x000ea2000c1e9900 */
[----:B---3--:R-:W-:-:S03]  /*03a0*/  @P1 LOP3.LUT R5, R5, R18, RZ, 0x3c, !PT ;  /* 0x0000001205051212 */ /* 0x008fc600078e3cff */
[----:B------:R-:W3:Y:S01]  /*03b0*/  @!P0 LDG.E.CONSTANT R18, desc[UR6][R12.64+0x8] ;  /* 0x000008060c128981 */ /* 0x000ee2000c1e9900 */
[----:B----4-:R-:W-:-:S03]  /*03c0*/  @P2 LOP3.LUT R5, R5, R20, RZ, 0x3c, !PT ;  /* 0x0000001405052212 */ /* 0x010fc600078e3cff */
[----:B------:R-:W4:Y:S01]  /*03d0*/  @P1 LDG.E.CONSTANT R20, desc[UR6][R12.64+0x14] ;  /* 0x000014060c141981 */ /* 0x000f22000c1e9900 */
[----:B------:R-:W-:-:S03]  /*03e0*/  @P3 LOP3.LUT R5, R5, R24, RZ, 0x3c, !PT ;  /* 0x0000001805053212 */ /* 0x000fc600078e3cff */
[----:B------:R-:W4:Y:S01]  /*03f0*/  @P5 LDG.E.CONSTANT R24, desc[UR6][R12.64+0x74] ;  /* 0x000074060c185981 */ /* 0x000f22000c1e9900 */
[----:B------:R-:W-:-:S03]  /*0400*/  @P4 LOP3.LUT R5, R5, R26, RZ, 0x3c, !PT ;  /* 0x0000001a05054212 */ /* 0x000fc600078e3cff */
[----:B------:R-:W4:Y:S01]  /*0410*/  @P3 LDG.E.CONSTANT R26, desc[UR6][R12.64+0x44] ;  /* 0x000044060c1a3981 */ /* 0x000f22000c1e9900 */
[----:B------:R-:W-:-:S03]  /*0420*/  @!P0 LOP3.LUT R6, R6, R17, RZ, 0x3c, !PT ;  /* 0x0000001106068212 */ /* 0x000fc600078e3cff */
[----:B------:R-:W4:Y:S01]  /*0430*/  @P1 LDG.E.CONSTANT R17, desc[UR6][R12.64+0x20] ;  /* 0x000020060c111981 */ /* 0x000f22000c1e9900 */
[----:B------:R-:W-:-:S03]  /*0440*/  @!P0 LOP3.LUT R4, R4, R19, RZ, 0x3c, !PT ;  /* 0x0000001304048212 */ /* 0x000fc600078e3cff */
[----:B------:R-:W4:Y:S01]  /*0450*/  @P2 LDG.E.CONSTANT R19, desc[UR6][R12.64+0x2c] ;  /* 0x00002c060c132981 */ /* 0x000f22000c1e9900 */
[----:B------:R-:W-:-:S03]  /*0460*/  @P1 LOP3.LUT R6, R6, R21, RZ, 0x3c, !PT ;  /* 0x0000001506061212 */ /* 0x000fc600078e3cff */
[----:B------:R-:W4:Y:S01]  /*0470*/  @P2 LDG.E.CONSTANT R21, desc[UR6][R12.64+0x34] ;  /* 0x000034060c152981 */ /* 0x000f22000c1e9900 */
[----:B--2---:R-:W-:-:S03]  /*0480*/  @!P0 LOP3.LUT R3, R3, R16, RZ, 0x3c, !PT ;  /* 0x0000001003038212 */ /* 0x004fc600078e3cff */
[----:B------:R-:W2:Y:S01]  /*0490*/  @P1 LDG.E.CONSTANT R16, desc[UR6][R12.64+0x1c] ;  /* 0x00001c060c101981 */ /* 0x000ea2000c1e9900 */
[----:B---3--:R-:W-:-:S03]  /*04a0*/  @!P0 LOP3.LUT R7, R7, R18, RZ, 0x3c, !PT ;  /* 0x0000001207078212 */ /* 0x008fc600078e3cff */
[----:B------:R-:W3:Y:S01]  /*04b0*/  @P2 LDG.E.CONSTANT R18, desc[UR6][R12.64+0x28] ;  /* 0x000028060c122981 */ /* 0x000ee2000c1e9900 */
        /* <DEDUP_REMOVED lines=8> */
[----:B------:R-:W-:Y:S02]  /*0540*/  @P2 LOP3.LUT R4, R4, R21, RZ, 0x3c, !PT ;  /* 0x0000001504042212 */ /* 0x000fe400078e3cff */
[----:B------:R-:W-:Y:S01]  /*0550*/  @P3 LOP3.LUT R6, R6, R23, RZ, 0x3c, !PT ;  /* 0x0000001706063212 */ /* 0x000fe200078e3cff */
        /* <DEDUP_REMOVED lines=10> */
[----:B------:R-:W-:Y:S02]  /*0600*/  LOP3.LUT P0, RZ, R22, 0x80, RZ, 0xc0, !PT ;  /* 0x0000008016ff7812 */ /* 0x000fe4000780c0ff */
[----:B------:R-:W-:Y:S02]  /*0610*/  @P3 LOP3.LUT R7, R7, R26, RZ, 0x3c, !PT ;  /* 0x0000001a07073212 */ /* 0x000fe400078e3cff */
[----:B------:R-:W-:Y:S02]  /*0620*/  @P3 LOP3.LUT R4, R4, R17, RZ, 0x3c, !PT ;  /* 0x0000001104043212 */ /* 0x000fe400078e3cff */
        /* <DEDUP_REMOVED lines=28> */
[----:B------:R-:W2:Y:S04]  /*07f0*/  @P0 LDG.E.CONSTANT R18, desc[UR6][R12.64+0xa0] ;  /* 0x0000a0060c120981 */ /* 0x000ea8000c1e9900 */
[----:B------:R-:W3:Y:S04]  /*0800*/  @P0 LDG.E.CONSTANT R19, desc[UR6][R12.64+0xa4] ;  /* 0x0000a4060c130981 */ /* 0x000ee8000c1e9900 */
[----:B------:R-:W4:Y:S04]  /*0810*/  @P0 LDG.E.CONSTANT R20, desc[UR6][R12.64+0xa8] ;  /* 0x0000a8060c140981 */ /* 0x000f28000c1e9900 */
[----:B------:R-:W4:Y:S04]  /*0820*/  @P0 LDG.E.CONSTANT R21, desc[UR6][R12.64+0xac] ;  /* 0x0000ac060c150981 */ /* 0x000f28000c1e9900 */
[----:B------:R-:W4:Y:S04]  /*0830*/  @P0 LDG.E.CONSTANT R24, desc[UR6][R12.64+0xb0] ;  /* 0x0000b0060c180981 */ /* 0x000f28000c1e9900 */
        /* <DEDUP_REMOVED lines=13> */
[----:B------:R-:W-:Y:S01]  /*0910*/  LOP3.LUT P0, RZ, R22, 0x8000, RZ, 0xc0, !PT ;  /* 0x0000800016ff7812 */ /* 0x000fe2000780c0ff */
[----:B------:R-:W4:Y:S01]  /*0920*/  @P2 LDG.E.CONSTANT R24, desc[UR6][R12.64+0xd8] ;  /* 0x0000d8060c182981 */ /* 0x000f22000c1e9900 */
[----:B------:R-:W-:-:S03]  /*0930*/  @P1 LOP3.LUT R7, R7, R16, RZ, 0x3c, !PT ;  /* 0x0000001007071212 */ /* 0x000fc600078e3cff */
[----:B------:R-:W4:Y:S01]  /*0940*/  @P2 LDG.E.CONSTANT R22, desc[UR6][R12.64+0xd0] ;  /* 0x0000d0060c162981 */ /* 0x000f22000c1e9900 */
[----:B------:R-:W-:-:S03]  /*0950*/  @P1 LOP3.LUT R3, R3, R26, RZ, 0x3c, !PT ;  /* 0x0000001a03031212 */ /* 0x000fc600078e3cff */
[----:B------:R-:W4:Y:S01]  /*0960*/  @P3 LDG.E.CONSTANT R16, desc[UR6][R12.64+0xe4] ;  /* 0x0000e4060c103981 */ /* 0x000f22000c1e9900 */
[----:B------:R-:W-:-:S03]  /*0970*/  @P1 LOP3.LUT R6, R6, R23, RZ, 0x3c, !PT ;  /* 0x0000001706061212 */ /* 0x000fc600078e3cff */
[----:B------:R-:W4:Y:S01]  /*0980*/  @P3 LDG.E.CONSTANT R26, desc[UR6][R12.64+0xdc] ;  /* 0x0000dc060c1a3981 */ /* 0x000f22000c1e9900 */
[----:B------:R-:W-:-:S03]  /*0990*/  @P1 LOP3.LUT R4, R4, R17, RZ, 0x3c, !PT ;  /* 0x0000001104041212 */ /* 0x000fc600078e3cff */
        /* <DEDUP_REMOVED lines=68> */
[----:B------:R-:W-:Y:S01]  /*0de0*/  IMAD.MOV.U32 R0, RZ, RZ, RZ ;  /* 0x000000ffff007224 */ /* 0x000fe200078e00ff */
[----:B------:R-:W-:Y:S01]  /*0df0*/  CS2R R6, SRZ ;  /* 0x0000000000067805 */ /* 0x000fe2000001ff00 */
[----:B------:R-:W-:Y:S02]  /*0e00*/  IMAD.MOV.U32 R4, RZ, RZ, RZ ;  /* 0x000000ffff047224 */ /* 0x000fe400078e00ff */
[----:B------:R-:W-:Y:S02]  /*0e10*/  IMAD.MOV.U32 R3, RZ, RZ, RZ ;  /* 0x000000ffff037224 */ /* 0x000fe400078e00ff */
[----:B------:R-:W-:-:S07]  /*0e20*/  IMAD.U32 R5, RZ, RZ, UR4 ;  /* 0x00000004ff057e24 */ /* 0x000fce000f8e00ff */
.L_x_89:
[----:B------:R-:W-:-:S06]  /*0e30*/  IMAD R14, R0, 0x4, R1 ;  /* 0x00000004000e7824 */ /* 0x000fcc00078e0201 */
[----:B------:R-:W5:Y:S01]  /*0e40*/  LDL R14, [R14+0x4] ;  /* 0x000004000e0e7983 */ /* 0x000f620000100800 */
[----:B------:R-:W-:Y:S01]  /*0e50*/  IMAD.SHL.U32 R15, R0, 0x20, RZ ;  /* 0x00000020000f7824 */ /* 0x000fe200078e00ff */
[----:B------:R-:W-:-:S06]  /*0e60*/  UMOV UR4, URZ ;  /* 0x000000ff00047c82 */ /* 0x000fcc0008000000 */
.L_x_88:
        /* <DEDUP_REMOVED lines=179> */
[----:B------:R0:W-:Y:S03]  /*19a0*/  STL [R1+0x4], R3 ;  /* 0x0000040301007387 */ /* 0x0001e60000100800 */
[----:B------:R-:W-:Y:S01]  /*19b0*/  ISETP.NE.AND.EX P0, PT, RZ, RZ, PT, P0 ;  /* 0x000000ffff00720c */ /* 0x000fe20003f05300 */
[----:B------:R0:W-:-:S12]  /*19c0*/  STL.64 [R1+0x10], R4 ;  /* 0x0000100401007387 */ /* 0x0001d80000100a00 */
[----:B0-----:R-:W-:Y:S05]  /*19d0*/  @P0 BRA `(.L_x_85) ;  /* 0x0000000800f40947 */ /* 0x001fea0003800000 */
[----:B------:R-:W-:Y:S01]  /*19e0*/  UMOV UR4, URZ ;  /* 0x000000ff00047c82 */ /* 0x000fe20008000000 */
[----:B------:R-:W-:Y:S01]  /*19f0*/  IMAD.MOV.U32 R0, RZ, RZ, RZ ;  /* 0x000000ffff007224 */ /* 0x000fe200078e00ff */
[----:B------:R-:W-:Y:S01]  /*1a00*/  CS2R R6, SRZ ;  /* 0x0000000000067805 */ /* 0x000fe2000001ff00 */
[----:B------:R-:W-:Y:S02]  /*1a10*/  IMAD.MOV.U32 R4, RZ, RZ, RZ ;  /* 0x000000ffff047224 */ /* 0x000fe400078e00ff */
[----:B------:R-:W-:Y:S02]  /*1a20*/  IMAD.MOV.U32 R3, RZ, RZ, RZ ;  /* 0x000000ffff037224 */ /* 0x000fe400078e00ff */
[----:B------:R-:W-:-:S07]  /*1a30*/  IMAD.U32 R5, RZ, RZ, UR4 ;  /* 0x00000004ff057e24 */ /* 0x000fce000f8e00ff */
.L_x_91:
[----:B------:R-:W-:-:S06]  /*1a40*/  IMAD R14, R0, 0x4, R1 ;  /* 0x00000004000e7824 */ /* 0x000fcc00078e0201 */
[----:B------:R-:W5:Y:S01]  /*1a50*/  LDL R14, [R14+0x4] ;  /* 0x000004000e0e7983 */ /* 0x000f620000100800 */
[----:B------:R-:W-:Y:S01]  /*1a60*/  IMAD.SHL.U32 R15, R0, 0x20, RZ ;  /* 0x00000020000f7824 */ /* 0x000fe200078e00ff */
[----:B------:R-:W-:-:S06]  /*1a70*/  UMOV UR4, URZ ;  /* 0x000000ff00047c82 */ /* 0x000fcc0008000000 */
.L_x_90:
        /* <DEDUP_REMOVED lines=176> */
[----:B------:R0:W-:Y:S04]  /*2580*/  STL.64 [R1+0x8], R6 ;  /* 0x0000080601007387 */ /* 0x0001e80000100a00 */
[----:B------:R0:W-:Y:S04]  /*2590*/  STL [R1+0x4], R3 ;  /* 0x0000040301007387 */ /* 0x0001e80000100800 */
[----:B------:R0:W-:Y:S02]  /*25a0*/  STL.64 [R1+0x10], R4 ;  /* 0x0000100401007387 */ /* 0x0001e40000100a00 */
.L_x_85:
[----:B------:R-:W-:Y:S05]  /*25b0*/  BSYNC.RECONVERGENT B1 ;  /* 0x0000000000017941 */ /* 0x000fea0003800200 */
.L_x_84:
[C---:B------:R-:W-:Y:S01]  /*25c0*/  ISETP.GT.U32.AND P0, PT, R11.reuse, 0x3, PT ;  /* 0x000000030b00780c */ /* 0x040fe20003f04070 */
[----:B------:R-:W-:Y:S01]  /*25d0*/  VIADD R10, R10, 0x1 ;  /* 0x000000010a0a7836 */ /* 0x000fe20000000000 */
[--C-:B------:R-:W-:Y:S02]  /*25e0*/  SHF.R.U64 R11, R11, 0x2, R2.reuse ;  /* 0x000000020b0b7819 */ /* 0x100fe40000001202 */
[----:B------:R-:W-:Y:S02]  /*25f0*/  ISETP.GT.U32.AND.EX P0, PT, R2, RZ, PT, P0 ;  /* 0x000000ff0200720c */ /* 0x000fe40003f04100 */
[----:B------:R-:W-:-:S11]  /*2600*/  SHF.R.U32.HI R2, RZ, 0x2, R2 ;  /* 0x00000002ff027819 */ /* 0x000fd60000011602 */
[----:B------:R-:W-:Y:S05]  /*2610*/  @P0 BRA `(.L_x_92) ;  /* 0xffffffd800d40947 */ /* 0x000fea000383ffff */
.L_x_83:
[----:B------:R-:W-:Y:S05]  /*2620*/  BSYNC.RECONVERGENT B0 ;  /* 0x0000000000007941 */ /* 0x000fea0003800200 */
.L_x_82:
[----:B0-----:R-:W0:Y:S01]  /*2630*/  LDC R4, c[0x0][0x388] ;  /* 0x0000e200ff047b82 */ /* 0x001e220000000800 */
[----:B------:R-:W-:Y:S01]  /*2640*/  SHF.R.U32.HI R0, RZ, 0x2, R3 ;  /* 0x00000002ff007819 */ /* 0x000fe20000011603 */
[----:B------:R-:W1:Y:S01]  /*2650*/  S2R R6, SR_TID.X ;  /* 0x0000000000067919 */ /* 0x000e620000002100 */
[----:B------:R-:W1:Y:S02]  /*2660*/  LDCU.64 UR4, c[0x0][0x380] ;  /* 0x00007000ff0477ac */ /* 0x000e640008000a00 */
[----:B------:R-:W-:Y:S01]  /*2670*/  LOP3.LUT R0, R0, R3, RZ, 0x3c, !PT ;  /* 0x0000000300007212 */ /* 0x000fe200078e3cff */
[----:B------:R-:W-:-:S04]  /*2680*/  IMAD.SHL.U32 R3, R5, 0x10, RZ ;  /* 0x0000001005037824 */ /* 0x000fc800078e00ff */
[----:B------:R-:W-:-:S05]  /*2690*/  IMAD.SHL.U32 R2, R0, 0x2, RZ ;  /* 0x0000000200027824 */ /* 0x000fca00078e00ff */
[----:B------:R-:W-:-:S04]  /*26a0*/  LOP3.LUT R2, R0, R2, R3, 0x96, !PT ;  /* 0x0000000200027212 */ /* 0x000fc800078e9603 */
[----:B------:R-:W-:Y:S02]  /*26b0*/  LOP3.LUT R2, R2, R5, RZ, 0x3c, !PT ;  /* 0x0000000502027212 */ /* 0x000fe400078e3cff */
[----:B0-----:R-:W-:-:S05]  /*26c0*/  LOP3.LUT R4, R4, 0xaad26b49, RZ, 0x3c, !PT ;  /* 0xaad26b4904047812 */ /* 0x001fca00078e3cff */
[----:B------:R-:W-:-:S05]  /*26d0*/  IMAD R3, R4, 0x4182bed5, RZ ;  /* 0x4182bed504037824 */ /* 0x000fca00078e02ff */
[----:B------:R-:W-:-:S05]  /*26e0*/  IADD3 R0, PT, PT, R3, -0x26039c23, R2 ;  /* 0xd9fc63dd03007810 */ /* 0x000fca0007ffe002 */
[----:B------:R-:W-:-:S05]  /*26f0*/  IMAD.HI.U32 R2, R0, -0x3fff, RZ ;  /* 0xffffc00100027827 */ /* 0x000fca00078e00ff */
[----:B------:R-:W-:Y:S02]  /*2700*/  SHF.R.U32.HI R3, RZ, 0x12, R2 ;  /* 0x00000012ff037819 */ /* 0x000fe40000011602 */
[----:B-1----:R-:W-:-:S03]  /*2710*/  LEA R2, P0, R6, UR4, 0x2 ;  /* 0x0000000406027c11 */ /* 0x002fc6000f8010ff */
[----:B------:R-:W-:Y:S01]  /*2720*/  IMAD R0, R3, 0x40001, -R0 ;  /* 0x0004000103007824 */ /* 0x000fe200078e0a00 */
[----:B------:R-:W-:-:S03]  /*2730*/  LEA.HI.X R3, R6, UR5, RZ, 0x2, P0 ;  /* 0x0000000506037c11 */ /* 0x000fc600080f14ff */
[----:B------:R-:W-:-:S05]  /*2740*/  VIADD R5, R0, 0x20000 ;  /* 0x0002000000057836 */ /* 0x000fca0000000000 */
[----:B------:R-:W-:Y:S01]  /*2750*/  STG.E desc[UR6][R2.64], R5 ;  /* 0x0000000502007986 */ /* 0x000fe2000c101906 */
[----:B------:R-:W-:Y:S05]  /*2760*/  EXIT ;  /* 0x000000000000794d */ /* 0x000fea0003800000 */
.L_x_93:
        /* <DEDUP_REMOVED lines=9> */
.L_x_118:


//--------------------- .text._ZN3lux4cuda8ringtail22sample_poly_eta_kernelEPNS1_4PolyEjj --------------------------
	.section	.text._ZN3lux4cuda8ringtail22sample_poly_eta_kernelEPNS1_4PolyEjj,"ax",@progbits
	.align	128
        .global         _ZN3lux4cuda8ringtail22sample_poly_eta_kernelEPNS1_4PolyEjj
        .type           _ZN3lux4cuda8ringtail22sample_poly_eta_kernelEPNS1_4PolyEjj,@function
        .size           _ZN3lux4cuda8ringtail22sample_poly_eta_kernelEPNS1_4PolyEjj,(.L_x_119 - _ZN3lux4cuda8ringtail22sample_poly_eta_kernelEPNS1_4PolyEjj)
        .other          _ZN3lux4cuda8ringtail22sample_poly_eta_kernelEPNS1_4PolyEjj,@"STO_CUDA_ENTRY STV_DEFAULT"
_ZN3lux4cuda8ringtail22sample_poly_eta_kernelEPNS1_4PolyEjj:
.text._ZN3lux4cuda8ringtail22sample_poly_eta_kernelEPNS1_4PolyEjj:
        /* <DEDUP_REMOVED lines=11> */
[----:B------:R-:W-:Y:S02]  /*00b0*/  IMAD.MOV.U32 R7, RZ, RZ, -0x75bd8fc ;  /* 0xf8a42704ff077424 */ /* 0x000fe400078e00ff */
[----:B------:R-:W-:Y:S01]  /*00c0*/  IMAD.MOV.U32 R4, RZ, RZ, -0x23270784 ;  /* 0xdcd8f87cff047424 */ /* 0x000fe200078e00ff */
        /* <DEDUP_REMOVED lines=12> */
[----:B------:R-:W-:Y:S01]  /*0190*/  CS2R R12, SRZ ;  /* 0x00000000000c7805 */ /* 0x000fe2000001ff00 */
[----:B------:R-:W-:Y:S02]  /*01a0*/  IMAD.MOV.U32 R7, RZ, RZ, -0x75bd8fc ;  /* 0xf8a42704ff077424 */ /* 0x000fe400078e00ff */
[----:B------:R-:W-:-:S07]  /*01b0*/  IMAD.MOV.U32 R4, RZ, RZ, -0x23270784 ;  /* 0xdcd8f87cff047424 */ /* 0x000fce00078e00ff */
.L_x_104:
[----:B------:R-:W-:Y:S01]  /*01c0*/  LOP3.LUT R0, R15, 0x3, RZ, 0xc0, !PT ;  /* 0x000000030f007812 */ /* 0x000fe200078ec0ff */
[----:B------:R-:W-:Y:S03]  /*01d0*/  BSSY.RECONVERGENT B1, `(.L_x_96) ;  /* 0x0000247000017945 */ /* 0x000fe60003800200 */
[----:B------:R-:W-:-:S04]  /*01e0*/  ISETP.NE.U32.AND P0, PT, R0, RZ, PT ;  /* 0x000000ff0000720c */ /* 0x000fc80003f05070 */
[----:B------:R-:W-:-:S13]  /*01f0*/  ISETP.NE.AND.EX P0, PT, RZ, RZ, PT, P0 ;  /* 0x000000ffff00720c */ /* 0x000fda0003f05300 */
[----:B-1----:R-:W-:Y:S05]  /*0200*/  @!P0 BRA `(.L_x_97) ;  /* 0x00000024000c8947 */ /* 0x002fea0003800000 */
[----:B0-----:R-:W0:Y:S01]  /*0210*/  LDC.64 R8, c[0x4][RZ] ;  /* 0x01000000ff087b82 */ /* 0x001e220000000a00 */
[----:B------:R-:W-:Y:S01]  /*0220*/  IMAD.MOV.U32 R0, RZ, RZ, RZ ;  /* 0x000000ffff007224 */ /* 0x000fe200078e00ff */
[----:B------:R-:W-:Y:S02]  /*0230*/  CS2R R4, SRZ ;  /* 0x0000000000047805 */ /* 0x000fe4000001ff00 */
[----:B------:R-:W-:Y:S01]  /*0240*/  CS2R R6, SRZ ;  /* 0x0000000000067805 */ /* 0x000fe2000001ff00 */
[----:B------:R-:W-:Y:S02]  /*0250*/  IMAD.MOV.U32 R3, RZ, RZ, RZ ;  /* 0x000000ffff037224 */ /* 0x000fe400078e00ff */
[----:B0-----:R-:W-:-:S07]  /*0260*/  IMAD.WIDE.U32 R8, R13, 0xc80, R8 ;  /* 0x00000c800d087825 */ /* 0x001fce00078e0008 */
.L_x_99:
[----:B------:R-:W-:-:S06]  /*0270*/  IMAD R14, R0, 0x4, R1 ;  /* 0x00000004000e7824 */ /* 0x000fcc00078e0201 */
[----:B------:R-:W5:Y:S01]  /*0280*/  LDL R14, [R14+0x4] ;  /* 0x000004000e0e7983 */ /* 0x000f620000100800 */
[----:B------:R-:W-:-:S05]  /*0290*/  UMOV UR4, URZ ;  /* 0x000000ff00047c82 */ /* 0x000fca0008000000 */
.L_x_98:
[----:B-----5:R-:W-:Y:S01]  /*02a0*/  SHF.R.U32.HI R22, RZ, UR4, R14 ;  /* 0x00000004ff167c19 */ /* 0x020fe2000801160e */
[----:B------:R-:W-:-:S03]  /*02b0*/  IMAD.SHL.U32 R10, R0, 0x20, RZ ;  /* 0x00000020000a7824 */ /* 0x000fc600078e00ff */
[----:B------:R-:W-:Y:S01]  /*02c0*/  LOP3.LUT R11, R22, 0x1, RZ, 0xc0, !PT ;  /* 0x00000001160b7812 */ /* 0x000fe200078ec0ff */
[----:B------:R-:W-:-:S03]  /*02d0*/  VIADD R10, R10, UR4 ;  /* 0x000000040a0a7c36 */ /* 0x000fc60008000000 */
        /* <DEDUP_REMOVED lines=179> */
[----:B-1----:R-:W-:Y:S05]  /*0e10*/  @!P0 BRA `(.L_x_97) ;  /* 0x0000001800088947 */ /* 0x002fea0003800000 */
[----:B------:R-:W-:Y:S01]  /*0e20*/  UMOV UR4, URZ ;  /* 0x000000ff00047c82 */ /* 0x000fe20008000000 */
[----:B------:R-:W-:Y:S01]  /*0e30*/  UMOV UR5, URZ ;  /* 0x000000ff00057c82 */ /* 0x000fe20008000000 */
[----:B------:R-:W-:Y:S02]  /*0e40*/  IMAD.MOV.U32 R0, RZ, RZ, RZ ;  /* 0x000000ffff007224 */ /* 0x000fe400078e00ff */
[----:B------:R-:W-:Y:S02]  /*0e50*/  IMAD.MOV.U32 R3, RZ, RZ, RZ ;  /* 0x000000ffff037224 */ /* 0x000fe400078e00ff */
[----:B------:R-:W-:Y:S02]  /*0e60*/  IMAD.U32 R5, RZ, RZ, UR4 ;  /* 0x00000004ff057e24 */ /* 0x000fe4000f8e00ff */
[----:B------:R-:W-:Y:S02]  /*0e70*/  IMAD.U32 R4, RZ, RZ, UR5 ;  /* 0x00000005ff047e24 */ /* 0x000fe4000f8e00ff */
[----:B------:R-:W-:-:S02]  /*0e80*/  IMAD.U32 R7, RZ, RZ, UR4 ;  /* 0x00000004ff077e24 */ /* 0x000fc4000f8e00ff */
[----:B------:R-:W-:-:S07]  /*0e90*/  IMAD.U32 R6, RZ, RZ, UR5 ;  /* 0x00000005ff067e24 */ /* 0x000fce000f8e00ff */
.L_x_101:
[----:B------:R-:W-:-:S06]  /*0ea0*/  IMAD R14, R0, 0x4, R1 ;  /* 0x00000004000e7824 */ /* 0x000fcc00078e0201 */
[----:B------:R-:W5:Y:S01]  /*0eb0*/  LDL R14, [R14+0x4] ;  /* 0x000004000e0e7983 */ /* 0x000f620000100800 */
[----:B------:R-:W-:-:S05]  /*0ec0*/  UMOV UR4, URZ ;  /* 0x000000ff00047c82 */ /* 0x000fca0008000000 */
.L_x_100:
        /* <DEDUP_REMOVED lines=183> */
[----:B-1----:R-:W-:Y:S05]  /*1a40*/  @P0 BRA `(.L_x_97) ;  /* 0x0000000800fc0947 */ /* 0x002fea0003800000 */
        /* <DEDUP_REMOVED lines=8> */
.L_x_103:
[----:B------:R-:W-:-:S06]  /*1ad0*/  IMAD R14, R0, 0x4, R1 ;  /* 0x00000004000e7824 */ /* 0x000fcc00078e0201 */
[----:B------:R-:W5:Y:S01]  /*1ae0*/  LDL R14, [R14+0x4] ;  /* 0x000004000e0e7983 */ /* 0x000f620000100800 */
[----:B------:R-:W-:-:S05]  /*1af0*/  UMOV UR4, URZ ;  /* 0x000000ff00047c82 */ /* 0x000fca0008000000 */
.L_x_102:
        /* <DEDUP_REMOVED lines=180> */
.L_x_97:
[----:B------:R-:W-:Y:S05]  /*2640*/  BSYNC.RECONVERGENT B1 ;  /* 0x0000000000017941 */ /* 0x000fea0003800200 */
.L_x_96:
[----:B------:R-:W-:Y:S01]  /*2650*/  ISETP.GT.U32.AND P0, PT, R15, 0x3, PT ;  /* 0x000000030f00780c */ /* 0x000fe20003f04070 */
[----:B------:R-:W-:Y:S01]  /*2660*/  VIADD R13, R13, 0x1 ;  /* 0x000000010d0d7836 */ /* 0x000fe20000000000 */
[--C-:B------:R-:W-:Y:S02]  /*2670*/  SHF.R.U64 R15, R15, 0x2, R12.reuse ;  /* 0x000000020f0f7819 */ /* 0x100fe4000000120c */
[----:B------:R-:W-:Y:S02]  /*2680*/  ISETP.GT.U32.AND.EX P0, PT, R12, RZ, PT, P0 ;  /* 0x000000ff0c00720c */ /* 0x000fe40003f04100 */
[----:B------:R-:W-:-:S11]  /*2690*/  SHF.R.U32.HI R12, RZ, 0x2, R12 ;  /* 0x00000002ff0c7819 */ /* 0x000fd6000001160c */
[----:B------:R-:W-:Y:S05]  /*26a0*/  @P0 BRA `(.L_x_104) ;  /* 0xffffffd800c40947 */ /* 0x000fea000383ffff */
.L_x_95:
[----:B------:R-:W-:Y:S05]  /*26b0*/  BSYNC.RECONVERGENT B0 ;  /* 0x0000000000007941 */ /* 0x000fea0003800200 */
.L_x_94:
[----:B------:R-:W2:Y:S01]  /*26c0*/  LDCU UR5, c[0x0][0x38c] ;  /* 0x00007180ff0577ac */ /* 0x000ea20008000800 */
[----:B------:R-:W-:Y:S01]  /*26d0*/  BSSY.RECONVERGENT B0, `(.L_x_105) ;  /* 0x000002a000007945 */ /* 0x000fe20003800200 */
[----:B0-----:R-:W-:Y:S02]  /*26e0*/  IMAD.MOV.U32 R10, RZ, RZ, R5 ;  /* 0x000000ffff0a7224 */ /* 0x001fe400078e0005 */
[----:B------:R-:W-:Y:S01]  /*26f0*/  IMAD.MOV.U32 R13, RZ, RZ, R3 ;  /* 0x000000ffff0d7224 */ /* 0x000fe200078e0003 */
[----:B--2---:R-:W-:-:S06]  /*2700*/  ULEA UR4, UR5, 0x1, 0x1 ;  /* 0x0000000105047891 */ /* 0x004fcc000f8e08ff */
[----:B------:R-:W-:Y:S01]  /*2710*/  IMAD R11, RZ, RZ, -UR4 ;  /* 0x80000004ff0b7e24 */ /* 0x000fe2000f8e02ff */
[----:B------:R-:W-:Y:S02]  /*2720*/  ISETP.NE.U32.AND P1, PT, RZ, UR4, PT ;  /* 0x00000004ff007c0c */ /* 0x000fe4000bf25070 */
[----:B------:R-:W0:Y:S01]  /*2730*/  I2F.U32.RP R0, UR4 ;  /* 0x0000000400007d06 */ /* 0x000e220008209000 */
[----:B-1----:R-:W-:-:S07]  /*2740*/  LOP3.LUT R5, RZ, UR4, RZ, 0x33, !PT ;  /* 0x00000004ff057c12 */ /* 0x002fce000f8e33ff */
[----:B0-----:R-:W0:Y:S02]  /*2750*/  MUFU.RCP R0, R0 ;  /* 0x0000000000007308 */ /* 0x001e240000001000 */
[----:B0-----:R-:W-:-:S06]  /*2760*/  VIADD R8, R0, 0xffffffe ;  /* 0x0ffffffe00087836 */ /* 0x001fcc0000000000 */
[----:B------:R0:W1:Y:S02]  /*2770*/  F2I.FTZ.U32.TRUNC.NTZ R9, R8 ;  /* 0x0000000800097305 */ /* 0x000064000021f000 */
[----:B0-----:R-:W-:Y:S02]  /*2780*/  IMAD.MOV.U32 R8, RZ, RZ, RZ ;  /* 0x000000ffff087224 */ /* 0x001fe400078e00ff */
[----:B-1----:R-:W-:-:S04]  /*2790*/  IMAD R11, R11, R9, RZ ;  /* 0x000000090b0b7224 */ /* 0x002fc800078e02ff */
[----:B------:R-:W-:-:S04]  /*27a0*/  IMAD.HI.U32 R9, R9, R11, R8 ;  /* 0x0000000b09097227 */ /* 0x000fc800078e0008 */
[----:B------:R-:W-:Y:S02]  /*27b0*/  IMAD.MOV.U32 R11, RZ, RZ, R7 ;  /* 0x000000ffff0b7224 */ /* 0x000fe400078e0007 */
[----:B------:R-:W-:-:S07]  /*27c0*/  IMAD.MOV.U32 R7, RZ, RZ, R4 ;  /* 0x000000ffff077224 */ /* 0x000fce00078e0004 */
.L_x_106:
[----:B------:R-:W-:Y:S01]  /*27d0*/  SHF.R.U32.HI R0, RZ, 0x2, R13 ;  /* 0x00000002ff007819 */ /* 0x000fe2000001160d */
[----:B------:R-:W-:Y:S02]  /*27e0*/  IMAD.SHL.U32 R3, R10, 0x10, RZ ;  /* 0x000000100a037824 */ /* 0x000fe400078e00ff */
[----:B------:R-:W-:Y:S01]  /*27f0*/  VIADD R2, R2, 0x587c5 ;  /* 0x000587c502027836 */ /* 0x000fe20000000000 */
[----:B------:R-:W-:-:S05]  /*2800*/  LOP3.LUT R0, R0, R13, RZ, 0x3c, !PT ;  /* 0x0000000d00007212 */ /* 0x000fca00078e3cff */
[----:B------:R-:W-:-:S05]  /*2810*/  IMAD.SHL.U32 R4, R0, 0x2, RZ ;  /* 0x0000000200047824 */ /* 0x000fca00078e00ff */
[----:B------:R-:W-:-:S04]  /*2820*/  LOP3.LUT R3, R0, R4, R3, 0x96, !PT ;  /* 0x0000000400037212 */ /* 0x000fc800078e9603 */
[----:B------:R-:W-:-:S05]  /*2830*/  LOP3.LUT R3, R3, R10, RZ, 0x3c, !PT ;  /* 0x0000000a03037212 */ /* 0x000fca00078e3cff */
[----:B------:R-:W-:-:S04]  /*2840*/  IMAD.IADD R0, R3, 0x1, R2 ;  /* 0x0000000103007824 */ /* 0x000fc800078e0202 */
[----:B------:R-:W-:-:S04]  /*2850*/  IMAD.HI.U32 R4, R9, R0, RZ ;  /* 0x0000000009047227 */ /* 0x000fc800078e00ff */
[----:B------:R-:W-:-:S04]  /*2860*/  IMAD.MOV R13, RZ, RZ, -R4 ;  /* 0x000000ffff0d7224 */ /* 0x000fc800078e0a04 */
[----:B------:R-:W-:-:S05]  /*2870*/  IMAD R0, R13, UR4, R0 ;  /* 0x000000040d007c24 */ /* 0x000fca000f8e0200 */
[----:B------:R-:W-:-:S13]  /*2880*/  ISETP.GE.U32.AND P0, PT, R0, UR4, PT ;  /* 0x0000000400007c0c */ /* 0x000fda000bf06070 */
[----:B------:R-:W-:-:S05]  /*2890*/  @P0 VIADD R0, R0, -UR4 ;  /* 0x8000000400000c36 */ /* 0x000fca0008000000 */
[----:B------:R-:W-:-:S13]  /*28a0*/  ISETP.GE.U32.AND P0, PT, R0, UR4, PT ;  /* 0x0000000400007c0c */ /* 0x000fda000bf06070 */
[----:B------:R-:W-:-:S05]  /*28b0*/  @P0 VIADD R0, R0, -UR4 ;  /* 0x8000000400000c36 */ /* 0x000fca0008000000 */
[----:B------:R-:W-:-:S05]  /*28c0*/  SEL R0, R5, R0, !P1 ;  /* 0x0000000005007207 */ /* 0x000fca0004800000 */
[----:B------:R-:W-:Y:S02]  /*28d0*/  VIADD R15, R0, -UR5 ;  /* 0x80000005000f7c36 */ /* 0x000fe40008000000 */
[----:B------:R-:W-:Y:S02]  /*28e0*/  IMAD.MOV.U32 R0, RZ, RZ, R6 ;  /* 0x000000ffff007224 */ /* 0x000fe400078e0006 */
[----:B------:R-:W-:Y:S01]  /*28f0*/  IMAD.MOV.U32 R6, RZ, RZ, R11 ;  /* 0x000000ffff067224 */ /* 0x000fe200078e000b */
[----:B------:R-:W-:Y:S01]  /*2900*/  IABS R4, R15 ;  /* 0x0000000f00047213 */ /* 0x000fe20000000000 */
[----:B------:R-:W-:Y:S02]  /*2910*/  IMAD.MOV.U32 R11, RZ, RZ, R7 ;  /* 0x000000ffff0b7224 */ /* 0x000fe400078e0007 */
[----:B------:R-:W-:Y:S01]  /*2920*/  IMAD.MOV.U32 R7, RZ, RZ, R10 ;  /* 0x000000ffff077224 */ /* 0x000fe200078e000a */
[----:B------:R-:W-:Y:S01]  /*2930*/  ISETP.GT.AND P0, PT, R4, UR5, PT ;  /* 0x0000000504007c0c */ /* 0x000fe2000bf04270 */
[----:B------:R-:W-:-:S02]  /*2940*/  IMAD.MOV.U32 R13, RZ, RZ, R0 ;  /* 0x000000ffff0d7224 */ /* 0x000fc400078e0000 */
[----:B------:R-:W-:-:S10]  /*2950*/  IMAD.MOV.U32 R10, RZ, RZ, R3 ;  /* 0x000000ffff0a7224 */ /* 0x000fd400078e0003 */
[----:B------:R-:W-:Y:S05]  /*2960*/  @P0 BRA `(.L_x_106) ;  /* 0xfffffffc00980947 */ /* 0x000fea000383ffff */
[----:B------:R-:W-:Y:S05]  /*2970*/  BSYNC.RECONVERGENT B0 ;  /* 0x0000000000007941 */ /* 0x000fea0003800200 */
.L_x_105:
[----:B------:R-:W0:Y:S01]  /*2980*/  S2R R0, SR_TID.X ;  /* 0x0000000000007919 */ /* 0x000e220000002100 */
[----:B------:R-:W0:Y:S02]  /*2990*/  LDCU.64 UR8, c[0x0][0x380] ;  /* 0x00007000ff0877ac */ /* 0x000e240008000a00 */
[----:B0-----:R-:W-:-:S04]  /*29a0*/  LEA R2, P0, R0, UR8, 0x2 ;  /* 0x0000000800027c11 */ /* 0x001fc8000f8010ff */
[----:B------:R-:W-:-:S05]  /*29b0*/  LEA.HI.X R3, R0, UR9, RZ, 0x2, P0 ;  /* 0x0000000900037c11 */ /* 0x000fca00080f14ff */
[----:B------:R-:W-:Y:S01]  /*29c0*/  STG.E desc[UR6][R2.64], R15 ;  /* 0x0000000f02007986 */ /* 0x000fe2000c101906 */
[----:B------:R-:W-:Y:S05]  /*29d0*/  EXIT ;  /* 0x000000000000794d */ /* 0x000fea0003800000 */
.L_x_107:
        /* <DEDUP_REMOVED lines=10> */
.L_x_119:


//--------------------- .nv.global.init           --------------------------
	.section	.nv.global.init,"aw",@progbits
	.align	4
.nv.global.init:
	.type		__cudart_i2opi_f,@object
	.size		__cudart_i2opi_f,(mrg32k3aM1SubSeq - __cudart_i2opi_f)
__cudart_i2opi_f:
        /*0000*/ 	.byte	0x41, 0x90, 0x43, 0x3c, 0x99, 0x95, 0x62, 0xdb, 0xc0, 0xdd, 0x34, 0xf5, 0xd1, 0x57, 0x27, 0xfc
        /*0010*/ 	.byte	0x29, 0x15, 0x44, 0x4e, 0x6e, 0x83, 0xf9, 0xa2
	.type		mrg32k3aM1SubSeq,@object
	.size		mrg32k3aM1SubSeq,(mrg32k3aM2SubSeq - mrg32k3aM1SubSeq)
mrg32k3aM1SubSeq:
        /*0018*/ 	.byte	0x0b, 0xcc, 0xee, 0x04, 0x73, 0x29, 0x8b, 0x6f, 0xf6, 0x53, 0x03, 0xf6, 0x23, 0xf6, 0xea, 0xda
        /* <DEDUP_REMOVED lines=125> */
	.type		mrg32k3aM2SubSeq,@object
	.size		mrg32k3aM2SubSeq,(mrg32k3aM1 - mrg32k3aM2SubSeq)
mrg32k3aM2SubSeq:
        /* <DEDUP_REMOVED lines=126> */
	.type		mrg32k3aM1,@object
	.size		mrg32k3aM1,(mrg32k3aM1Seq - mrg32k3aM1)
mrg32k3aM1:
        /* <DEDUP_REMOVED lines=144> */
	.type		mrg32k3aM1Seq,@object
	.size		mrg32k3aM1Seq,(mrg32k3aM2 - mrg32k3aM1Seq)
mrg32k3aM1Seq:
        /* <DEDUP_REMOVED lines=144> */
	.type		mrg32k3aM2,@object
	.size		mrg32k3aM2,(mrg32k3aM2Seq - mrg32k3aM2)
mrg32k3aM2:
        /* <DEDUP_REMOVED lines=144> */
	.type		mrg32k3aM2Seq,@object
	.size		mrg32k3aM2Seq,(precalc_xorwow_matrix - mrg32k3aM2Seq)
mrg32k3aM2Seq:
        /* <DEDUP_REMOVED lines=144> */
	.type		precalc_xorwow_matrix,@object
	.size		precalc_xorwow_matrix,(precalc_xorwow_offset_matrix - precalc_xorwow_matrix)
precalc_xorwow_matrix:
        /* <DEDUP_REMOVED lines=6400> */
	.type		precalc_xorwow_offset_matrix,@object
	.size		precalc_xorwow_offset_matrix,(.L_1 - precalc_xorwow_offset_matrix)
precalc_xorwow_offset_matrix:
        /* <DEDUP_REMOVED lines=6400> */
.L_1:


//--------------------- .nv.shared.reserved.0     --------------------------
	.section	.nv.shared.reserved.0,"aw",@nobits
	.weak		__nv_reservedSMEM_offset_0_alias
	.size		__nv_reservedSMEM_offset_0_alias, 0, 64
	.other		__nv_reservedSMEM_offset_0_alias,@"STO_CUDA_RESERVED_SHARED STV_DEFAULT"
__nv_reservedSMEM_offset_0_alias:
	.zero		0
	.zero		64


//--------------------- .nv.constant0._ZN3lux4cuda8ringtail22generate_shares_kernelEPKNS1_4PolyEjjjPNS1_14ThresholdShareE --------------------------
	.section	.nv.constant0._ZN3lux4cuda8ringtail22generate_shares_kernelEPKNS1_4PolyEjjjPNS1_14ThresholdShareE,"a",@progbits
	.sectionflags	@""
	.align	4
.nv.constant0._ZN3lux4cuda8ringtail22generate_shares_kernelEPKNS1_4PolyEjjjPNS1_14ThresholdShareE:
	.zero		928


//--------------------- .nv.constant0._ZN3lux4cuda8ringtail15use_hint_kernelEPKiS3_PKhPi --------------------------
	.section	.nv.constant0._ZN3lux4cuda8ringtail15use_hint_kernelEPKiS3_PKhPi,"a",@progbits
	.sectionflags	@""
	.align	4
.nv.constant0._ZN3lux4cuda8ringtail15use_hint_kernelEPKiS3_PKhPi:
	.zero		928


//--------------------- .nv.constant0._ZN3lux4cuda8ringtail16make_hint_kernelEPKNS1_7PolyVecES4_PhPj --------------------------
	.section	.nv.constant0._ZN3lux4cuda8ringtail16make_hint_kernelEPKNS1_7PolyVecES4_PhPj,"a",@progbits
	.sectionflags	@""
	.align	4
.nv.constant0._ZN3lux4cuda8ringtail16make_hint_kernelEPKNS1_7PolyVecES4_PhPj:
	.zero		928


//--------------------- .nv.constant0._ZN3lux4cuda8ringtail27batch_combine_shares_kernelEPKNS1_14ThresholdShareEPKjjjPNS1_7PolyVecES8_ --------------------------
	.section	.nv.constant0._ZN3lux4cuda8ringtail27batch_combine_shares_kernelEPKNS1_14ThresholdShareEPKjjjPNS1_7PolyVecES8_,"a",@progbits
	.sectionflags	@""
	.align	4
.nv.constant0._ZN3lux4cuda8ringtail27batch_combine_shares_kernelEPKNS1_14ThresholdShareEPKjjjPNS1_7PolyVecES8_:
	.zero		936


//--------------------- .nv.constant0._ZN3lux4cuda8ringtail23verify_signature_kernelEPKNS1_17RingtailSignatureEPKNS1_12PublicParamsEPKNS1_7PolyVecEPb --------------------------
	.section	.nv.constant0._ZN3lux4cuda8ringtail23verify_signature_kernelEPKNS1_17RingtailSignatureEPKNS1_12PublicParamsEPKNS1_7PolyVecEPb,"a",@progbits
	.sectionflags	@""
	.align	4
.nv.constant0._ZN3lux4cuda8ringtail23verify_signature_kernelEPKNS1_17RingtailSignatureEPKNS1_12PublicParamsEPKNS1_7PolyVecEPb:
	.zero		928


//--------------------- .nv.constant0._ZN3lux4cuda8ringtail28check_response_bounds_kernelEPKNS1_7PolyVecEiPb --------------------------
	.section	.nv.constant0._ZN3lux4cuda8ringtail28check_response_bounds_kernelEPKNS1_7PolyVecEiPb,"a",@progbits
	.sectionflags	@""
	.align	4
.nv.constant0._ZN3lux4cuda8ringtail28check_response_bounds_kernelEPKNS1_7PolyVecEiPb:
	.zero		920


//--------------------- .nv.constant0._ZN3lux4cuda8ringtail25compute_commitment_kernelEPKNS1_4PolyEPKNS1_7PolyVecEPS5_jjj --------------------------
	.section	.nv.constant0._ZN3lux4cuda8ringtail25compute_commitment_kernelEPKNS1_4PolyEPKNS1_7PolyVecEPS5_jjj,"a",@progbits
	.sectionflags	@""
	.align	4
.nv.constant0._ZN3lux4cuda8ringtail25compute_commitment_kernelEPKNS1_4PolyEPKNS1_7PolyVecEPS5_jjj:
	.zero		932


//--------------------- .nv.constant0._ZN3lux4cuda8ringtail21combine_shares_kernelEPKNS1_14ThresholdShareEPKjjPNS1_7PolyVecES8_ --------------------------
	.section	.nv.constant0._ZN3lux4cuda8ringtail21combine_shares_kernelEPKNS1_14ThresholdShareEPKjjPNS1_7PolyVecES8_,"a",@progbits
	.sectionflags	@""
	.align	4
.nv.constant0._ZN3lux4cuda8ringtail21combine_shares_kernelEPKNS1_14ThresholdShareEPKjjPNS1_7PolyVecES8_:
	.zero		936


//--------------------- .nv.constant0._ZN3lux4cuda8ringtail27sample_gaussian_poly_kernelEPNS1_4PolyEjf --------------------------
	.section	.nv.constant0._ZN3lux4cuda8ringtail27sample_gaussian_poly_kernelEPNS1_4PolyEjf,"a",@progbits
	.sectionflags	@""
	.align	4
.nv.constant0._ZN3lux4cuda8ringtail27sample_gaussian_poly_kernelEPNS1_4PolyEjf:
	.zero		912


//--------------------- .nv.constant0._ZN3lux4cuda8ringtail25sample_poly_gamma1_kernelEPNS1_4PolyEj --------------------------
	.section	.nv.constant0._ZN3lux4cuda8ringtail25sample_poly_gamma1_kernelEPNS1_4PolyEj,"a",@progbits
	.sectionflags	@""
	.align	4
.nv.constant0._ZN3lux4cuda8ringtail25sample_poly_gamma1_kernelEPNS1_4PolyEj:
	.zero		908


//--------------------- .nv.constant0._ZN3lux4cuda8ringtail22sample_poly_eta_kernelEPNS1_4PolyEjj --------------------------
	.section	.nv.constant0._ZN3lux4cuda8ringtail22sample_poly_eta_kernelEPNS1_4PolyEjj,"a",@progbits
	.sectionflags	@""
	.align	4
.nv.constant0._ZN3lux4cuda8ringtail22sample_poly_eta_kernelEPNS1_4PolyEjj:
	.zero		912


//--------------------- SYMBOLS --------------------------

	.type		.nv.reservedSmem.offset0,@object
	.size		.nv.reservedSmem.offset0,0x4
